//
// Generated by NVIDIA NVVM Compiler
//
// Compiler Build ID: CL-36424714
// Cuda compilation tools, release 13.0, V13.0.88
// Based on NVVM 20.0.0
//

.version 9.0
.target sm_100
.address_size 64

	// .globl	tradjema_batch_f32
.extern .shared .align 16 .b8 tr_buf[];

.visible .entry tradjema_batch_f32(
	.param .u64 .ptr .align 1 tradjema_batch_f32_param_0,
	.param .u64 .ptr .align 1 tradjema_batch_f32_param_1,
	.param .u64 .ptr .align 1 tradjema_batch_f32_param_2,
	.param .u64 .ptr .align 1 tradjema_batch_f32_param_3,
	.param .u64 .ptr .align 1 tradjema_batch_f32_param_4,
	.param .u32 tradjema_batch_f32_param_5,
	.param .u32 tradjema_batch_f32_param_6,
	.param .u32 tradjema_batch_f32_param_7,
	.param .u64 .ptr .align 1 tradjema_batch_f32_param_8
)
{
	.reg .pred 	%p<57>;
	.reg .b32 	%r<146>;
	.reg .b32 	%f<24>;
	.reg .b64 	%rd<48>;
	.reg .b64 	%fd<373>;

	ld.param.u64 	%rd11, [tradjema_batch_f32_param_0];
	ld.param.u64 	%rd12, [tradjema_batch_f32_param_1];
	ld.param.u64 	%rd13, [tradjema_batch_f32_param_2];
	ld.param.u64 	%rd9, [tradjema_batch_f32_param_3];
	ld.param.u64 	%rd10, [tradjema_batch_f32_param_4];
	ld.param.u32 	%r62, [tradjema_batch_f32_param_5];
	ld.param.u32 	%r64, [tradjema_batch_f32_param_6];
	ld.param.u32 	%r63, [tradjema_batch_f32_param_7];
	ld.param.u64 	%rd14, [tradjema_batch_f32_param_8];
	cvta.to.global.u64 	%rd1, %rd12;
	cvta.to.global.u64 	%rd2, %rd11;
	cvta.to.global.u64 	%rd3, %rd14;
	cvta.to.global.u64 	%rd4, %rd13;
	mov.u32 	%r1, %ctaid.x;
	setp.ge.s32 	%p3, %r1, %r64;
	@%p3 bra 	$L__BB0_70;
	cvta.to.global.u64 	%rd15, %rd9;
	cvta.to.global.u64 	%rd16, %rd10;
	mul.wide.u32 	%rd17, %r1, 4;
	add.s64 	%rd18, %rd15, %rd17;
	ld.global.nc.u32 	%r2, [%rd18];
	add.s64 	%rd19, %rd16, %rd17;
	ld.global.nc.f32 	%f1, [%rd19];
	cvt.f64.f32 	%fd1, %f1;
	mul.lo.s32 	%r3, %r62, %r1;
	setp.lt.s32 	%p5, %r2, 2;
	setp.gt.s32 	%p6, %r2, %r62;
	or.pred  	%p7, %p5, %p6;
	mov.pred 	%p56, -1;
	@%p7 bra 	$L__BB0_3;
	abs.f32 	%f2, %f1;
	setp.equ.f32 	%p56, %f2, 0f7F800000;
$L__BB0_3:
	setp.gtu.f32 	%p8, %f1, 0f00000000;
	not.pred 	%p9, %p56;
	and.pred  	%p10, %p9, %p8;
	@%p10 bra 	$L__BB0_7;
	mov.u32 	%r126, %tid.x;
	setp.ge.s32 	%p54, %r126, %r62;
	@%p54 bra 	$L__BB0_70;
	mov.u32 	%r5, %ntid.x;
$L__BB0_6:
	add.s32 	%r124, %r126, %r3;
	mul.wide.s32 	%rd46, %r124, 4;
	add.s64 	%rd47, %rd3, %rd46;
	mov.b32 	%r125, 2143289344;
	st.global.u32 	[%rd47], %r125;
	add.s32 	%r126, %r126, %r5;
	setp.lt.s32 	%p55, %r126, %r62;
	@%p55 bra 	$L__BB0_6;
	bra.uni 	$L__BB0_70;
$L__BB0_7:
	add.s32 	%r138, %r2, %r63;
	mov.u32 	%r9, %tid.x;
	setp.ge.s32 	%p11, %r9, %r62;
	@%p11 bra 	$L__BB0_10;
	mov.u32 	%r10, %ntid.x;
	mov.u32 	%r127, %r9;
$L__BB0_9:
	add.s32 	%r65, %r127, %r3;
	mul.wide.s32 	%rd20, %r65, 4;
	add.s64 	%rd21, %rd3, %rd20;
	mov.b32 	%r66, 2143289344;
	st.global.u32 	[%rd21], %r66;
	add.s32 	%r127, %r127, %r10;
	setp.lt.s32 	%p12, %r127, %r62;
	@%p12 bra 	$L__BB0_9;
$L__BB0_10:
	bar.sync 	0;
	setp.gt.s32 	%p13, %r138, %r62;
	setp.ne.s32 	%p14, %r9, 0;
	or.pred  	%p15, %p14, %p13;
	@%p15 bra 	$L__BB0_70;
	cvt.rn.f64.s32 	%fd92, %r2;
	add.f64 	%fd93, %fd92, 0d3FF0000000000000;
	mov.f64 	%fd94, 0d4000000000000000;
	div.rn.f64 	%fd2, %fd94, %fd93;
	setp.lt.s32 	%p16, %r2, 1;
	@%p16 bra 	$L__BB0_34;
	and.b32  	%r13, %r2, 3;
	setp.lt.u32 	%p17, %r2, 4;
	mov.b32 	%r130, 0;
	@%p17 bra 	$L__BB0_26;
	and.b32  	%r130, %r2, 2147483644;
	mov.b32 	%r128, 0;
	cvt.s64.s32 	%rd26, %r63;
$L__BB0_14:
	add.s32 	%r16, %r128, %r63;
	setp.eq.s32 	%p18, %r16, 0;
	mul.wide.s32 	%rd22, %r16, 4;
	add.s64 	%rd5, %rd4, %rd22;
	mov.f64 	%fd327, 0d0000000000000000;
	@%p18 bra 	$L__BB0_16;
	ld.global.nc.f32 	%f3, [%rd5+-4];
	cvt.f64.f32 	%fd327, %f3;
$L__BB0_16:
	mul.wide.s32 	%rd23, %r16, 4;
	add.s64 	%rd24, %rd2, %rd23;
	ld.global.nc.f32 	%f4, [%rd24];
	cvt.f64.f32 	%fd5, %f4;
	add.s64 	%rd25, %rd1, %rd23;
	ld.global.nc.f32 	%f5, [%rd25];
	cvt.f64.f32 	%fd6, %f5;
	setp.ne.s32 	%p19, %r128, 0;
	@%p19 bra 	$L__BB0_18;
	sub.f64 	%fd328, %fd5, %fd6;
	bra.uni 	$L__BB0_19;
$L__BB0_18:
	sub.f64 	%fd96, %fd5, %fd6;
	sub.f64 	%fd97, %fd5, %fd327;
	abs.f64 	%fd98, %fd97;
	sub.f64 	%fd99, %fd6, %fd327;
	abs.f64 	%fd100, %fd99;
	max.f64 	%fd101, %fd98, %fd100;
	max.f64 	%fd328, %fd96, %fd101;
$L__BB0_19:
	shl.b32 	%r69, %r128, 3;
	mov.u32 	%r70, tr_buf;
	add.s32 	%r17, %r70, %r69;
	st.shared.f64 	[%r17], %fd328;
	setp.eq.s32 	%p20, %r16, -1;
	mov.f64 	%fd329, 0d0000000000000000;
	@%p20 bra 	$L__BB0_21;
	ld.global.nc.f32 	%f6, [%rd5];
	cvt.f64.f32 	%fd329, %f6;
$L__BB0_21:
	cvt.s64.s32 	%rd27, %r128;
	add.s64 	%rd28, %rd27, %rd26;
	shl.b64 	%rd29, %rd28, 2;
	add.s64 	%rd6, %rd2, %rd29;
	add.s64 	%rd7, %rd1, %rd29;
	ld.global.nc.f32 	%f7, [%rd7+4];
	cvt.f64.f32 	%fd104, %f7;
	ld.global.nc.f32 	%f8, [%rd6+4];
	cvt.f64.f32 	%fd105, %f8;
	sub.f64 	%fd106, %fd105, %fd104;
	sub.f64 	%fd107, %fd105, %fd329;
	abs.f64 	%fd108, %fd107;
	sub.f64 	%fd109, %fd104, %fd329;
	abs.f64 	%fd110, %fd109;
	max.f64 	%fd111, %fd108, %fd110;
	max.f64 	%fd112, %fd106, %fd111;
	st.shared.f64 	[%r17+8], %fd112;
	setp.eq.s32 	%p21, %r16, -2;
	add.s64 	%rd30, %rd29, %rd4;
	add.s64 	%rd8, %rd30, -4;
	mov.f64 	%fd330, 0d0000000000000000;
	@%p21 bra 	$L__BB0_23;
	ld.global.nc.f32 	%f9, [%rd8+8];
	cvt.f64.f32 	%fd330, %f9;
$L__BB0_23:
	ld.global.nc.f32 	%f10, [%rd7+8];
	cvt.f64.f32 	%fd114, %f10;
	ld.global.nc.f32 	%f11, [%rd6+8];
	cvt.f64.f32 	%fd115, %f11;
	sub.f64 	%fd116, %fd115, %fd114;
	sub.f64 	%fd117, %fd115, %fd330;
	abs.f64 	%fd118, %fd117;
	sub.f64 	%fd119, %fd114, %fd330;
	abs.f64 	%fd120, %fd119;
	max.f64 	%fd121, %fd118, %fd120;
	max.f64 	%fd122, %fd116, %fd121;
	st.shared.f64 	[%r17+16], %fd122;
	setp.eq.s32 	%p22, %r16, -3;
	mov.f64 	%fd331, 0d0000000000000000;
	@%p22 bra 	$L__BB0_25;
	ld.global.nc.f32 	%f12, [%rd8+12];
	cvt.f64.f32 	%fd331, %f12;
$L__BB0_25:
	ld.global.nc.f32 	%f13, [%rd7+12];
	cvt.f64.f32 	%fd123, %f13;
	ld.global.nc.f32 	%f14, [%rd6+12];
	cvt.f64.f32 	%fd124, %f14;
	sub.f64 	%fd125, %fd124, %fd123;
	sub.f64 	%fd126, %fd124, %fd331;
	abs.f64 	%fd127, %fd126;
	sub.f64 	%fd128, %fd123, %fd331;
	abs.f64 	%fd129, %fd128;
	max.f64 	%fd130, %fd127, %fd129;
	max.f64 	%fd131, %fd125, %fd130;
	st.shared.f64 	[%r17+24], %fd131;
	add.s32 	%r128, %r128, 4;
	setp.ne.s32 	%p23, %r128, %r130;
	@%p23 bra 	$L__BB0_14;
$L__BB0_26:
	setp.eq.s32 	%p24, %r13, 0;
	@%p24 bra 	$L__BB0_34;
	mov.b32 	%r131, 0;
$L__BB0_28:
	.pragma "nounroll";
	add.s32 	%r22, %r130, %r63;
	setp.eq.s32 	%p25, %r22, 0;
	mov.f64 	%fd332, 0d0000000000000000;
	@%p25 bra 	$L__BB0_30;
	mul.wide.s32 	%rd31, %r22, 4;
	add.s64 	%rd32, %rd4, %rd31;
	ld.global.nc.f32 	%f15, [%rd32+-4];
	cvt.f64.f32 	%fd332, %f15;
$L__BB0_30:
	mul.wide.s32 	%rd33, %r22, 4;
	add.s64 	%rd34, %rd2, %rd33;
	ld.global.nc.f32 	%f16, [%rd34];
	cvt.f64.f32 	%fd18, %f16;
	add.s64 	%rd35, %rd1, %rd33;
	ld.global.nc.f32 	%f17, [%rd35];
	cvt.f64.f32 	%fd19, %f17;
	setp.eq.s32 	%p26, %r130, 0;
	@%p26 bra 	$L__BB0_32;
	sub.f64 	%fd133, %fd18, %fd19;
	sub.f64 	%fd134, %fd18, %fd332;
	abs.f64 	%fd135, %fd134;
	sub.f64 	%fd136, %fd19, %fd332;
	abs.f64 	%fd137, %fd136;
	max.f64 	%fd138, %fd135, %fd137;
	max.f64 	%fd333, %fd133, %fd138;
	bra.uni 	$L__BB0_33;
$L__BB0_32:
	sub.f64 	%fd333, %fd18, %fd19;
$L__BB0_33:
	shl.b32 	%r72, %r130, 3;
	mov.u32 	%r73, tr_buf;
	add.s32 	%r74, %r73, %r72;
	st.shared.f64 	[%r74], %fd333;
	add.s32 	%r130, %r130, 1;
	add.s32 	%r131, %r131, 1;
	setp.ne.s32 	%p27, %r131, %r13;
	@%p27 bra 	$L__BB0_28;
$L__BB0_34:
	add.s32 	%r139, %r2, -1;
	ld.shared.f64 	%fd370, [tr_buf];
	setp.lt.s32 	%p28, %r2, 2;
	mov.f64 	%fd371, %fd370;
	@%p28 bra 	$L__BB0_47;
	add.s32 	%r76, %r2, -2;
	and.b32  	%r26, %r139, 15;
	setp.lt.u32 	%p29, %r76, 15;
	mov.b32 	%r134, 1;
	mov.f64 	%fd371, %fd370;
	@%p29 bra 	$L__BB0_38;
	and.b32  	%r27, %r139, -16;
	mov.b32 	%r132, 1;
	mov.f64 	%fd371, %fd370;
$L__BB0_37:
	.pragma "nounroll";
	shl.b32 	%r78, %r132, 3;
	mov.u32 	%r79, tr_buf;
	add.s32 	%r80, %r79, %r78;
	ld.shared.f64 	%fd140, [%r80];
	min.f64 	%fd141, %fd370, %fd140;
	max.f64 	%fd142, %fd371, %fd140;
	ld.shared.v2.f64 	{%fd143, %fd144}, [%r80+8];
	min.f64 	%fd145, %fd141, %fd143;
	max.f64 	%fd146, %fd142, %fd143;
	min.f64 	%fd147, %fd145, %fd144;
	max.f64 	%fd148, %fd146, %fd144;
	ld.shared.v2.f64 	{%fd149, %fd150}, [%r80+24];
	min.f64 	%fd151, %fd147, %fd149;
	max.f64 	%fd152, %fd148, %fd149;
	min.f64 	%fd153, %fd151, %fd150;
	max.f64 	%fd154, %fd152, %fd150;
	ld.shared.v2.f64 	{%fd155, %fd156}, [%r80+40];
	min.f64 	%fd157, %fd153, %fd155;
	max.f64 	%fd158, %fd154, %fd155;
	min.f64 	%fd159, %fd157, %fd156;
	max.f64 	%fd160, %fd158, %fd156;
	ld.shared.v2.f64 	{%fd161, %fd162}, [%r80+56];
	min.f64 	%fd163, %fd159, %fd161;
	max.f64 	%fd164, %fd160, %fd161;
	min.f64 	%fd165, %fd163, %fd162;
	max.f64 	%fd166, %fd164, %fd162;
	ld.shared.v2.f64 	{%fd167, %fd168}, [%r80+72];
	min.f64 	%fd169, %fd165, %fd167;
	max.f64 	%fd170, %fd166, %fd167;
	min.f64 	%fd171, %fd169, %fd168;
	max.f64 	%fd172, %fd170, %fd168;
	ld.shared.v2.f64 	{%fd173, %fd174}, [%r80+88];
	min.f64 	%fd175, %fd171, %fd173;
	max.f64 	%fd176, %fd172, %fd173;
	min.f64 	%fd177, %fd175, %fd174;
	max.f64 	%fd178, %fd176, %fd174;
	ld.shared.v2.f64 	{%fd179, %fd180}, [%r80+104];
	min.f64 	%fd181, %fd177, %fd179;
	max.f64 	%fd182, %fd178, %fd179;
	min.f64 	%fd183, %fd181, %fd180;
	max.f64 	%fd184, %fd182, %fd180;
	ld.shared.f64 	%fd185, [%r80+120];
	min.f64 	%fd370, %fd183, %fd185;
	max.f64 	%fd371, %fd184, %fd185;
	add.s32 	%r134, %r132, 16;
	add.s32 	%r81, %r132, 15;
	setp.ne.s32 	%p30, %r81, %r27;
	mov.u32 	%r132, %r134;
	@%p30 bra 	$L__BB0_37;
$L__BB0_38:
	setp.eq.s32 	%p31, %r26, 0;
	@%p31 bra 	$L__BB0_47;
	and.b32  	%r31, %r139, 7;
	setp.lt.u32 	%p32, %r26, 8;
	@%p32 bra 	$L__BB0_41;
	shl.b32 	%r82, %r134, 3;
	mov.u32 	%r83, tr_buf;
	add.s32 	%r84, %r83, %r82;
	ld.shared.f64 	%fd187, [%r84];
	min.f64 	%fd188, %fd370, %fd187;
	max.f64 	%fd189, %fd371, %fd187;
	ld.shared.f64 	%fd190, [%r84+8];
	min.f64 	%fd191, %fd188, %fd190;
	max.f64 	%fd192, %fd189, %fd190;
	ld.shared.f64 	%fd193, [%r84+16];
	min.f64 	%fd194, %fd191, %fd193;
	max.f64 	%fd195, %fd192, %fd193;
	ld.shared.f64 	%fd196, [%r84+24];
	min.f64 	%fd197, %fd194, %fd196;
	max.f64 	%fd198, %fd195, %fd196;
	ld.shared.f64 	%fd199, [%r84+32];
	min.f64 	%fd200, %fd197, %fd199;
	max.f64 	%fd201, %fd198, %fd199;
	ld.shared.f64 	%fd202, [%r84+40];
	min.f64 	%fd203, %fd200, %fd202;
	max.f64 	%fd204, %fd201, %fd202;
	ld.shared.f64 	%fd205, [%r84+48];
	min.f64 	%fd206, %fd203, %fd205;
	max.f64 	%fd207, %fd204, %fd205;
	ld.shared.f64 	%fd208, [%r84+56];
	min.f64 	%fd370, %fd206, %fd208;
	max.f64 	%fd371, %fd207, %fd208;
	add.s32 	%r134, %r134, 8;
$L__BB0_41:
	setp.eq.s32 	%p33, %r31, 0;
	@%p33 bra 	$L__BB0_47;
	and.b32  	%r34, %r139, 3;
	setp.lt.u32 	%p34, %r31, 4;
	@%p34 bra 	$L__BB0_44;
	shl.b32 	%r85, %r134, 3;
	mov.u32 	%r86, tr_buf;
	add.s32 	%r87, %r86, %r85;
	ld.shared.f64 	%fd210, [%r87];
	min.f64 	%fd211, %fd370, %fd210;
	max.f64 	%fd212, %fd371, %fd210;
	ld.shared.f64 	%fd213, [%r87+8];
	min.f64 	%fd214, %fd211, %fd213;
	max.f64 	%fd215, %fd212, %fd213;
	ld.shared.f64 	%fd216, [%r87+16];
	min.f64 	%fd217, %fd214, %fd216;
	max.f64 	%fd218, %fd215, %fd216;
	ld.shared.f64 	%fd219, [%r87+24];
	min.f64 	%fd370, %fd217, %fd219;
	max.f64 	%fd371, %fd218, %fd219;
	add.s32 	%r134, %r134, 4;
$L__BB0_44:
	setp.eq.s32 	%p35, %r34, 0;
	@%p35 bra 	$L__BB0_47;
	mov.b32 	%r137, 0;
	mov.u32 	%r90, tr_buf;
$L__BB0_46:
	.pragma "nounroll";
	shl.b32 	%r89, %r134, 3;
	add.s32 	%r91, %r90, %r89;
	ld.shared.f64 	%fd220, [%r91];
	min.f64 	%fd370, %fd370, %fd220;
	max.f64 	%fd371, %fd371, %fd220;
	add.s32 	%r134, %r134, 1;
	add.s32 	%r137, %r137, 1;
	setp.ne.s32 	%p36, %r137, %r34;
	@%p36 bra 	$L__BB0_46;
$L__BB0_47:
	setp.eq.f64 	%p37, %fd371, %fd370;
	mov.f64 	%fd352, 0d0000000000000000;
	@%p37 bra 	$L__BB0_49;
	shl.b32 	%r92, %r2, 3;
	mov.u32 	%r93, tr_buf;
	add.s32 	%r94, %r93, %r92;
	ld.shared.f64 	%fd222, [%r94+-8];
	sub.f64 	%fd223, %fd222, %fd370;
	sub.f64 	%fd224, %fd371, %fd370;
	div.rn.f64 	%fd352, %fd223, %fd224;
$L__BB0_49:
	mul.wide.s32 	%rd36, %r138, 4;
	add.s64 	%rd37, %rd4, %rd36;
	ld.global.nc.f32 	%f18, [%rd37+-8];
	cvt.f64.f32 	%fd225, %f18;
	fma.rn.f64 	%fd226, %fd352, %fd1, 0d3FF0000000000000;
	mul.f64 	%fd227, %fd2, %fd226;
	mul.f64 	%fd353, %fd227, %fd225;
	cvt.rn.f32.f64 	%f19, %fd353;
	add.s32 	%r95, %r3, %r138;
	add.s32 	%r96, %r95, -1;
	mul.wide.s32 	%rd38, %r96, 4;
	add.s64 	%rd39, %rd3, %rd38;
	st.global.f32 	[%rd39], %f19;
	setp.ge.s32 	%p38, %r138, %r62;
	@%p38 bra 	$L__BB0_70;
	and.b32  	%r98, %r139, 15;
	add.s32 	%r41, %r98, -1;
	add.s32 	%r99, %r2, 7;
	and.b32  	%r100, %r99, 7;
	add.s32 	%r42, %r100, -1;
	and.b32  	%r43, %r99, 3;
	and.b32  	%r101, %r139, -16;
	neg.s32 	%r44, %r101;
$L__BB0_51:
	mul.wide.s32 	%rd40, %r138, 4;
	add.s64 	%rd41, %rd4, %rd40;
	ld.global.nc.f32 	%f20, [%rd41+-4];
	cvt.f64.f32 	%fd56, %f20;
	add.s64 	%rd42, %rd2, %rd40;
	ld.global.nc.f32 	%f21, [%rd42];
	cvt.f64.f32 	%fd228, %f21;
	add.s64 	%rd43, %rd1, %rd40;
	ld.global.nc.f32 	%f22, [%rd43];
	cvt.f64.f32 	%fd229, %f22;
	sub.f64 	%fd230, %fd228, %fd229;
	sub.f64 	%fd231, %fd228, %fd56;
	abs.f64 	%fd232, %fd231;
	sub.f64 	%fd233, %fd229, %fd56;
	abs.f64 	%fd234, %fd233;
	max.f64 	%fd235, %fd232, %fd234;
	max.f64 	%fd57, %fd230, %fd235;
	add.s32 	%r102, %r139, 1;
	rem.s32 	%r139, %r102, %r2;
	shl.b32 	%r103, %r139, 3;
	mov.u32 	%r104, tr_buf;
	add.s32 	%r105, %r104, %r103;
	ld.shared.f64 	%fd236, [%r105];
	st.shared.f64 	[%r105], %fd57;
	setp.gtu.f64 	%p39, %fd236, %fd370;
	setp.ltu.f64 	%p40, %fd236, %fd371;
	and.pred  	%p41, %p39, %p40;
	@%p41 bra 	$L__BB0_71;
	setp.lt.s32 	%p42, %r2, 2;
	ld.shared.f64 	%fd370, [tr_buf];
	mov.f64 	%fd371, %fd370;
	@%p42 bra 	$L__BB0_67;
	add.s32 	%r107, %r2, -2;
	setp.lt.u32 	%p43, %r107, 15;
	mov.b32 	%r144, 1;
	mov.f64 	%fd371, %fd370;
	@%p43 bra 	$L__BB0_57;
	add.s32 	%r140, %r104, 64;
	mov.b32 	%r141, 0;
	mov.u32 	%r142, %r44;
	mov.f64 	%fd371, %fd370;
$L__BB0_55:
	.pragma "nounroll";
	ld.shared.f64 	%fd238, [%r140+-56];
	min.f64 	%fd239, %fd370, %fd238;
	max.f64 	%fd240, %fd371, %fd238;
	ld.shared.v2.f64 	{%fd241, %fd242}, [%r140+-48];
	min.f64 	%fd243, %fd239, %fd241;
	max.f64 	%fd244, %fd240, %fd241;
	min.f64 	%fd245, %fd243, %fd242;
	max.f64 	%fd246, %fd244, %fd242;
	ld.shared.v2.f64 	{%fd247, %fd248}, [%r140+-32];
	min.f64 	%fd249, %fd245, %fd247;
	max.f64 	%fd250, %fd246, %fd247;
	min.f64 	%fd251, %fd249, %fd248;
	max.f64 	%fd252, %fd250, %fd248;
	ld.shared.v2.f64 	{%fd253, %fd254}, [%r140+-16];
	min.f64 	%fd255, %fd251, %fd253;
	max.f64 	%fd256, %fd252, %fd253;
	min.f64 	%fd257, %fd255, %fd254;
	max.f64 	%fd258, %fd256, %fd254;
	ld.shared.v2.f64 	{%fd259, %fd260}, [%r140];
	min.f64 	%fd261, %fd257, %fd259;
	max.f64 	%fd262, %fd258, %fd259;
	min.f64 	%fd263, %fd261, %fd260;
	max.f64 	%fd264, %fd262, %fd260;
	ld.shared.v2.f64 	{%fd265, %fd266}, [%r140+16];
	min.f64 	%fd267, %fd263, %fd265;
	max.f64 	%fd268, %fd264, %fd265;
	min.f64 	%fd269, %fd267, %fd266;
	max.f64 	%fd270, %fd268, %fd266;
	ld.shared.v2.f64 	{%fd271, %fd272}, [%r140+32];
	min.f64 	%fd273, %fd269, %fd271;
	max.f64 	%fd274, %fd270, %fd271;
	min.f64 	%fd275, %fd273, %fd272;
	max.f64 	%fd276, %fd274, %fd272;
	ld.shared.v2.f64 	{%fd277, %fd278}, [%r140+48];
	min.f64 	%fd279, %fd275, %fd277;
	max.f64 	%fd280, %fd276, %fd277;
	min.f64 	%fd281, %fd279, %fd278;
	max.f64 	%fd282, %fd280, %fd278;
	ld.shared.f64 	%fd283, [%r140+64];
	min.f64 	%fd370, %fd281, %fd283;
	max.f64 	%fd371, %fd282, %fd283;
	add.s32 	%r142, %r142, 16;
	add.s32 	%r141, %r141, 16;
	add.s32 	%r140, %r140, 128;
	setp.eq.s32 	%p44, %r142, 0;
	@%p44 bra 	$L__BB0_56;
	bra.uni 	$L__BB0_55;
$L__BB0_56:
	add.s32 	%r144, %r141, 1;
$L__BB0_57:
	add.s32 	%r111, %r2, -1;
	and.b32  	%r112, %r111, 15;
	setp.eq.s32 	%p45, %r112, 0;
	@%p45 bra 	$L__BB0_67;
	setp.lt.u32 	%p46, %r41, 7;
	@%p46 bra 	$L__BB0_60;
	shl.b32 	%r113, %r144, 3;
	mov.u32 	%r114, tr_buf;
	add.s32 	%r115, %r114, %r113;
	ld.shared.f64 	%fd285, [%r115];
	min.f64 	%fd286, %fd370, %fd285;
	max.f64 	%fd287, %fd371, %fd285;
	ld.shared.f64 	%fd288, [%r115+8];
	min.f64 	%fd289, %fd286, %fd288;
	max.f64 	%fd290, %fd287, %fd288;
	ld.shared.f64 	%fd291, [%r115+16];
	min.f64 	%fd292, %fd289, %fd291;
	max.f64 	%fd293, %fd290, %fd291;
	ld.shared.f64 	%fd294, [%r115+24];
	min.f64 	%fd295, %fd292, %fd294;
	max.f64 	%fd296, %fd293, %fd294;
	ld.shared.f64 	%fd297, [%r115+32];
	min.f64 	%fd298, %fd295, %fd297;
	max.f64 	%fd299, %fd296, %fd297;
	ld.shared.f64 	%fd300, [%r115+40];
	min.f64 	%fd301, %fd298, %fd300;
	max.f64 	%fd302, %fd299, %fd300;
	ld.shared.f64 	%fd303, [%r115+48];
	min.f64 	%fd304, %fd301, %fd303;
	max.f64 	%fd305, %fd302, %fd303;
	ld.shared.f64 	%fd306, [%r115+56];
	min.f64 	%fd370, %fd304, %fd306;
	max.f64 	%fd371, %fd305, %fd306;
	add.s32 	%r144, %r144, 8;
$L__BB0_60:
	add.s32 	%r116, %r2, -1;
	and.b32  	%r117, %r116, 7;
	setp.eq.s32 	%p47, %r117, 0;
	@%p47 bra 	$L__BB0_67;
	setp.lt.u32 	%p48, %r42, 3;
	@%p48 bra 	$L__BB0_63;
	shl.b32 	%r118, %r144, 3;
	mov.u32 	%r119, tr_buf;
	add.s32 	%r120, %r119, %r118;
	ld.shared.f64 	%fd308, [%r120];
	min.f64 	%fd309, %fd370, %fd308;
	max.f64 	%fd310, %fd371, %fd308;
	ld.shared.f64 	%fd311, [%r120+8];
	min.f64 	%fd312, %fd309, %fd311;
	max.f64 	%fd313, %fd310, %fd311;
	ld.shared.f64 	%fd314, [%r120+16];
	min.f64 	%fd315, %fd312, %fd314;
	max.f64 	%fd316, %fd313, %fd314;
	ld.shared.f64 	%fd317, [%r120+24];
	min.f64 	%fd370, %fd315, %fd317;
	max.f64 	%fd371, %fd316, %fd317;
	add.s32 	%r144, %r144, 4;
$L__BB0_63:
	setp.eq.s32 	%p49, %r43, 0;
	@%p49 bra 	$L__BB0_67;
	setp.eq.s32 	%p50, %r43, 1;
	shl.b32 	%r121, %r144, 3;
	mov.u32 	%r122, tr_buf;
	add.s32 	%r60, %r122, %r121;
	ld.shared.f64 	%fd318, [%r60];
	min.f64 	%fd370, %fd370, %fd318;
	max.f64 	%fd371, %fd371, %fd318;
	@%p50 bra 	$L__BB0_67;
	setp.eq.s32 	%p51, %r43, 2;
	ld.shared.f64 	%fd319, [%r60+8];
	min.f64 	%fd370, %fd370, %fd319;
	max.f64 	%fd371, %fd371, %fd319;
	@%p51 bra 	$L__BB0_67;
	ld.shared.f64 	%fd320, [%r60+16];
	min.f64 	%fd370, %fd370, %fd320;
	max.f64 	%fd371, %fd371, %fd320;
$L__BB0_67:
	setp.eq.f64 	%p52, %fd371, %fd370;
	mov.f64 	%fd372, 0d0000000000000000;
	@%p52 bra 	$L__BB0_69;
	sub.f64 	%fd322, %fd57, %fd370;
	sub.f64 	%fd323, %fd371, %fd370;
	div.rn.f64 	%fd372, %fd322, %fd323;
$L__BB0_69:
	fma.rn.f64 	%fd324, %fd372, %fd1, 0d3FF0000000000000;
	mul.f64 	%fd325, %fd2, %fd324;
	sub.f64 	%fd326, %fd56, %fd353;
	fma.rn.f64 	%fd353, %fd325, %fd326, %fd353;
	cvt.rn.f32.f64 	%f23, %fd353;
	add.s32 	%r123, %r138, %r3;
	mul.wide.s32 	%rd44, %r123, 4;
	add.s64 	%rd45, %rd3, %rd44;
	st.global.f32 	[%rd45], %f23;
	add.s32 	%r138, %r138, 1;
	setp.lt.s32 	%p53, %r138, %r62;
	@%p53 bra 	$L__BB0_51;
$L__BB0_70:
	ret;
$L__BB0_71:
	min.f64 	%fd370, %fd370, %fd57;
	max.f64 	%fd371, %fd371, %fd57;
	bra.uni 	$L__BB0_67;

}
	// .globl	tradjema_many_series_one_param_time_major_f32
.visible .entry tradjema_many_series_one_param_time_major_f32(
	.param .u64 .ptr .align 1 tradjema_many_series_one_param_time_major_f32_param_0,
	.param .u64 .ptr .align 1 tradjema_many_series_one_param_time_major_f32_param_1,
	.param .u64 .ptr .align 1 tradjema_many_series_one_param_time_major_f32_param_2,
	.param .u32 tradjema_many_series_one_param_time_major_f32_param_3,
	.param .u32 tradjema_many_series_one_param_time_major_f32_param_4,
	.param .u32 tradjema_many_series_one_param_time_major_f32_param_5,
	.param .f32 tradjema_many_series_one_param_time_major_f32_param_6,
	.param .u64 .ptr .align 1 tradjema_many_series_one_param_time_major_f32_param_7,
	.param .u64 .ptr .align 1 tradjema_many_series_one_param_time_major_f32_param_8
)
{
	.reg .pred 	%p<78>;
	.reg .b32 	%r<191>;
	.reg .b32 	%f<42>;
	.reg .b64 	%rd<85>;
	.reg .b64 	%fd<494>;

	ld.param.u64 	%rd24, [tradjema_many_series_one_param_time_major_f32_param_0];
	ld.param.u64 	%rd25, [tradjema_many_series_one_param_time_major_f32_param_1];
	ld.param.u64 	%rd26, [tradjema_many_series_one_param_time_major_f32_param_2];
	ld.param.u32 	%r74, [tradjema_many_series_one_param_time_major_f32_param_3];
	ld.param.u32 	%r75, [tradjema_many_series_one_param_time_major_f32_param_4];
	ld.param.u32 	%r76, [tradjema_many_series_one_param_time_major_f32_param_5];
	ld.param.f32 	%f1, [tradjema_many_series_one_param_time_major_f32_param_6];
	ld.param.u64 	%rd22, [tradjema_many_series_one_param_time_major_f32_param_7];
	ld.param.u64 	%rd23, [tradjema_many_series_one_param_time_major_f32_param_8];
	cvta.to.global.u64 	%rd1, %rd25;
	cvta.to.global.u64 	%rd2, %rd24;
	cvta.to.global.u64 	%rd3, %rd23;
	cvta.to.global.u64 	%rd4, %rd26;
	mov.u32 	%r1, %ctaid.x;
	setp.ge.s32 	%p3, %r1, %r74;
	@%p3 bra 	$L__BB1_97;
	setp.lt.s32 	%p5, %r76, 2;
	setp.gt.s32 	%p6, %r76, %r75;
	or.pred  	%p7, %p5, %p6;
	mov.pred 	%p77, -1;
	@%p7 bra 	$L__BB1_3;
	abs.f32 	%f2, %f1;
	setp.equ.f32 	%p77, %f2, 0f7F800000;
$L__BB1_3:
	setp.gtu.f32 	%p8, %f1, 0f00000000;
	not.pred 	%p9, %p77;
	and.pred  	%p10, %p8, %p9;
	@%p10 bra 	$L__BB1_7;
	mov.u32 	%r168, %tid.x;
	setp.ge.s32 	%p75, %r168, %r75;
	@%p75 bra 	$L__BB1_97;
	mov.u32 	%r3, %ntid.x;
$L__BB1_6:
	mad.lo.s32 	%r166, %r168, %r74, %r1;
	mul.wide.s32 	%rd80, %r166, 4;
	add.s64 	%rd81, %rd3, %rd80;
	mov.b32 	%r167, 2143289344;
	st.global.u32 	[%rd81], %r167;
	add.s32 	%r168, %r168, %r3;
	setp.lt.s32 	%p76, %r168, %r75;
	@%p76 bra 	$L__BB1_6;
	bra.uni 	$L__BB1_97;
$L__BB1_7:
	cvta.to.global.u64 	%rd27, %rd22;
	mul.wide.u32 	%rd28, %r1, 4;
	add.s64 	%rd29, %rd27, %rd28;
	ld.global.nc.u32 	%r6, [%rd29];
	add.s32 	%r179, %r6, %r76;
	mov.u32 	%r8, %tid.x;
	setp.ge.s32 	%p11, %r8, %r75;
	@%p11 bra 	$L__BB1_10;
	mov.u32 	%r9, %ntid.x;
	mov.u32 	%r169, %r8;
$L__BB1_9:
	mad.lo.s32 	%r77, %r169, %r74, %r1;
	mul.wide.s32 	%rd30, %r77, 4;
	add.s64 	%rd31, %rd3, %rd30;
	mov.b32 	%r78, 2143289344;
	st.global.u32 	[%rd31], %r78;
	add.s32 	%r169, %r169, %r9;
	setp.lt.s32 	%p12, %r169, %r75;
	@%p12 bra 	$L__BB1_9;
$L__BB1_10:
	bar.sync 	0;
	setp.lt.s32 	%p13, %r75, %r179;
	setp.ne.s32 	%p14, %r8, 0;
	or.pred  	%p15, %p14, %p13;
	@%p15 bra 	$L__BB1_97;
	cvt.f64.f32 	%fd1, %f1;
	cvt.rn.f64.s32 	%fd134, %r76;
	add.f64 	%fd135, %fd134, 0d3FF0000000000000;
	mov.f64 	%fd136, 0d4000000000000000;
	div.rn.f64 	%fd2, %fd136, %fd135;
	setp.lt.s32 	%p16, %r76, 1;
	@%p16 bra 	$L__BB1_43;
	and.b32  	%r12, %r76, 3;
	setp.lt.u32 	%p17, %r76, 4;
	mov.b32 	%r172, 0;
	@%p17 bra 	$L__BB1_26;
	and.b32  	%r172, %r76, 2147483644;
	mov.b32 	%r170, 0;
	mul.wide.s32 	%rd7, %r74, 4;
$L__BB1_14:
	.pragma "nounroll";
	add.s32 	%r15, %r170, %r6;
	setp.eq.s32 	%p18, %r15, 0;
	mov.f64 	%fd432, 0d0000000000000000;
	@%p18 bra 	$L__BB1_16;
	add.s32 	%r81, %r15, -1;
	mad.lo.s32 	%r82, %r81, %r74, %r1;
	mul.wide.s32 	%rd32, %r82, 4;
	add.s64 	%rd33, %rd4, %rd32;
	ld.global.nc.f32 	%f3, [%rd33];
	cvt.f64.f32 	%fd432, %f3;
$L__BB1_16:
	mad.lo.s32 	%r16, %r15, %r74, %r1;
	mul.wide.s32 	%rd34, %r16, 4;
	add.s64 	%rd5, %rd2, %rd34;
	ld.global.nc.f32 	%f4, [%rd5];
	cvt.f64.f32 	%fd5, %f4;
	add.s64 	%rd6, %rd1, %rd34;
	ld.global.nc.f32 	%f5, [%rd6];
	cvt.f64.f32 	%fd6, %f5;
	setp.ne.s32 	%p19, %r170, 0;
	@%p19 bra 	$L__BB1_18;
	sub.f64 	%fd433, %fd5, %fd6;
	bra.uni 	$L__BB1_19;
$L__BB1_18:
	sub.f64 	%fd138, %fd5, %fd6;
	sub.f64 	%fd139, %fd5, %fd432;
	abs.f64 	%fd140, %fd139;
	sub.f64 	%fd141, %fd6, %fd432;
	abs.f64 	%fd142, %fd141;
	max.f64 	%fd143, %fd140, %fd142;
	max.f64 	%fd433, %fd138, %fd143;
$L__BB1_19:
	shl.b32 	%r83, %r170, 3;
	mov.u32 	%r84, tr_buf;
	add.s32 	%r17, %r84, %r83;
	st.shared.f64 	[%r17], %fd433;
	setp.eq.s32 	%p20, %r15, -1;
	mov.f64 	%fd434, 0d0000000000000000;
	@%p20 bra 	$L__BB1_21;
	add.s64 	%rd36, %rd4, %rd34;
	ld.global.nc.f32 	%f6, [%rd36];
	cvt.f64.f32 	%fd434, %f6;
$L__BB1_21:
	add.s32 	%r18, %r16, %r74;
	add.s64 	%rd8, %rd5, %rd7;
	add.s64 	%rd9, %rd6, %rd7;
	ld.global.nc.f32 	%f7, [%rd9];
	cvt.f64.f32 	%fd146, %f7;
	ld.global.nc.f32 	%f8, [%rd8];
	cvt.f64.f32 	%fd147, %f8;
	sub.f64 	%fd148, %fd147, %fd146;
	sub.f64 	%fd149, %fd147, %fd434;
	abs.f64 	%fd150, %fd149;
	sub.f64 	%fd151, %fd146, %fd434;
	abs.f64 	%fd152, %fd151;
	max.f64 	%fd153, %fd150, %fd152;
	max.f64 	%fd154, %fd148, %fd153;
	st.shared.f64 	[%r17+8], %fd154;
	setp.eq.s32 	%p21, %r15, -2;
	mov.f64 	%fd435, 0d0000000000000000;
	@%p21 bra 	$L__BB1_23;
	mul.wide.s32 	%rd37, %r18, 4;
	add.s64 	%rd38, %rd4, %rd37;
	ld.global.nc.f32 	%f9, [%rd38];
	cvt.f64.f32 	%fd435, %f9;
$L__BB1_23:
	add.s64 	%rd10, %rd8, %rd7;
	add.s64 	%rd11, %rd9, %rd7;
	ld.global.nc.f32 	%f10, [%rd11];
	cvt.f64.f32 	%fd156, %f10;
	ld.global.nc.f32 	%f11, [%rd10];
	cvt.f64.f32 	%fd157, %f11;
	sub.f64 	%fd158, %fd157, %fd156;
	sub.f64 	%fd159, %fd157, %fd435;
	abs.f64 	%fd160, %fd159;
	sub.f64 	%fd161, %fd156, %fd435;
	abs.f64 	%fd162, %fd161;
	max.f64 	%fd163, %fd160, %fd162;
	max.f64 	%fd164, %fd158, %fd163;
	st.shared.f64 	[%r17+16], %fd164;
	setp.eq.s32 	%p22, %r15, -3;
	mov.f64 	%fd436, 0d0000000000000000;
	@%p22 bra 	$L__BB1_25;
	add.s32 	%r85, %r18, %r74;
	mul.wide.s32 	%rd39, %r85, 4;
	add.s64 	%rd40, %rd4, %rd39;
	ld.global.nc.f32 	%f12, [%rd40];
	cvt.f64.f32 	%fd436, %f12;
$L__BB1_25:
	add.s64 	%rd41, %rd10, %rd7;
	add.s64 	%rd42, %rd11, %rd7;
	ld.global.nc.f32 	%f13, [%rd42];
	cvt.f64.f32 	%fd165, %f13;
	ld.global.nc.f32 	%f14, [%rd41];
	cvt.f64.f32 	%fd166, %f14;
	sub.f64 	%fd167, %fd166, %fd165;
	sub.f64 	%fd168, %fd166, %fd436;
	abs.f64 	%fd169, %fd168;
	sub.f64 	%fd170, %fd165, %fd436;
	abs.f64 	%fd171, %fd170;
	max.f64 	%fd172, %fd169, %fd171;
	max.f64 	%fd173, %fd167, %fd172;
	st.shared.f64 	[%r17+24], %fd173;
	add.s32 	%r170, %r170, 4;
	setp.ne.s32 	%p23, %r170, %r172;
	@%p23 bra 	$L__BB1_14;
$L__BB1_26:
	setp.eq.s32 	%p24, %r12, 0;
	@%p24 bra 	$L__BB1_43;
	setp.eq.s32 	%p25, %r12, 1;
	@%p25 bra 	$L__BB1_36;
	add.s32 	%r21, %r172, %r6;
	setp.eq.s32 	%p26, %r21, 0;
	mov.f64 	%fd437, 0d0000000000000000;
	@%p26 bra 	$L__BB1_30;
	add.s32 	%r86, %r21, -1;
	mad.lo.s32 	%r87, %r86, %r74, %r1;
	mul.wide.s32 	%rd43, %r87, 4;
	add.s64 	%rd44, %rd4, %rd43;
	ld.global.nc.f32 	%f15, [%rd44];
	cvt.f64.f32 	%fd437, %f15;
$L__BB1_30:
	mad.lo.s32 	%r22, %r21, %r74, %r1;
	mul.wide.s32 	%rd45, %r22, 4;
	add.s64 	%rd12, %rd2, %rd45;
	ld.global.nc.f32 	%f16, [%rd12];
	cvt.f64.f32 	%fd18, %f16;
	add.s64 	%rd13, %rd1, %rd45;
	ld.global.nc.f32 	%f17, [%rd13];
	cvt.f64.f32 	%fd19, %f17;
	setp.eq.s32 	%p27, %r172, 0;
	@%p27 bra 	$L__BB1_32;
	sub.f64 	%fd175, %fd18, %fd19;
	sub.f64 	%fd176, %fd18, %fd437;
	abs.f64 	%fd177, %fd176;
	sub.f64 	%fd178, %fd19, %fd437;
	abs.f64 	%fd179, %fd178;
	max.f64 	%fd180, %fd177, %fd179;
	max.f64 	%fd438, %fd175, %fd180;
	bra.uni 	$L__BB1_33;
$L__BB1_32:
	sub.f64 	%fd438, %fd18, %fd19;
$L__BB1_33:
	shl.b32 	%r88, %r172, 3;
	mov.u32 	%r89, tr_buf;
	add.s32 	%r23, %r89, %r88;
	st.shared.f64 	[%r23], %fd438;
	setp.eq.s32 	%p28, %r21, -1;
	mov.f64 	%fd439, 0d0000000000000000;
	@%p28 bra 	$L__BB1_35;
	add.s64 	%rd47, %rd4, %rd45;
	ld.global.nc.f32 	%f18, [%rd47];
	cvt.f64.f32 	%fd439, %f18;
$L__BB1_35:
	mul.wide.s32 	%rd48, %r74, 4;
	add.s64 	%rd49, %rd12, %rd48;
	add.s64 	%rd50, %rd13, %rd48;
	ld.global.nc.f32 	%f19, [%rd50];
	cvt.f64.f32 	%fd182, %f19;
	ld.global.nc.f32 	%f20, [%rd49];
	cvt.f64.f32 	%fd183, %f20;
	sub.f64 	%fd184, %fd183, %fd182;
	sub.f64 	%fd185, %fd183, %fd439;
	abs.f64 	%fd186, %fd185;
	sub.f64 	%fd187, %fd182, %fd439;
	abs.f64 	%fd188, %fd187;
	max.f64 	%fd189, %fd186, %fd188;
	max.f64 	%fd190, %fd184, %fd189;
	st.shared.f64 	[%r23+8], %fd190;
	add.s32 	%r172, %r172, 2;
$L__BB1_36:
	and.b32  	%r90, %r76, 1;
	setp.eq.b32 	%p29, %r90, 1;
	not.pred 	%p30, %p29;
	@%p30 bra 	$L__BB1_43;
	add.s32 	%r26, %r172, %r6;
	setp.eq.s32 	%p31, %r26, 0;
	mov.f64 	%fd440, 0d0000000000000000;
	@%p31 bra 	$L__BB1_39;
	add.s32 	%r91, %r26, -1;
	mad.lo.s32 	%r92, %r91, %r74, %r1;
	mul.wide.s32 	%rd51, %r92, 4;
	add.s64 	%rd52, %rd4, %rd51;
	ld.global.nc.f32 	%f21, [%rd52];
	cvt.f64.f32 	%fd440, %f21;
$L__BB1_39:
	mad.lo.s32 	%r93, %r26, %r74, %r1;
	mul.wide.s32 	%rd53, %r93, 4;
	add.s64 	%rd54, %rd2, %rd53;
	ld.global.nc.f32 	%f22, [%rd54];
	cvt.f64.f32 	%fd27, %f22;
	add.s64 	%rd55, %rd1, %rd53;
	ld.global.nc.f32 	%f23, [%rd55];
	cvt.f64.f32 	%fd28, %f23;
	setp.eq.s32 	%p32, %r172, 0;
	@%p32 bra 	$L__BB1_41;
	sub.f64 	%fd192, %fd27, %fd28;
	sub.f64 	%fd193, %fd27, %fd440;
	abs.f64 	%fd194, %fd193;
	sub.f64 	%fd195, %fd28, %fd440;
	abs.f64 	%fd196, %fd195;
	max.f64 	%fd197, %fd194, %fd196;
	max.f64 	%fd441, %fd192, %fd197;
	bra.uni 	$L__BB1_42;
$L__BB1_41:
	sub.f64 	%fd441, %fd27, %fd28;
$L__BB1_42:
	shl.b32 	%r94, %r172, 3;
	mov.u32 	%r95, tr_buf;
	add.s32 	%r96, %r95, %r94;
	st.shared.f64 	[%r96], %fd441;
$L__BB1_43:
	add.s32 	%r188, %r76, -1;
	ld.shared.f64 	%fd32, [tr_buf];
	setp.lt.s32 	%p33, %r76, 2;
	mov.f64 	%fd466, %fd32;
	mov.f64 	%fd467, %fd32;
	@%p33 bra 	$L__BB1_56;
	add.s32 	%r98, %r76, -2;
	and.b32  	%r28, %r188, 15;
	setp.lt.u32 	%p34, %r98, 15;
	mov.b32 	%r175, 1;
	mov.f64 	%fd467, %fd32;
	mov.f64 	%fd466, %fd32;
	@%p34 bra 	$L__BB1_47;
	and.b32  	%r29, %r188, -16;
	mov.b32 	%r173, 1;
	mov.f64 	%fd467, %fd32;
	mov.f64 	%fd466, %fd32;
$L__BB1_46:
	.pragma "nounroll";
	shl.b32 	%r100, %r173, 3;
	mov.u32 	%r101, tr_buf;
	add.s32 	%r102, %r101, %r100;
	ld.shared.f64 	%fd199, [%r102];
	min.f64 	%fd200, %fd466, %fd199;
	max.f64 	%fd201, %fd467, %fd199;
	ld.shared.v2.f64 	{%fd202, %fd203}, [%r102+8];
	min.f64 	%fd204, %fd200, %fd202;
	max.f64 	%fd205, %fd201, %fd202;
	min.f64 	%fd206, %fd204, %fd203;
	max.f64 	%fd207, %fd205, %fd203;
	ld.shared.v2.f64 	{%fd208, %fd209}, [%r102+24];
	min.f64 	%fd210, %fd206, %fd208;
	max.f64 	%fd211, %fd207, %fd208;
	min.f64 	%fd212, %fd210, %fd209;
	max.f64 	%fd213, %fd211, %fd209;
	ld.shared.v2.f64 	{%fd214, %fd215}, [%r102+40];
	min.f64 	%fd216, %fd212, %fd214;
	max.f64 	%fd217, %fd213, %fd214;
	min.f64 	%fd218, %fd216, %fd215;
	max.f64 	%fd219, %fd217, %fd215;
	ld.shared.v2.f64 	{%fd220, %fd221}, [%r102+56];
	min.f64 	%fd222, %fd218, %fd220;
	max.f64 	%fd223, %fd219, %fd220;
	min.f64 	%fd224, %fd222, %fd221;
	max.f64 	%fd225, %fd223, %fd221;
	ld.shared.v2.f64 	{%fd226, %fd227}, [%r102+72];
	min.f64 	%fd228, %fd224, %fd226;
	max.f64 	%fd229, %fd225, %fd226;
	min.f64 	%fd230, %fd228, %fd227;
	max.f64 	%fd231, %fd229, %fd227;
	ld.shared.v2.f64 	{%fd232, %fd233}, [%r102+88];
	min.f64 	%fd234, %fd230, %fd232;
	max.f64 	%fd235, %fd231, %fd232;
	min.f64 	%fd236, %fd234, %fd233;
	max.f64 	%fd237, %fd235, %fd233;
	ld.shared.v2.f64 	{%fd238, %fd239}, [%r102+104];
	min.f64 	%fd240, %fd236, %fd238;
	max.f64 	%fd241, %fd237, %fd238;
	min.f64 	%fd242, %fd240, %fd239;
	max.f64 	%fd243, %fd241, %fd239;
	ld.shared.f64 	%fd244, [%r102+120];
	min.f64 	%fd466, %fd242, %fd244;
	max.f64 	%fd467, %fd243, %fd244;
	add.s32 	%r175, %r173, 16;
	add.s32 	%r103, %r173, 15;
	setp.ne.s32 	%p35, %r103, %r29;
	mov.u32 	%r173, %r175;
	@%p35 bra 	$L__BB1_46;
$L__BB1_47:
	setp.eq.s32 	%p36, %r28, 0;
	@%p36 bra 	$L__BB1_56;
	and.b32  	%r33, %r188, 7;
	setp.lt.u32 	%p37, %r28, 8;
	@%p37 bra 	$L__BB1_50;
	shl.b32 	%r104, %r175, 3;
	mov.u32 	%r105, tr_buf;
	add.s32 	%r106, %r105, %r104;
	ld.shared.f64 	%fd246, [%r106];
	min.f64 	%fd247, %fd466, %fd246;
	max.f64 	%fd248, %fd467, %fd246;
	ld.shared.f64 	%fd249, [%r106+8];
	min.f64 	%fd250, %fd247, %fd249;
	max.f64 	%fd251, %fd248, %fd249;
	ld.shared.f64 	%fd252, [%r106+16];
	min.f64 	%fd253, %fd250, %fd252;
	max.f64 	%fd254, %fd251, %fd252;
	ld.shared.f64 	%fd255, [%r106+24];
	min.f64 	%fd256, %fd253, %fd255;
	max.f64 	%fd257, %fd254, %fd255;
	ld.shared.f64 	%fd258, [%r106+32];
	min.f64 	%fd259, %fd256, %fd258;
	max.f64 	%fd260, %fd257, %fd258;
	ld.shared.f64 	%fd261, [%r106+40];
	min.f64 	%fd262, %fd259, %fd261;
	max.f64 	%fd263, %fd260, %fd261;
	ld.shared.f64 	%fd264, [%r106+48];
	min.f64 	%fd265, %fd262, %fd264;
	max.f64 	%fd266, %fd263, %fd264;
	ld.shared.f64 	%fd267, [%r106+56];
	min.f64 	%fd466, %fd265, %fd267;
	max.f64 	%fd467, %fd266, %fd267;
	add.s32 	%r175, %r175, 8;
$L__BB1_50:
	setp.eq.s32 	%p38, %r33, 0;
	@%p38 bra 	$L__BB1_56;
	and.b32  	%r36, %r188, 3;
	setp.lt.u32 	%p39, %r33, 4;
	@%p39 bra 	$L__BB1_53;
	shl.b32 	%r107, %r175, 3;
	mov.u32 	%r108, tr_buf;
	add.s32 	%r109, %r108, %r107;
	ld.shared.f64 	%fd269, [%r109];
	min.f64 	%fd270, %fd466, %fd269;
	max.f64 	%fd271, %fd467, %fd269;
	ld.shared.f64 	%fd272, [%r109+8];
	min.f64 	%fd273, %fd270, %fd272;
	max.f64 	%fd274, %fd271, %fd272;
	ld.shared.f64 	%fd275, [%r109+16];
	min.f64 	%fd276, %fd273, %fd275;
	max.f64 	%fd277, %fd274, %fd275;
	ld.shared.f64 	%fd278, [%r109+24];
	min.f64 	%fd466, %fd276, %fd278;
	max.f64 	%fd467, %fd277, %fd278;
	add.s32 	%r175, %r175, 4;
$L__BB1_53:
	setp.eq.s32 	%p40, %r36, 0;
	@%p40 bra 	$L__BB1_56;
	mov.b32 	%r178, 0;
	mov.u32 	%r112, tr_buf;
$L__BB1_55:
	.pragma "nounroll";
	shl.b32 	%r111, %r175, 3;
	add.s32 	%r113, %r112, %r111;
	ld.shared.f64 	%fd279, [%r113];
	min.f64 	%fd466, %fd466, %fd279;
	max.f64 	%fd467, %fd467, %fd279;
	add.s32 	%r175, %r175, 1;
	add.s32 	%r178, %r178, 1;
	setp.ne.s32 	%p41, %r178, %r36;
	@%p41 bra 	$L__BB1_55;
$L__BB1_56:
	setp.eq.f64 	%p42, %fd467, %fd466;
	mov.f64 	%fd460, 0d0000000000000000;
	@%p42 bra 	$L__BB1_58;
	shl.b32 	%r114, %r76, 3;
	mov.u32 	%r115, tr_buf;
	add.s32 	%r116, %r115, %r114;
	ld.shared.f64 	%fd281, [%r116+-8];
	sub.f64 	%fd282, %fd281, %fd466;
	sub.f64 	%fd283, %fd467, %fd466;
	div.rn.f64 	%fd460, %fd282, %fd283;
$L__BB1_58:
	ld.param.u64 	%rd82, [tradjema_many_series_one_param_time_major_f32_param_8];
	add.s32 	%r117, %r179, -2;
	mad.lo.s32 	%r118, %r117, %r74, %r1;
	mul.wide.s32 	%rd56, %r118, 4;
	add.s64 	%rd14, %rd4, %rd56;
	ld.global.nc.f32 	%f24, [%rd14];
	cvt.f64.f32 	%fd284, %f24;
	fma.rn.f64 	%fd285, %fd460, %fd1, 0d3FF0000000000000;
	mul.f64 	%fd286, %fd2, %fd285;
	mul.f64 	%fd461, %fd286, %fd284;
	cvt.rn.f32.f64 	%f25, %fd461;
	add.s32 	%r43, %r118, %r74;
	cvta.to.global.u64 	%rd57, %rd82;
	mul.wide.s32 	%rd58, %r43, 4;
	add.s64 	%rd15, %rd57, %rd58;
	st.global.f32 	[%rd15], %f25;
	setp.le.s32 	%p43, %r75, %r179;
	@%p43 bra 	$L__BB1_97;
	setp.lt.s32 	%p44, %r76, 2;
	@%p44 bra 	$L__BB1_80;
	mov.u32 	%r138, tr_buf;
$L__BB1_61:
	add.s32 	%r134, %r179, -1;
	mad.lo.s32 	%r135, %r134, %r74, %r1;
	mul.wide.s32 	%rd72, %r135, 4;
	add.s64 	%rd73, %rd4, %rd72;
	ld.global.nc.f32 	%f38, [%rd73];
	cvt.f64.f32 	%fd65, %f38;
	add.s32 	%r46, %r135, %r74;
	mul.wide.s32 	%rd74, %r46, 4;
	add.s64 	%rd75, %rd2, %rd74;
	ld.global.nc.f32 	%f39, [%rd75];
	cvt.f64.f32 	%fd333, %f39;
	add.s64 	%rd76, %rd1, %rd74;
	ld.global.nc.f32 	%f40, [%rd76];
	cvt.f64.f32 	%fd334, %f40;
	sub.f64 	%fd335, %fd333, %fd334;
	sub.f64 	%fd336, %fd333, %fd65;
	abs.f64 	%fd337, %fd336;
	sub.f64 	%fd338, %fd334, %fd65;
	abs.f64 	%fd339, %fd338;
	max.f64 	%fd340, %fd337, %fd339;
	max.f64 	%fd66, %fd335, %fd340;
	add.s32 	%r136, %r188, 1;
	rem.s32 	%r188, %r136, %r76;
	shl.b32 	%r137, %r188, 3;
	add.s32 	%r139, %r138, %r137;
	ld.shared.f64 	%fd341, [%r139];
	st.shared.f64 	[%r139], %fd66;
	setp.le.f64 	%p61, %fd341, %fd466;
	setp.ge.f64 	%p62, %fd341, %fd467;
	or.pred  	%p63, %p61, %p62;
	@%p63 bra 	$L__BB1_66;
	min.f64 	%fd466, %fd466, %fd66;
	max.f64 	%fd467, %fd467, %fd66;
$L__BB1_63:
	setp.eq.f64 	%p73, %fd467, %fd466;
	mov.f64 	%fd468, 0d0000000000000000;
	@%p73 bra 	$L__BB1_65;
	sub.f64 	%fd427, %fd66, %fd466;
	sub.f64 	%fd428, %fd467, %fd466;
	div.rn.f64 	%fd468, %fd427, %fd428;
$L__BB1_65:
	ld.param.u64 	%rd84, [tradjema_many_series_one_param_time_major_f32_param_8];
	fma.rn.f64 	%fd429, %fd468, %fd1, 0d3FF0000000000000;
	mul.f64 	%fd430, %fd2, %fd429;
	sub.f64 	%fd431, %fd65, %fd461;
	fma.rn.f64 	%fd461, %fd430, %fd431, %fd461;
	cvt.rn.f32.f64 	%f41, %fd461;
	cvta.to.global.u64 	%rd77, %rd84;
	add.s64 	%rd79, %rd77, %rd74;
	st.global.f32 	[%rd79], %f41;
	add.s32 	%r179, %r179, 1;
	setp.lt.s32 	%p74, %r179, %r75;
	@%p74 bra 	$L__BB1_61;
	bra.uni 	$L__BB1_97;
$L__BB1_66:
	add.s32 	%r141, %r76, -2;
	setp.lt.u32 	%p64, %r141, 15;
	mov.b32 	%r185, 1;
	ld.shared.f64 	%fd467, [tr_buf];
	mov.f64 	%fd466, %fd467;
	@%p64 bra 	$L__BB1_70;
	add.s32 	%r144, %r76, -1;
	add.s32 	%r181, %r138, 64;
	and.b32  	%r146, %r144, -16;
	neg.s32 	%r183, %r146;
	mov.b32 	%r182, 0;
	mov.f64 	%fd466, %fd467;
$L__BB1_68:
	.pragma "nounroll";
	ld.shared.f64 	%fd343, [%r181+-56];
	min.f64 	%fd344, %fd466, %fd343;
	max.f64 	%fd345, %fd467, %fd343;
	ld.shared.v2.f64 	{%fd346, %fd347}, [%r181+-48];
	min.f64 	%fd348, %fd344, %fd346;
	max.f64 	%fd349, %fd345, %fd346;
	min.f64 	%fd350, %fd348, %fd347;
	max.f64 	%fd351, %fd349, %fd347;
	ld.shared.v2.f64 	{%fd352, %fd353}, [%r181+-32];
	min.f64 	%fd354, %fd350, %fd352;
	max.f64 	%fd355, %fd351, %fd352;
	min.f64 	%fd356, %fd354, %fd353;
	max.f64 	%fd357, %fd355, %fd353;
	ld.shared.v2.f64 	{%fd358, %fd359}, [%r181+-16];
	min.f64 	%fd360, %fd356, %fd358;
	max.f64 	%fd361, %fd357, %fd358;
	min.f64 	%fd362, %fd360, %fd359;
	max.f64 	%fd363, %fd361, %fd359;
	ld.shared.v2.f64 	{%fd364, %fd365}, [%r181];
	min.f64 	%fd366, %fd362, %fd364;
	max.f64 	%fd367, %fd363, %fd364;
	min.f64 	%fd368, %fd366, %fd365;
	max.f64 	%fd369, %fd367, %fd365;
	ld.shared.v2.f64 	{%fd370, %fd371}, [%r181+16];
	min.f64 	%fd372, %fd368, %fd370;
	max.f64 	%fd373, %fd369, %fd370;
	min.f64 	%fd374, %fd372, %fd371;
	max.f64 	%fd375, %fd373, %fd371;
	ld.shared.v2.f64 	{%fd376, %fd377}, [%r181+32];
	min.f64 	%fd378, %fd374, %fd376;
	max.f64 	%fd379, %fd375, %fd376;
	min.f64 	%fd380, %fd378, %fd377;
	max.f64 	%fd381, %fd379, %fd377;
	ld.shared.v2.f64 	{%fd382, %fd383}, [%r181+48];
	min.f64 	%fd384, %fd380, %fd382;
	max.f64 	%fd385, %fd381, %fd382;
	min.f64 	%fd386, %fd384, %fd383;
	max.f64 	%fd387, %fd385, %fd383;
	ld.shared.f64 	%fd388, [%r181+64];
	min.f64 	%fd466, %fd386, %fd388;
	max.f64 	%fd467, %fd387, %fd388;
	add.s32 	%r183, %r183, 16;
	add.s32 	%r182, %r182, 16;
	add.s32 	%r181, %r181, 128;
	setp.eq.s32 	%p65, %r183, 0;
	@%p65 bra 	$L__BB1_69;
	bra.uni 	$L__BB1_68;
$L__BB1_69:
	add.s32 	%r185, %r182, 1;
$L__BB1_70:
	add.s32 	%r147, %r76, -1;
	and.b32  	%r148, %r147, 15;
	setp.eq.s32 	%p66, %r148, 0;
	@%p66 bra 	$L__BB1_63;
	add.s32 	%r151, %r148, -1;
	setp.lt.u32 	%p67, %r151, 7;
	@%p67 bra 	$L__BB1_73;
	shl.b32 	%r152, %r185, 3;
	add.s32 	%r154, %r138, %r152;
	ld.shared.f64 	%fd390, [%r154];
	min.f64 	%fd391, %fd466, %fd390;
	max.f64 	%fd392, %fd467, %fd390;
	ld.shared.f64 	%fd393, [%r154+8];
	min.f64 	%fd394, %fd391, %fd393;
	max.f64 	%fd395, %fd392, %fd393;
	ld.shared.f64 	%fd396, [%r154+16];
	min.f64 	%fd397, %fd394, %fd396;
	max.f64 	%fd398, %fd395, %fd396;
	ld.shared.f64 	%fd399, [%r154+24];
	min.f64 	%fd400, %fd397, %fd399;
	max.f64 	%fd401, %fd398, %fd399;
	ld.shared.f64 	%fd402, [%r154+32];
	min.f64 	%fd403, %fd400, %fd402;
	max.f64 	%fd404, %fd401, %fd402;
	ld.shared.f64 	%fd405, [%r154+40];
	min.f64 	%fd406, %fd403, %fd405;
	max.f64 	%fd407, %fd404, %fd405;
	ld.shared.f64 	%fd408, [%r154+48];
	min.f64 	%fd409, %fd406, %fd408;
	max.f64 	%fd410, %fd407, %fd408;
	ld.shared.f64 	%fd411, [%r154+56];
	min.f64 	%fd466, %fd409, %fd411;
	max.f64 	%fd467, %fd410, %fd411;
	add.s32 	%r185, %r185, 8;
$L__BB1_73:
	and.b32  	%r156, %r147, 7;
	setp.eq.s32 	%p68, %r156, 0;
	@%p68 bra 	$L__BB1_63;
	add.s32 	%r159, %r156, -1;
	setp.lt.u32 	%p69, %r159, 3;
	@%p69 bra 	$L__BB1_76;
	shl.b32 	%r160, %r185, 3;
	add.s32 	%r162, %r138, %r160;
	ld.shared.f64 	%fd413, [%r162];
	min.f64 	%fd414, %fd466, %fd413;
	max.f64 	%fd415, %fd467, %fd413;
	ld.shared.f64 	%fd416, [%r162+8];
	min.f64 	%fd417, %fd414, %fd416;
	max.f64 	%fd418, %fd415, %fd416;
	ld.shared.f64 	%fd419, [%r162+16];
	min.f64 	%fd420, %fd417, %fd419;
	max.f64 	%fd421, %fd418, %fd419;
	ld.shared.f64 	%fd422, [%r162+24];
	min.f64 	%fd466, %fd420, %fd422;
	max.f64 	%fd467, %fd421, %fd422;
	add.s32 	%r185, %r185, 4;
$L__BB1_76:
	and.b32  	%r62, %r147, 3;
	setp.eq.s32 	%p70, %r62, 0;
	@%p70 bra 	$L__BB1_63;
	setp.eq.s32 	%p71, %r62, 1;
	shl.b32 	%r164, %r185, 3;
	add.s32 	%r63, %r138, %r164;
	ld.shared.f64 	%fd423, [%r63];
	min.f64 	%fd466, %fd466, %fd423;
	max.f64 	%fd467, %fd467, %fd423;
	@%p71 bra 	$L__BB1_63;
	setp.eq.s32 	%p72, %r62, 2;
	ld.shared.f64 	%fd424, [%r63+8];
	min.f64 	%fd466, %fd466, %fd424;
	max.f64 	%fd467, %fd467, %fd424;
	@%p72 bra 	$L__BB1_63;
	ld.shared.f64 	%fd425, [%r63+16];
	min.f64 	%fd466, %fd466, %fd425;
	max.f64 	%fd467, %fd467, %fd425;
	bra.uni 	$L__BB1_63;
$L__BB1_80:
	sub.s32 	%r119, %r75, %r179;
	not.b32 	%r64, %r6;
	and.b32  	%r120, %r119, 1;
	setp.eq.b32 	%p45, %r120, 1;
	not.pred 	%p46, %p45;
	@%p46 bra 	$L__BB1_84;
	mul.wide.s32 	%rd16, %r74, 4;
	add.s64 	%rd59, %rd14, %rd16;
	ld.global.nc.f32 	%f26, [%rd59];
	cvt.f64.f32 	%fd101, %f26;
	add.s32 	%r121, %r43, %r74;
	mul.wide.s32 	%rd60, %r121, 4;
	add.s64 	%rd61, %rd2, %rd60;
	ld.global.nc.f32 	%f27, [%rd61];
	cvt.f64.f32 	%fd288, %f27;
	add.s64 	%rd62, %rd1, %rd60;
	ld.global.nc.f32 	%f28, [%rd62];
	cvt.f64.f32 	%fd289, %f28;
	sub.f64 	%fd290, %fd288, %fd289;
	sub.f64 	%fd291, %fd288, %fd101;
	abs.f64 	%fd292, %fd291;
	sub.f64 	%fd293, %fd289, %fd101;
	abs.f64 	%fd294, %fd293;
	max.f64 	%fd295, %fd292, %fd294;
	max.f64 	%fd102, %fd290, %fd295;
	st.shared.f64 	[tr_buf], %fd102;
	setp.le.f64 	%p47, %fd32, %fd466;
	setp.ge.f64 	%p48, %fd32, %fd467;
	or.pred  	%p49, %p47, %p48;
	min.f64 	%fd296, %fd466, %fd102;
	max.f64 	%fd297, %fd467, %fd102;
	selp.f64 	%fd466, %fd102, %fd296, %p49;
	selp.f64 	%fd467, %fd102, %fd297, %p49;
	setp.eq.f64 	%p50, %fd467, %fd466;
	mov.f64 	%fd481, 0d0000000000000000;
	@%p50 bra 	$L__BB1_83;
	sub.f64 	%fd298, %fd102, %fd466;
	sub.f64 	%fd299, %fd467, %fd466;
	div.rn.f64 	%fd481, %fd298, %fd299;
$L__BB1_83:
	fma.rn.f64 	%fd300, %fd481, %fd1, 0d3FF0000000000000;
	mul.f64 	%fd301, %fd2, %fd300;
	sub.f64 	%fd302, %fd101, %fd461;
	fma.rn.f64 	%fd461, %fd301, %fd302, %fd461;
	cvt.rn.f32.f64 	%f29, %fd461;
	add.s64 	%rd63, %rd15, %rd16;
	st.global.f32 	[%rd63], %f29;
	add.s32 	%r179, %r179, 1;
	mov.b32 	%r188, 0;
$L__BB1_84:
	add.s32 	%r123, %r75, %r64;
	setp.eq.s32 	%p51, %r123, %r76;
	@%p51 bra 	$L__BB1_97;
	mov.u32 	%r128, tr_buf;
	mul.wide.s32 	%rd21, %r74, 4;
$L__BB1_86:
	add.s32 	%r124, %r179, -1;
	mad.lo.s32 	%r125, %r124, %r74, %r1;
	mul.wide.s32 	%rd64, %r125, 4;
	add.s64 	%rd17, %rd4, %rd64;
	ld.global.nc.f32 	%f30, [%rd17];
	cvt.f64.f32 	%fd114, %f30;
	add.s32 	%r70, %r125, %r74;
	mul.wide.s32 	%rd65, %r70, 4;
	add.s64 	%rd18, %rd2, %rd65;
	ld.global.nc.f32 	%f31, [%rd18];
	cvt.f64.f32 	%fd303, %f31;
	add.s64 	%rd19, %rd1, %rd65;
	ld.global.nc.f32 	%f32, [%rd19];
	cvt.f64.f32 	%fd304, %f32;
	sub.f64 	%fd305, %fd303, %fd304;
	sub.f64 	%fd306, %fd303, %fd114;
	abs.f64 	%fd307, %fd306;
	sub.f64 	%fd308, %fd304, %fd114;
	abs.f64 	%fd309, %fd308;
	max.f64 	%fd310, %fd307, %fd309;
	max.f64 	%fd115, %fd305, %fd310;
	add.s32 	%r126, %r188, 1;
	rem.s32 	%r71, %r126, %r76;
	shl.b32 	%r127, %r71, 3;
	add.s32 	%r129, %r128, %r127;
	ld.shared.f64 	%fd311, [%r129];
	st.shared.f64 	[%r129], %fd115;
	setp.gtu.f64 	%p52, %fd311, %fd466;
	setp.ltu.f64 	%p53, %fd311, %fd467;
	and.pred  	%p54, %p52, %p53;
	@%p54 bra 	$L__BB1_88;
	ld.shared.f64 	%fd488, [tr_buf];
	mov.f64 	%fd489, %fd488;
	bra.uni 	$L__BB1_89;
$L__BB1_88:
	min.f64 	%fd488, %fd466, %fd115;
	max.f64 	%fd489, %fd467, %fd115;
$L__BB1_89:
	setp.eq.f64 	%p55, %fd489, %fd488;
	mov.f64 	%fd490, 0d0000000000000000;
	@%p55 bra 	$L__BB1_91;
	sub.f64 	%fd313, %fd115, %fd488;
	sub.f64 	%fd314, %fd489, %fd488;
	div.rn.f64 	%fd490, %fd313, %fd314;
$L__BB1_91:
	ld.param.u64 	%rd83, [tradjema_many_series_one_param_time_major_f32_param_8];
	fma.rn.f64 	%fd315, %fd490, %fd1, 0d3FF0000000000000;
	mul.f64 	%fd316, %fd2, %fd315;
	sub.f64 	%fd317, %fd114, %fd461;
	fma.rn.f64 	%fd123, %fd316, %fd317, %fd461;
	cvt.rn.f32.f64 	%f33, %fd123;
	cvta.to.global.u64 	%rd66, %rd83;
	mul.wide.s32 	%rd67, %r70, 4;
	add.s64 	%rd20, %rd66, %rd67;
	st.global.f32 	[%rd20], %f33;
	add.s64 	%rd68, %rd17, %rd21;
	ld.global.nc.f32 	%f34, [%rd68];
	cvt.f64.f32 	%fd124, %f34;
	add.s64 	%rd69, %rd18, %rd21;
	ld.global.nc.f32 	%f35, [%rd69];
	cvt.f64.f32 	%fd318, %f35;
	add.s64 	%rd70, %rd19, %rd21;
	ld.global.nc.f32 	%f36, [%rd70];
	cvt.f64.f32 	%fd319, %f36;
	sub.f64 	%fd320, %fd318, %fd319;
	sub.f64 	%fd321, %fd318, %fd124;
	abs.f64 	%fd322, %fd321;
	sub.f64 	%fd323, %fd319, %fd124;
	abs.f64 	%fd324, %fd323;
	max.f64 	%fd325, %fd322, %fd324;
	max.f64 	%fd125, %fd320, %fd325;
	add.s32 	%r130, %r71, 1;
	rem.s32 	%r188, %r130, %r76;
	shl.b32 	%r131, %r188, 3;
	mov.u32 	%r132, tr_buf;
	add.s32 	%r133, %r132, %r131;
	ld.shared.f64 	%fd326, [%r133];
	st.shared.f64 	[%r133], %fd125;
	setp.le.f64 	%p56, %fd326, %fd488;
	setp.ge.f64 	%p57, %fd326, %fd489;
	or.pred  	%p58, %p56, %p57;
	@%p58 bra 	$L__BB1_93;
	min.f64 	%fd466, %fd488, %fd125;
	max.f64 	%fd467, %fd489, %fd125;
	bra.uni 	$L__BB1_94;
$L__BB1_93:
	ld.shared.f64 	%fd466, [tr_buf];
	mov.f64 	%fd467, %fd466;
$L__BB1_94:
	setp.eq.f64 	%p59, %fd467, %fd466;
	mov.f64 	%fd493, 0d0000000000000000;
	@%p59 bra 	$L__BB1_96;
	sub.f64 	%fd328, %fd125, %fd466;
	sub.f64 	%fd329, %fd467, %fd466;
	div.rn.f64 	%fd493, %fd328, %fd329;
$L__BB1_96:
	fma.rn.f64 	%fd330, %fd493, %fd1, 0d3FF0000000000000;
	mul.f64 	%fd331, %fd2, %fd330;
	sub.f64 	%fd332, %fd124, %fd123;
	fma.rn.f64 	%fd461, %fd331, %fd332, %fd123;
	cvt.rn.f32.f64 	%f37, %fd461;
	add.s64 	%rd71, %rd20, %rd21;
	st.global.f32 	[%rd71], %f37;
	add.s32 	%r179, %r179, 2;
	setp.lt.s32 	%p60, %r179, %r75;
	@%p60 bra 	$L__BB1_86;
$L__BB1_97:
	ret;

}


// ===== COMPILED SASS (sm_100) =====

	.target	sm_100

	.elftype	@"ET_EXEC"


//--------------------- .note.nv.tkinfo           --------------------------
	.section	.note.nv.tkinfo,"",@"SHT_NOTE"
	.sectionflags	@"SHF_NOTE_NV_TKINFO"
	.tkinfo
        /*0018*/ 	.word	0x00000002
        /*0030*/ 	.string	""
        /*0030*/ 	.string	"ptxas"
        /*0030*/ 	.string	"Cuda compilation tools, release 13.0, V13.0.88"
        /*0030*/ 	.string	"Build cuda_13.0.r13.0/compiler.36424714_0"
        /*0030*/ 	.string	"-arch sm_100 -m 64 "



//--------------------- .note.nv.cuinfo           --------------------------
	.section	.note.nv.cuinfo,"",@"SHT_NOTE"
	.sectionflags	@"SHF_NOTE_NV_CUINFO"
        /*0018*/ 	.short	0x0002
        /*001a*/ 	.short	0x0064
        /*001c*/ 	.short	0x0082
	.zero		2


//--------------------- .nv.info                  --------------------------
	.section	.nv.info,"",@"SHT_CUDA_INFO"
	.align	4


	//----- nvinfo : EIATTR_REGCOUNT
	.align		4
        /*0000*/ 	.byte	0x04, 0x2f
        /*0002*/ 	.short	(.L_1 - .L_0)
	.align		4
.L_0:
        /*0004*/ 	.word	index@(tradjema_batch_f32)
        /*0008*/ 	.word	0x00000023


	//----- nvinfo : EIATTR_FRAME_SIZE
	.align		4
.L_1:
        /*000c*/ 	.byte	0x04, 0x11
        /*000e*/ 	.short	(.L_3 - .L_2)
	.align		4
.L_2:
        /*0010*/ 	.word	index@($__internal_1_$__cuda_sm20_div_rn_f64_full)
        /*0014*/ 	.word	0x00000000


	//----- nvinfo : EIATTR_FRAME_SIZE
	.align		4
.L_3:
        /*0018*/ 	.byte	0x04, 0x11
        /*001a*/ 	.short	(.L_5 - .L_4)
	.align		4
.L_4:
        /*001c*/ 	.word	index@(tradjema_batch_f32)
        /*0020*/ 	.word	0x00000000


	//----- nvinfo : EIATTR_REGCOUNT
	.align		4
.L_5:
        /*0024*/ 	.byte	0x04, 0x2f
        /*0026*/ 	.short	(.L_7 - .L_6)
	.align		4
.L_6:
        /*0028*/ 	.word	index@(tradjema_many_series_one_param_time_major_f32)
        /*002c*/ 	.word	0x0000002a


	//----- nvinfo : EIATTR_FRAME_SIZE
	.align		4
.L_7:
        /*0030*/ 	.byte	0x04, 0x11
        /*0032*/ 	.short	(.L_9 - .L_8)
	.align		4
.L_8:
        /*0034*/ 	.word	index@($__internal_0_$__cuda_sm20_div_rn_f64_full)
        /*0038*/ 	.word	0x00000000


	//----- nvinfo : EIATTR_FRAME_SIZE
	.align		4
.L_9:
        /*003c*/ 	.byte	0x04, 0x11
        /*003e*/ 	.short	(.L_11 - .L_10)
	.align		4
.L_10:
        /*0040*/ 	.word	index@(tradjema_many_series_one_param_time_major_f32)
        /*0044*/ 	.word	0x00000000


	//----- nvinfo : EIATTR_MIN_STACK_SIZE
	.align		4
.L_11:
        /*0048*/ 	.byte	0x04, 0x12
        /*004a*/ 	.short	(.L_13 - .L_12)
	.align		4
.L_12:
        /*004c*/ 	.word	index@(tradjema_many_series_one_param_time_major_f32)
        /*0050*/ 	.word	0x00000000


	//----- nvinfo : EIATTR_MIN_STACK_SIZE
	.align		4
.L_13:
        /*0054*/ 	.byte	0x04, 0x12
        /*0056*/ 	.short	(.L_15 - .L_14)
	.align		4
.L_14:
        /*0058*/ 	.word	index@(tradjema_batch_f32)
        /*005c*/ 	.word	0x00000000
.L_15:


//--------------------- .nv.compat                --------------------------
	.section	.nv.compat,"",@"SHT_CUDA_COMPAT_INFO"
	.align	4
        /*0000*/ 	.byte	0x02, 0x09, 0x00, 0x00, 0x02, 0x02, 0x01, 0x00, 0x02, 0x05, 0x05, 0x00, 0x03, 0x07, 0x01, 0x01
        /*0010*/ 	.byte	0x02, 0x03, 0x00, 0x00, 0x02, 0x06, 0x01, 0x00, 0x04, 0x0b, 0x08, 0x00, 0x01, 0x00, 0x00, 0x00
        /*0020*/ 	.byte	0x00, 0x00, 0x00, 0x00


//--------------------- .nv.info.tradjema_many_series_one_param_time_major_f32 --------------------------
	.section	.nv.info.tradjema_many_series_one_param_time_major_f32,"",@"SHT_CUDA_INFO"
	.sectionflags	@""
	.align	4


	//----- nvinfo : EIATTR_CUDA_API_VERSION
	.align		4
        /*0000*/ 	.byte	0x04, 0x37
        /*0002*/ 	.short	(.L_17 - .L_16)
.L_16:
        /*0004*/ 	.word	0x00000082


	//----- nvinfo : EIATTR_KPARAM_INFO
	.align		4
.L_17:
        /*0008*/ 	.byte	0x04, 0x17
        /*000a*/ 	.short	(.L_19 - .L_18)
.L_18:
        /*000c*/ 	.word	0x00000000
        /*0010*/ 	.short	0x0008
        /*0012*/ 	.short	0x0030
        /*0014*/ 	.byte	0x00, 0xf5, 0x21, 0x00


	//----- nvinfo : EIATTR_KPARAM_INFO
	.align		4
.L_19:
        /*0018*/ 	.byte	0x04, 0x17
        /*001a*/ 	.short	(.L_21 - .L_20)
.L_20:
        /*001c*/ 	.word	0x00000000
        /*0020*/ 	.short	0x0007
        /*0022*/ 	.short	0x0028
        /*0024*/ 	.byte	0x00, 0xf5, 0x21, 0x00


	//----- nvinfo : EIATTR_KPARAM_INFO
	.align		4
.L_21:
        /*0028*/ 	.byte	0x04, 0x17
        /*002a*/ 	.short	(.L_23 - .L_22)
.L_22:
        /*002c*/ 	.word	0x00000000
        /*0030*/ 	.short	0x0006
        /*0032*/ 	.short	0x0024
        /*0034*/ 	.byte	0x00, 0xf0, 0x11, 0x00


	//----- nvinfo : EIATTR_KPARAM_INFO
	.align		4
.L_23:
        /*0038*/ 	.byte	0x04, 0x17
        /*003a*/ 	.short	(.L_25 - .L_24)
.L_24:
        /*003c*/ 	.word	0x00000000
        /*0040*/ 	.short	0x0005
        /*0042*/ 	.short	0x0020
        /*0044*/ 	.byte	0x00, 0xf0, 0x11, 0x00


	//----- nvinfo : EIATTR_KPARAM_INFO
	.align		4
.L_25:
        /*0048*/ 	.byte	0x04, 0x17
        /*004a*/ 	.short	(.L_27 - .L_26)
.L_26:
        /*004c*/ 	.word	0x00000000
        /*0050*/ 	.short	0x0004
        /*0052*/ 	.short	0x001c
        /*0054*/ 	.byte	0x00, 0xf0, 0x11, 0x00


	//----- nvinfo : EIATTR_KPARAM_INFO
	.align		4
.L_27:
        /*0058*/ 	.byte	0x04, 0x17
        /*005a*/ 	.short	(.L_29 - .L_28)
.L_28:
        /*005c*/ 	.word	0x00000000
        /*0060*/ 	.short	0x0003
        /*0062*/ 	.short	0x0018
        /*0064*/ 	.byte	0x00, 0xf0, 0x11, 0x00


	//----- nvinfo : EIATTR_KPARAM_INFO
	.align		4
.L_29:
        /*0068*/ 	.byte	0x04, 0x17
        /*006a*/ 	.short	(.L_31 - .L_30)
.L_30:
        /*006c*/ 	.word	0x00000000
        /*0070*/ 	.short	0x0002
        /*0072*/ 	.short	0x0010
        /*0074*/ 	.byte	0x00, 0xf5, 0x21, 0x00


	//----- nvinfo : EIATTR_KPARAM_INFO
	.align		4
.L_31:
        /*0078*/ 	.byte	0x04, 0x17
        /*007a*/ 	.short	(.L_33 - .L_32)
.L_32:
        /*007c*/ 	.word	0x00000000
        /*0080*/ 	.short	0x0001
        /*0082*/ 	.short	0x0008
        /*0084*/ 	.byte	0x00, 0xf5, 0x21, 0x00


	//----- nvinfo : EIATTR_KPARAM_INFO
	.align		4
.L_33:
        /*0088*/ 	.byte	0x04, 0x17
        /*008a*/ 	.short	(.L_35 - .L_34)
.L_34:
        /*008c*/ 	.word	0x00000000
        /*0090*/ 	.short	0x0000
        /*0092*/ 	.short	0x0000
        /*0094*/ 	.byte	0x00, 0xf5, 0x21, 0x00


	//----- nvinfo : EIATTR_SPARSE_MMA_MASK
	.align		4
.L_35:
        /*0098*/ 	.byte	0x03, 0x50
        /*009a*/ 	.short	0x0000


	//----- nvinfo : EIATTR_MAXREG_COUNT
	.align		4
        /*009c*/ 	.byte	0x03, 0x1b
        /*009e*/ 	.short	0x00ff


	//----- nvinfo : EIATTR_NUM_BARRIERS
	.align		4
        /*00a0*/ 	.byte	0x02, 0x4c
        /*00a2*/ 	.byte	0x01
	.zero		1


	//----- nvinfo : EIATTR_MERCURY_ISA_VERSION
	.align		4
        /*00a4*/ 	.byte	0x03, 0x5f
        /*00a6*/ 	.short	0x0101


	//----- nvinfo : EIATTR_VRC_CTA_INIT_COUNT
	.align		4
        /*00a8*/ 	.byte	0x02, 0x4a
	.zero		1
	.zero		1


	//----- nvinfo : EIATTR_EXIT_INSTR_OFFSETS
	.align		4
        /*00ac*/ 	.byte	0x04, 0x1c
        /*00ae*/ 	.short	(.L_37 - .L_36)


	//   ....[0]....
.L_36:
        /*00b0*/ 	.word	0x00000050


	//   ....[1]....
        /*00b4*/ 	.word	0x00000130


	//   ....[2]....
        /*00b8*/ 	.word	0x000001e0


	//   ....[3]....
        /*00bc*/ 	.word	0x00000380


	//   ....[4]....
        /*00c0*/ 	.word	0x000038a0


	//   ....[5]....
        /*00c4*/ 	.word	0x00006100


	//   ....[6]....
        /*00c8*/ 	.word	0x00006780


	//   ....[7]....
        /*00cc*/ 	.word	0x000076f0


	//----- nvinfo : EIATTR_CRS_STACK_SIZE
	.align		4
.L_37:
        /*00d0*/ 	.byte	0x04, 0x1e
        /*00d2*/ 	.short	(.L_39 - .L_38)
.L_38:
        /*00d4*/ 	.word	0x00000000


	//----- nvinfo : EIATTR_CBANK_PARAM_SIZE
	.align		4
.L_39:
        /*00d8*/ 	.byte	0x03, 0x19
        /*00da*/ 	.short	0x0038


	//----- nvinfo : EIATTR_PARAM_CBANK
	.align		4
        /*00dc*/ 	.byte	0x04, 0x0a
        /*00de*/ 	.short	(.L_41 - .L_40)
	.align		4
.L_40:
        /*00e0*/ 	.word	index@(.nv.constant0.tradjema_many_series_one_param_time_major_f32)
        /*00e4*/ 	.short	0x0380
        /*00e6*/ 	.short	0x0038


	//----- nvinfo : EIATTR_SW_WAR
	.align		4
.L_41:
        /*00e8*/ 	.byte	0x04, 0x36
        /*00ea*/ 	.short	(.L_43 - .L_42)
.L_42:
        /*00ec*/ 	.word	0x00000008
.L_43:


//--------------------- .nv.info.tradjema_batch_f32 --------------------------
	.section	.nv.info.tradjema_batch_f32,"",@"SHT_CUDA_INFO"
	.sectionflags	@""
	.align	4


	//----- nvinfo : EIATTR_CUDA_API_VERSION
	.align		4
        /*0000*/ 	.byte	0x04, 0x37
        /*0002*/ 	.short	(.L_45 - .L_44)
.L_44:
        /*0004*/ 	.word	0x00000082


	//----- nvinfo : EIATTR_KPARAM_INFO
	.align		4
.L_45:
        /*0008*/ 	.byte	0x04, 0x17
        /*000a*/ 	.short	(.L_47 - .L_46)
.L_46:
        /*000c*/ 	.word	0x00000000
        /*0010*/ 	.short	0x0008
        /*0012*/ 	.short	0x0038
        /*0014*/ 	.byte	0x00, 0xf5, 0x21, 0x00


	//----- nvinfo : EIATTR_KPARAM_INFO
	.align		4
.L_47:
        /*0018*/ 	.byte	0x04, 0x17
        /*001a*/ 	.short	(.L_49 - .L_48)
.L_48:
        /*001c*/ 	.word	0x00000000
        /*0020*/ 	.short	0x0007
        /*0022*/ 	.short	0x0030
        /*0024*/ 	.byte	0x00, 0xf0, 0x11, 0x00


	//----- nvinfo : EIATTR_KPARAM_INFO
	.align		4
.L_49:
        /*0028*/ 	.byte	0x04, 0x17
        /*002a*/ 	.short	(.L_51 - .L_50)
.L_50:
        /*002c*/ 	.word	0x00000000
        /*0030*/ 	.short	0x0006
        /*0032*/ 	.short	0x002c
        /*0034*/ 	.byte	0x00, 0xf0, 0x11, 0x00


	//----- nvinfo : EIATTR_KPARAM_INFO
	.align		4
.L_51:
        /*0038*/ 	.byte	0x04, 0x17
        /*003a*/ 	.short	(.L_53 - .L_52)
.L_52:
        /*003c*/ 	.word	0x00000000
        /*0040*/ 	.short	0x0005
        /*0042*/ 	.short	0x0028
        /*0044*/ 	.byte	0x00, 0xf0, 0x11, 0x00


	//----- nvinfo : EIATTR_KPARAM_INFO
	.align		4
.L_53:
        /*0048*/ 	.byte	0x04, 0x17
        /*004a*/ 	.short	(.L_55 - .L_54)
.L_54:
        /*004c*/ 	.word	0x00000000
        /*0050*/ 	.short	0x0004
        /*0052*/ 	.short	0x0020
        /*0054*/ 	.byte	0x00, 0xf5, 0x21, 0x00


	//----- nvinfo : EIATTR_KPARAM_INFO
	.align		4
.L_55:
        /*0058*/ 	.byte	0x04, 0x17
        /*005a*/ 	.short	(.L_57 - .L_56)
.L_56:
        /*005c*/ 	.word	0x00000000
        /*0060*/ 	.short	0x0003
        /*0062*/ 	.short	0x0018
        /*0064*/ 	.byte	0x00, 0xf5, 0x21, 0x00


	//----- nvinfo : EIATTR_KPARAM_INFO
	.align		4
.L_57:
        /*0068*/ 	.byte	0x04, 0x17
        /*006a*/ 	.short	(.L_59 - .L_58)
.L_58:
        /*006c*/ 	.word	0x00000000
        /*0070*/ 	.short	0x0002
        /*0072*/ 	.short	0x0010
        /*0074*/ 	.byte	0x00, 0xf5, 0x21, 0x00


	//----- nvinfo : EIATTR_KPARAM_INFO
	.align		4
.L_59:
        /*0078*/ 	.byte	0x04, 0x17
        /*007a*/ 	.short	(.L_61 - .L_60)
.L_60:
        /*007c*/ 	.word	0x00000000
        /*0080*/ 	.short	0x0001
        /*0082*/ 	.short	0x0008
        /*0084*/ 	.byte	0x00, 0xf5, 0x21, 0x00


	//----- nvinfo : EIATTR_KPARAM_INFO
	.align		4
.L_61:
        /*0088*/ 	.byte	0x04, 0x17
        /*008a*/ 	.short	(.L_63 - .L_62)
.L_62:
        /*008c*/ 	.word	0x00000000
        /*0090*/ 	.short	0x0000
        /*0092*/ 	.short	0x0000
        /*0094*/ 	.byte	0x00, 0xf5, 0x21, 0x00


	//----- nvinfo : EIATTR_SPARSE_MMA_MASK
	.align		4
.L_63:
        /*0098*/ 	.byte	0x03, 0x50
        /*009a*/ 	.short	0x0000


	//----- nvinfo : EIATTR_MAXREG_COUNT
	.align		4
        /*009c*/ 	.byte	0x03, 0x1b
        /*009e*/ 	.short	0x00ff


	//----- nvinfo : EIATTR_NUM_BARRIERS
	.align		4
        /*00a0*/ 	.byte	0x02, 0x4c
        /*00a2*/ 	.byte	0x01
	.zero		1


	//----- nvinfo : EIATTR_MERCURY_ISA_VERSION
	.align		4
        /*00a4*/ 	.byte	0x03, 0x5f
        /*00a6*/ 	.short	0x0101


	//----- nvinfo : EIATTR_VRC_CTA_INIT_COUNT
	.align		4
        /*00a8*/ 	.byte	0x02, 0x4a
	.zero		1
	.zero		1


	//----- nvinfo : EIATTR_EXIT_INSTR_OFFSETS
	.align		4
        /*00ac*/ 	.byte	0x04, 0x1c
        /*00ae*/ 	.short	(.L_65 - .L_64)


	//   ....[0]....
.L_64:
        /*00b0*/ 	.word	0x00000050


	//   ....[1]....
        /*00b4*/ 	.word	0x000001b0


	//   ....[2]....
        /*00b8*/ 	.word	0x00000260


	//   ....[3]....
        /*00bc*/ 	.word	0x000003d0


	//   ....[4]....
        /*00c0*/ 	.word	0x000035d0


	//   ....[5]....
        /*00c4*/ 	.word	0x000064c0


	//----- nvinfo : EIATTR_CRS_STACK_SIZE
	.align		4
.L_65:
        /*00c8*/ 	.byte	0x04, 0x1e
        /*00ca*/ 	.short	(.L_67 - .L_66)
.L_66:
        /*00cc*/ 	.word	0x00000000


	//----- nvinfo : EIATTR_CBANK_PARAM_SIZE
	.align		4
.L_67:
        /*00d0*/ 	.byte	0x03, 0x19
        /*00d2*/ 	.short	0x0040


	//----- nvinfo : EIATTR_PARAM_CBANK
	.align		4
        /*00d4*/ 	.byte	0x04, 0x0a
        /*00d6*/ 	.short	(.L_69 - .L_68)
	.align		4
.L_68:
        /*00d8*/ 	.word	index@(.nv.constant0.tradjema_batch_f32)
        /*00dc*/ 	.short	0x0380
        /*00de*/ 	.short	0x0040


	//----- nvinfo : EIATTR_SW_WAR
	.align		4
.L_69:
        /*00e0*/ 	.byte	0x04, 0x36
        /*00e2*/ 	.short	(.L_71 - .L_70)
.L_70:
        /*00e4*/ 	.word	0x00000008
.L_71:


//--------------------- .nv.callgraph             --------------------------
	.section	.nv.callgraph,"",@"SHT_CUDA_CALLGRAPH"
	.align	4
	.sectionentsize	8
	.align		4
        /*0000*/ 	.word	0x00000000
	.align		4
        /*0004*/ 	.word	0xffffffff
	.align		4
        /*0008*/ 	.word	0x00000000
	.align		4
        /*000c*/ 	.word	0xfffffffe
	.align		4
        /*0010*/ 	.word	0x00000000
	.align		4
        /*0014*/ 	.word	0xfffffffd
	.align		4
        /*0018*/ 	.word	0x00000000
	.align		4
        /*001c*/ 	.word	0xfffffffc


//--------------------- .text.tradjema_many_series_one_param_time_major_f32 --------------------------
	.section	.text.tradjema_many_series_one_param_time_major_f32,"ax",@progbits
	.align	128
        .global         tradjema_many_series_one_param_time_major_f32
        .type           tradjema_many_series_one_param_time_major_f32,@function
        .size           tradjema_many_series_one_param_time_major_f32,(.L_x_68 - tradjema_many_series_one_param_time_major_f32)
        .other          tradjema_many_series_one_param_time_major_f32,@"STO_CUDA_ENTRY STV_DEFAULT"
tradjema_many_series_one_param_time_major_f32:
.text.tradjema_many_series_one_param_time_major_f32:
[----:B------:R-:W-:Y:S08]  /*0000*/  LDC R1, c[0x0][0x37c] ;  /* 0x0000df00ff017b82 */ /* 0x000ff00000000800 */
[----:B------:R-:W0:Y:S01]  /*0010*/  S2UR UR14, SR_CTAID.X ;  /* 0x00000000000e79c3 */ /* 0x000e220000002500 */
[----:B------:R-:W0:Y:S02]  /*0020*/  LDCU UR6, c[0x0][0x398] ;  /* 0x00007300ff0677ac */ /* 0x000e240008000800 */
[----:B0-----:R-:W-:-:S06]  /*0030*/  UISETP.GE.AND UP0, UPT, UR14, UR6, UPT ;  /* 0x000000060e00728c */ /* 0x001fcc000bf06270 */
[----:B------:R-:W-:-:S13]  /*0040*/  PLOP3.LUT P0, PT, PT, PT, UP0, 0x80, 0x8 ;  /* 0x000000000008781c */ /* 0x000fda0003f0f008 */
[----:B------:R-:W-:Y:S05]  /*0050*/  @P0 EXIT ;  /* 0x000000000000094d */ /* 0x000fea0003800000 */
[----:B------:R-:W0:Y:S01]  /*0060*/  LDC R9, c[0x0][0x39c] ;  /* 0x0000e700ff097b82 */ /* 0x000e220000000800 */
[----:B------:R-:W0:Y:S01]  /*0070*/  LDCU UR7, c[0x0][0x3a0] ;  /* 0x00007400ff0777ac */ /* 0x000e220008000800 */
[----:B------:R-:W1:Y:S06]  /*0080*/  LDCU.64 UR12, c[0x0][0x358] ;  /* 0x00006b00ff0c77ac */ /* 0x000e6c0008000a00 */
[----:B------:R-:W2:Y:S01]  /*0090*/  LDC R0, c[0x0][0x3a4] ;  /* 0x0000e900ff007b82 */ /* 0x000ea20000000800 */
[----:B0-----:R-:W-:Y:S02]  /*00a0*/  ISETP.LT.AND P0, PT, R9, UR7, PT ;  /* 0x0000000709007c0c */ /* 0x001fe4000bf01270 */
[----:B--2---:R-:W-:-:S11]  /*00b0*/  FSETP.GTU.AND P1, PT, R0, RZ, PT ;  /* 0x000000ff0000720b */ /* 0x004fd60003f2c000 */
[----:B------:R-:W-:Y:S01]  /*00c0*/  VOTEU.ANY UP0, P0 ;  /* 0x0000000000ff7886 */ /* 0x000fe20000000100 */
[----:B------:R-:W-:-:S06]  /*00d0*/  UISETP.LT.OR UP0, UPT, UR7, 0x2, UP0 ;  /* 0x000000020700788c */ /* 0x000fcc0008701670 */
[----:B------:R-:W-:-:S04]  /*00e0*/  PLOP3.LUT P0, PT, PT, PT, UP0, 0x80, 0x8 ;  /* 0x000000000008781c */ /* 0x000fc80003f0f008 */
[----:B------:R-:W-:-:S13]  /*00f0*/  FSETP.EQU.OR P0, PT, |R0|, +INF , P0 ;  /* 0x7f8000000000780b */ /* 0x000fda000070a600 */
[----:B-1----:R-:W-:Y:S05]  /*0100*/  @!P0 BRA P1, `(.L_x_0) ;  /* 0x0000000000388947 */ /* 0x002fea0000800000 */
[----:B------:R-:W0:Y:S02]  /*0110*/  S2R R0, SR_TID.X ;  /* 0x0000000000007919 */ /* 0x000e240000002100 */
[----:B0-----:R-:W-:-:S13]  /*0120*/  ISETP.GE.AND P0, PT, R0, R9, PT ;  /* 0x000000090000720c */ /* 0x001fda0003f06270 */
[----:B------:R-:W-:Y:S05]  /*0130*/  @P0 EXIT ;  /* 0x000000000000094d */ /* 0x000fea0003800000 */
[----:B------:R-:W0:Y:S01]  /*0140*/  LDC.64 R4, c[0x0][0x3b0] ;  /* 0x0000ec00ff047b82 */ /* 0x000e220000000a00 */
[----:B------:R-:W-:Y:S01]  /*0150*/  IMAD.MOV.U32 R7, RZ, RZ, 0x7fc00000 ;  /* 0x7fc00000ff077424 */ /* 0x000fe200078e00ff */
[----:B------:R-:W1:Y:S06]  /*0160*/  LDCU UR4, c[0x0][0x360] ;  /* 0x00006c00ff0477ac */ /* 0x000e6c0008000800 */
.L_x_1:
[----:B--2---:R-:W-:-:S04]  /*0170*/  IMAD.U32 R3, RZ, RZ, UR6 ;  /* 0x00000006ff037e24 */ /* 0x004fc8000f8e00ff */
[C---:B------:R-:W-:Y:S02]  /*0180*/  IMAD R3, R0.reuse, R3, UR14 ;  /* 0x0000000e00037e24 */ /* 0x040fe4000f8e0203 */
[----:B-1----:R-:W-:Y:S02]  /*0190*/  VIADD R0, R0, UR4 ;  /* 0x0000000400007c36 */ /* 0x002fe40008000000 */
[----:B0-----:R-:W-:-:S03]  /*01a0*/  IMAD.WIDE R2, R3, 0x4, R4 ;  /* 0x0000000403027825 */ /* 0x001fc600078e0204 */
[----:B------:R-:W-:Y:S02]  /*01b0*/  ISETP.GE.AND P0, PT, R0, R9, PT ;  /* 0x000000090000720c */ /* 0x000fe40003f06270 */
[----:B------:R2:W-:Y:S11]  /*01c0*/  STG.E desc[UR12][R2.64], R7 ;  /* 0x0000000702007986 */ /* 0x0005f6000c10190c */
[----:B------:R-:W-:Y:S05]  /*01d0*/  @!P0 BRA `(.L_x_1) ;  /* 0xfffffffc00e48947 */ /* 0x000fea000383ffff */
[----:B------:R-:W-:Y:S05]  /*01e0*/  EXIT ;  /* 0x000000000000794d */ /* 0x000fea0003800000 */
.L_x_0:
[----:B------:R-:W0:Y:S02]  /*01f0*/  LDCU.64 UR4, c[0x0][0x3a8] ;  /* 0x00007500ff0477ac */ /* 0x000e240008000a00 */
[----:B0-----:R-:W-:-:S06]  /*0200*/  UIMAD.WIDE.U32 UR4, UR14, 0x4, UR4 ;  /* 0x000000040e0478a5 */ /* 0x001fcc000f8e0004 */
[----:B------:R-:W-:Y:S02]  /*0210*/  IMAD.U32 R2, RZ, RZ, UR4 ;  /* 0x00000004ff027e24 */ /* 0x000fe4000f8e00ff */
[----:B------:R-:W-:-:S05]  /*0220*/  IMAD.U32 R3, RZ, RZ, UR5 ;  /* 0x00000005ff037e24 */ /* 0x000fca000f8e00ff */
[----:B------:R-:W2:Y:S01]  /*0230*/  LDG.E.CONSTANT R2, desc[UR12][R2.64] ;  /* 0x0000000c02027981 */ /* 0x000ea2000c1e9900 */
[----:B------:R-:W-:Y:S01]  /*0240*/  BSSY.RECONVERGENT B0, `(.L_x_2) ;  /* 0x0000012000007945 */ /* 0x000fe20003800200 */
[----:B------:R-:W0:Y:S02]  /*0250*/  S2R R0, SR_TID.X ;  /* 0x0000000000007919 */ /* 0x000e240000002100 */
[----:B0-----:R-:W-:Y:S02]  /*0260*/  ISETP.GE.AND P1, PT, R0, R9, PT ;  /* 0x000000090000720c */ /* 0x001fe40003f26270 */
[----:B--2---:R-:W-:-:S13]  /*0270*/  R2UR UR10, R2 ;  /* 0x00000000020a72ca */ /* 0x004fda00000e0000 */
[----:B------:R-:W-:-:S06]  /*0280*/  UIADD3 UR15, UPT, UPT, UR10, UR7, URZ ;  /* 0x000000070a0f7290 */ /* 0x000fcc000fffe0ff */
[----:B------:R-:W-:-:S04]  /*0290*/  ISETP.LT.AND P0, PT, R9, UR15, PT ;  /* 0x0000000f09007c0c */ /* 0x000fc8000bf01270 */
[----:B------:R-:W-:Y:S01]  /*02a0*/  ISETP.NE.OR P0, PT, R0, RZ, P0 ;  /* 0x000000ff0000720c */ /* 0x000fe20000705670 */
[----:B------:R-:W-:-:S12]  /*02b0*/  @P1 BRA `(.L_x_3) ;  /* 0x0000000000281947 */ /* 0x000fd80003800000 */
[----:B------:R-:W0:Y:S01]  /*02c0*/  LDC R7, c[0x0][0x360] ;  /* 0x0000d800ff077b82 */ /* 0x000e220000000800 */
[----:B------:R-:W-:-:S07]  /*02d0*/  IMAD.MOV.U32 R11, RZ, RZ, 0x7fc00000 ;  /* 0x7fc00000ff0b7424 */ /* 0x000fce00078e00ff */
[----:B------:R-:W1:Y:S02]  /*02e0*/  LDC.64 R4, c[0x0][0x3b0] ;  /* 0x0000ec00ff047b82 */ /* 0x000e640000000a00 */
.L_x_4:
[----:B--2---:R-:W-:-:S04]  /*02f0*/  IMAD.U32 R3, RZ, RZ, UR6 ;  /* 0x00000006ff037e24 */ /* 0x004fc8000f8e00ff */
[----:B------:R-:W-:Y:S02]  /*0300*/  IMAD R3, R0, R3, UR14 ;  /* 0x0000000e00037e24 */ /* 0x000fe4000f8e0203 */
[----:B0-----:R-:W-:Y:S02]  /*0310*/  IMAD.IADD R0, R7, 0x1, R0 ;  /* 0x0000000107007824 */ /* 0x001fe400078e0200 */
[----:B-1----:R-:W-:-:S03]  /*0320*/  IMAD.WIDE R2, R3, 0x4, R4 ;  /* 0x0000000403027825 */ /* 0x002fc600078e0204 */
[----:B------:R-:W-:Y:S02]  /*0330*/  ISETP.GE.AND P1, PT, R0, R9, PT ;  /* 0x000000090000720c */ /* 0x000fe40003f26270 */
[----:B------:R2:W-:Y:S11]  /*0340*/  STG.E desc[UR12][R2.64], R11 ;  /* 0x0000000b02007986 */ /* 0x0005f6000c10190c */
[----:B------:R-:W-:Y:S05]  /*0350*/  @!P1 BRA `(.L_x_4) ;  /* 0xfffffffc00e49947 */ /* 0x000fea000383ffff */
.L_x_3:
[----:B------:R-:W-:Y:S05]  /*0360*/  BSYNC.RECONVERGENT B0 ;  /* 0x0000000000007941 */ /* 0x000fea0003800200 */
.L_x_2:
[----:B------:R-:W-:Y:S06]  /*0370*/  BAR.SYNC.DEFER_BLOCKING 0x0 ;  /* 0x0000000000007b1d */ /* 0x000fec0000010000 */
[----:B------:R-:W-:Y:S05]  /*0380*/  @P0 EXIT ;  /* 0x000000000000094d */ /* 0x000fea0003800000 */
[----:B--2---:R-:W0:Y:S01]  /*0390*/  I2F.F64 R2, UR7 ;  /* 0x0000000700027d12 */ /* 0x004e220008201c00 */
[----:B------:R-:W-:Y:S01]  /*03a0*/  IMAD.MOV.U32 R4, RZ, RZ, 0x1 ;  /* 0x00000001ff047424 */ /* 0x000fe200078e00ff */
[----:B0-----:R-:W-:-:S06]  /*03b0*/  DADD R2, R2, 1 ;  /* 0x3ff0000002027429 */ /* 0x001fcc0000000000 */
[----:B------:R-:W0:Y:S02]  /*03c0*/  MUFU.RCP64H R5, R3 ;  /* 0x0000000300057308 */ /* 0x000e240000001800 */
[----:B0-----:R-:W-:-:S08]  /*03d0*/  DFMA R6, -R2, R4, 1 ;  /* 0x3ff000000206742b */ /* 0x001fd00000000104 */
[----:B------:R-:W-:-:S08]  /*03e0*/  DFMA R6, R6, R6, R6 ;  /* 0x000000060606722b */ /* 0x000fd00000000006 */
[----:B------:R-:W-:-:S08]  /*03f0*/  DFMA R6, R4, R6, R4 ;  /* 0x000000060406722b */ /* 0x000fd00000000004 */
[----:B------:R-:W-:-:S08]  /*0400*/  DFMA R4, -R2, R6, 1 ;  /* 0x3ff000000204742b */ /* 0x000fd00000000106 */
[----:B------:R-:W-:-:S08]  /*0410*/  DFMA R4, R6, R4, R6 ;  /* 0x000000040604722b */ /* 0x000fd00000000006 */
[----:B------:R-:W-:-:S08]  /*0420*/  DMUL R6, R4, 2 ;  /* 0x4000000004067828 */ /* 0x000fd00000000000 */
[----:B------:R-:W-:-:S08]  /*0430*/  DFMA R8, -R2, R6, 2 ;  /* 0x400000000208742b */ /* 0x000fd00000000106 */
[----:B------:R-:W-:-:S10]  /*0440*/  DFMA R8, R4, R8, R6 ;  /* 0x000000080408722b */ /* 0x000fd40000000006 */
[----:B------:R-:W-:Y:S02]  /*0450*/  R2UR UR7, R9 ;  /* 0x00000000090772ca */ /* 0x000fe400000e0000 */
[----:B------:R-:W-:-:S11]  /*0460*/  R2UR UR6, R8 ;  /* 0x00000000080672ca */ /* 0x000fd600000e0000 */
[----:B------:R-:W-:-:S05]  /*0470*/  FFMA R0, RZ, R3, UR7 ;  /* 0x00000007ff007e23 */ /* 0x000fca0008000003 */
[----:B------:R-:W-:-:S13]  /*0480*/  FSETP.GT.AND P0, PT, |R0|, 1.469367938527859385e-39, PT ;  /* 0x001000000000780b */ /* 0x000fda0003f04200 */
[----:B------:R-:W-:Y:S05]  /*0490*/  @P0 BRA `(.L_x_5) ;  /* 0x0000000000200947 */ /* 0x000fea0003800000 */
[----:B------:R-:W-:Y:S01]  /*04a0*/  IMAD.MOV.U32 R6, RZ, RZ, R3 ;  /* 0x000000ffff067224 */ /* 0x000fe200078e0003 */
[----:B------:R-:W-:Y:S01]  /*04b0*/  MOV R3, 0x500 ;  /* 0x0000050000037802 */ /* 0x000fe20000000f00 */
[----:B------:R-:W-:Y:S02]  /*04c0*/  IMAD.MOV.U32 R7, RZ, RZ, R2 ;  /* 0x000000ffff077224 */ /* 0x000fe400078e0002 */
[----:B------:R-:W-:Y:S02]  /*04d0*/  IMAD.MOV.U32 R5, RZ, RZ, RZ ;  /* 0x000000ffff057224 */ /* 0x000fe400078e00ff */
[----:B------:R-:W-:-:S07]  /*04e0*/  IMAD.MOV.U32 R4, RZ, RZ, 0x40000000 ;  /* 0x40000000ff047424 */ /* 0x000fce00078e00ff */
[----:B------:R-:W-:Y:S05]  /*04f0*/  CALL.REL.NOINC `($__internal_0_$__cuda_sm20_div_rn_f64_full) ;  /* 0x0000007000807944 */ /* 0x000fea0003c00000 */
[----:B------:R-:W-:Y:S01]  /*0500*/  UMOV UR6, UR8 ;  /* 0x0000000800067c82 */ /* 0x000fe20008000000 */
[----:B------:R-:W-:-:S05]  /*0510*/  UMOV UR7, UR9 ;  /* 0x0000000900077c82 */ /* 0x000fca0008000000 */
.L_x_5:
[----:B------:R-:W0:Y:S02]  /*0520*/  LDCU UR5, c[0x0][0x3a0] ;  /* 0x00007400ff0577ac */ /* 0x000e240008000800 */
[----:B0-----:R-:W-:-:S09]  /*0530*/  UISETP.GE.AND UP0, UPT, UR5, 0x1, UPT ;  /* 0x000000010500788c */ /* 0x001fd2000bf06270 */
[----:B------:R-:W-:Y:S05]  /*0540*/  BRA.U !UP0, `(.L_x_6) ;  /* 0x0000001108447547 */ /* 0x000fea000b800000 */
[----:B------:R-:W-:Y:S02]  /*0550*/  UISETP.GE.U32.AND UP1, UPT, UR5, 0x4, UPT ;  /* 0x000000040500788c */ /* 0x000fe4000bf26070 */
[----:B------:R-:W-:Y:S01]  /*0560*/  ULOP3.LUT UR11, UR5, 0x3, URZ, 0xc0, !UPT ;  /* 0x00000003050b7892 */ /* 0x000fe2000f8ec0ff */
[----:B------:R-:W-:-:S03]  /*0570*/  UMOV UR4, URZ ;  /* 0x000000ff00047c82 */ /* 0x000fc60008000000 */
[----:B------:R-:W-:-:S03]  /*0580*/  UISETP.NE.AND UP0, UPT, UR11, URZ, UPT ;  /* 0x000000ff0b00728c */ /* 0x000fc6000bf05270 */
[----:B------:R-:W-:Y:S08]  /*0590*/  BRA.U !UP1, `(.L_x_7) ;  /* 0x00000009093c7547 */ /* 0x000ff0000b800000 */
[----:B------:R-:W0:Y:S01]  /*05a0*/  LDC R0, c[0x0][0x398] ;  /* 0x0000e600ff007b82 */ /* 0x000e220000000800 */
[----:B------:R-:W-:-:S03]  /*05b0*/  ULOP3.LUT UR4, UR5, 0x7ffffffc, URZ, 0xc0, !UPT ;  /* 0x7ffffffc05047892 */ /* 0x000fc6000f8ec0ff */
[----:B------:R-:W-:-:S04]  /*05c0*/  UMOV UR5, URZ ;  /* 0x000000ff00057c82 */ /* 0x000fc80008000000 */
[----:B------:R-:W1:Y:S08]  /*05d0*/  LDC.64 R2, c[0x0][0x380] ;  /* 0x0000e000ff027b82 */ /* 0x000e700000000a00 */
[----:B------:R-:W2:Y:S02]  /*05e0*/  LDC.64 R4, c[0x0][0x388] ;  /* 0x0000e200ff047b82 */ /* 0x000ea40000000a00 */
.L_x_8:
[----:B------:R-:W-:-:S06]  /*05f0*/  UIADD3 UR8, UPT, UPT, UR10, UR5, URZ ;  /* 0x000000050a087290 */ /* 0x000fcc000fffe0ff */
[----:B------:R-:W-:Y:S02]  /*0600*/  ISETP.NE.AND P0, PT, RZ, UR8, PT ;  /* 0x00000008ff007c0c */ /* 0x000fe4000bf05270 */
[----:B------:R-:W-:-:S04]  /*0610*/  MOV R17, UR8 ;  /* 0x0000000800117c02 */ /* 0x000fc80008000f00 */
[C---:B------:R-:W-:Y:S02]  /*0620*/  ISETP.NE.AND P1, PT, R17.reuse, -0x1, PT ;  /* 0xffffffff1100780c */ /* 0x040fe40003f25270 */
[C---:B------:R-:W-:Y:S02]  /*0630*/  ISETP.NE.AND P2, PT, R17.reuse, -0x2, PT ;  /* 0xfffffffe1100780c */ /* 0x040fe40003f45270 */
[----:B------:R-:W-:-:S03]  /*0640*/  ISETP.NE.AND P3, PT, R17, -0x3, PT ;  /* 0xfffffffd1100780c */ /* 0x000fc60003f65270 */
[----:B------:R-:W3:Y:S01]  /*0650*/  @P0 LDC.64 R8, c[0x0][0x390] ;  /* 0x0000e400ff080b82 */ /* 0x000ee20000000a00 */
[C---:B------:R-:W-:Y:S02]  /*0660*/  @P0 VIADD R7, R17.reuse, 0xffffffff ;  /* 0xffffffff11070836 */ /* 0x040fe40000000000 */
[-C--:B0-----:R-:W-:Y:S02]  /*0670*/  IMAD R17, R17, R0.reuse, UR14 ;  /* 0x0000000e11117e24 */ /* 0x081fe4000f8e0200 */
[----:B------:R-:W-:-:S03]  /*0680*/  @P0 IMAD R13, R7, R0, UR14 ;  /* 0x0000000e070d0e24 */ /* 0x000fc6000f8e0200 */
[----:B------:R-:W0:Y:S01]  /*0690*/  @P1 LDC.64 R10, c[0x0][0x390] ;  /* 0x0000e400ff0a1b82 */ /* 0x000e220000000a00 */
[----:B--2---:R-:W-:-:S05]  /*06a0*/  IMAD.WIDE R18, R17, 0x4, R4 ;  /* 0x0000000411127825 */ /* 0x004fca00078e0204 */
[----:B------:R-:W2:Y:S02]  /*06b0*/  LDG.E.CONSTANT R22, desc[UR12][R18.64] ;  /* 0x0000000c12167981 */ /* 0x000ea4000c1e9900 */
[----:B------:R-:W4:Y:S01]  /*06c0*/  @P2 LDC.64 R14, c[0x0][0x390] ;  /* 0x0000e400ff0e2b82 */ /* 0x000f220000000a00 */
[----:B---3--:R-:W-:-:S07]  /*06d0*/  @P0 IMAD.WIDE R8, R13, 0x4, R8 ;  /* 0x000000040d080825 */ /* 0x008fce00078e0208 */
[----:B------:R-:W3:Y:S01]  /*06e0*/  @P3 LDC.64 R6, c[0x0][0x390] ;  /* 0x0000e400ff063b82 */ /* 0x000ee20000000a00 */
[C---:B-1----:R-:W-:Y:S01]  /*06f0*/  IMAD.WIDE R12, R17.reuse, 0x4, R2 ;  /* 0x00000004110c7825 */ /* 0x042fe200078e0202 */
[----:B------:R-:W5:Y:S03]  /*0700*/  @P0 LDG.E.CONSTANT R8, desc[UR12][R8.64] ;  /* 0x0000000c08080981 */ /* 0x000f66000c1e9900 */
[C---:B0-----:R-:W-:Y:S01]  /*0710*/  @P1 IMAD.WIDE R10, R17.reuse, 0x4, R10 ;  /* 0x00000004110a1825 */ /* 0x041fe200078e020a */
[----:B------:R0:W5:Y:S03]  /*0720*/  LDG.E.CONSTANT R16, desc[UR12][R12.64] ;  /* 0x0000000c0c107981 */ /* 0x000166000c1e9900 */
[----:B------:R-:W-:Y:S02]  /*0730*/  IMAD.IADD R17, R17, 0x1, R0 ;  /* 0x0000000111117824 */ /* 0x000fe400078e0200 */
[----:B------:R-:W5:Y:S02]  /*0740*/  @P1 LDG.E.CONSTANT R11, desc[UR12][R10.64] ;  /* 0x0000000c0a0b1981 */ /* 0x000f64000c1e9900 */
[----:B----4-:R-:W-:-:S05]  /*0750*/  @P2 IMAD.WIDE R14, R17, 0x4, R14 ;  /* 0x00000004110e2825 */ /* 0x010fca00078e020e */
[----:B------:R-:W4:Y:S01]  /*0760*/  @P2 LDG.E.CONSTANT R27, desc[UR12][R14.64] ;  /* 0x0000000c0e1b2981 */ /* 0x000f22000c1e9900 */
[----:B------:R-:W-:-:S04]  /*0770*/  IMAD.WIDE R32, R0, 0x4, R12 ;  /* 0x0000000400207825 */ /* 0x000fc800078e020c */
[C---:B------:R-:W-:Y:S01]  /*0780*/  IMAD.WIDE R24, R0.reuse, 0x4, R18 ;  /* 0x0000000400187825 */ /* 0x040fe200078e0212 */
[----:B------:R-:W4:Y:S03]  /*0790*/  LDG.E.CONSTANT R10, desc[UR12][R32.64] ;  /* 0x0000000c200a7981 */ /* 0x000f26000c1e9900 */
[C---:B------:R-:W-:Y:S01]  /*07a0*/  IMAD.WIDE R34, R0.reuse, 0x4, R32 ;  /* 0x0000000400227825 */ /* 0x040fe200078e0220 */
[----:B------:R1:W4:Y:S03]  /*07b0*/  LDG.E.CONSTANT R9, desc[UR12][R24.64] ;  /* 0x0000000c18097981 */ /* 0x000326000c1e9900 */
[C---:B------:R-:W-:Y:S01]  /*07c0*/  IMAD.WIDE R36, R0.reuse, 0x4, R24 ;  /* 0x0000000400247825 */ /* 0x040fe200078e0218 */
[----:B------:R-:W4:Y:S03]  /*07d0*/  LDG.E.CONSTANT R21, desc[UR12][R34.64] ;  /* 0x0000000c22157981 */ /* 0x000f26000c1e9900 */
[----:B------:R-:W-:Y:S01]  /*07e0*/  @P3 IMAD.IADD R17, R17, 0x1, R0 ;  /* 0x0000000111113824 */ /* 0x000fe200078e0200 */
[----:B------:R-:W4:Y:S01]  /*07f0*/  LDG.E.CONSTANT R26, desc[UR12][R36.64] ;  /* 0x0000000c241a7981 */ /* 0x000f22000c1e9900 */
[----:B0-----:R-:W-:-:S04]  /*0800*/  IMAD.WIDE R12, R0, 0x4, R34 ;  /* 0x00000004000c7825 */ /* 0x001fc800078e0222 */
[----:B---3--:R-:W-:Y:S01]  /*0810*/  @P3 IMAD.WIDE R6, R17, 0x4, R6 ;  /* 0x0000000411063825 */ /* 0x008fe200078e0206 */
[----:B------:R-:W3:Y:S03]  /*0820*/  LDG.E.CONSTANT R28, desc[UR12][R12.64] ;  /* 0x0000000c0c1c7981 */ /* 0x000ee6000c1e9900 */
[----:B------:R-:W-:Y:S01]  /*0830*/  IMAD.WIDE R30, R0, 0x4, R36 ;  /* 0x00000004001e7825 */ /* 0x000fe200078e0224 */
[----:B------:R0:W3:Y:S04]  /*0840*/  @P3 LDG.E.CONSTANT R29, desc[UR12][R6.64] ;  /* 0x0000000c061d3981 */ /* 0x0000e8000c1e9900 */
[----:B------:R4:W3:Y:S01]  /*0850*/  LDG.E.CONSTANT R20, desc[UR12][R30.64] ;  /* 0x0000000c1e147981 */ /* 0x0008e2000c1e9900 */
[----:B-1----:R-:W-:-:S02]  /*0860*/  CS2R R24, SRZ ;  /* 0x0000000000187805 */ /* 0x002fc4000001ff00 */
[----:B------:R-:W-:Y:S02]  /*0870*/  CS2R R18, SRZ ;  /* 0x0000000000127805 */ /* 0x000fe4000001ff00 */
[----:B------:R-:W-:Y:S01]  /*0880*/  CS2R R14, SRZ ;  /* 0x00000000000e7805 */ /* 0x000fe2000001ff00 */
[----:B------:R-:W1:Y:S01]  /*0890*/  S2UR UR9, SR_CgaCtaId ;  /* 0x00000000000979c3 */ /* 0x000e620000008800 */
[----:B0-----:R-:W-:Y:S01]  /*08a0*/  CS2R R6, SRZ ;  /* 0x0000000000067805 */ /* 0x001fe2000001ff00 */
[----:B------:R-:W-:Y:S02]  /*08b0*/  UMOV UR8, 0x400 ;  /* 0x0000040000087882 */ /* 0x000fe40000000000 */
[----:B-1----:R-:W-:-:S04]  /*08c0*/  ULEA UR8, UR9, UR8, 0x18 ;  /* 0x0000000809087291 */ /* 0x002fc8000f8ec0ff */
[----:B------:R-:W-:Y:S01]  /*08d0*/  ULEA UR8, UR5, UR8, 0x3 ;  /* 0x0000000805087291 */ /* 0x000fe2000f8e18ff */
[----:B--2---:R-:W-:Y:S08]  /*08e0*/  F2F.F64.F32 R22, R22 ;  /* 0x0000001600167310 */ /* 0x004ff00000201800 */
[----:B-----5:R-:W-:Y:S01]  /*08f0*/  @P0 F2F.F64.F32 R24, R8 ;  /* 0x0000000800180310 */ /* 0x020fe20000201800 */
[----:B------:R-:W-:-:S07]  /*0900*/  ISETP.NE.AND P0, PT, RZ, UR5, PT ;  /* 0x00000005ff007c0c */ /* 0x000fce000bf05270 */
[----:B------:R-:W0:Y:S06]  /*0910*/  F2F.F64.F32 R16, R16 ;  /* 0x0000001000107310 */ /* 0x000e2c0000201800 */
[--C-:B0-----:R-:W-:Y:S02]  /*0920*/  @P0 DADD R12, R16, -R24.reuse ;  /* 0x00000000100c0229 */ /* 0x101fe40000000818 */
[----:B------:R-:W-:Y:S01]  /*0930*/  @P0 DADD R24, R22, -R24 ;  /* 0x0000000016180229 */ /* 0x000fe20000000818 */
[----:B------:R-:W-:Y:S08]  /*0940*/  @P1 F2F.F64.F32 R18, R11 ;  /* 0x0000000b00121310 */ /* 0x000ff00000201800 */
[----:B----4-:R0:W-:Y:S01]  /*0950*/  @P2 F2F.F64.F32 R14, R27 ;  /* 0x0000001b000e2310 */ /* 0x0101e20000201800 */
[----:B------:R-:W-:Y:S01]  /*0960*/  @P0 DSETP.MAX.AND P1, P2, |R12|, |R24|, PT ;  /* 0x400000180c00022a */ /* 0x000fe20003a2f200 */
[----:B------:R-:W-:-:S02]  /*0970*/  @P0 IMAD.MOV.U32 R31, RZ, RZ, R13 ;  /* 0x000000ffff1f0224 */ /* 0x000fc400078e000d */
[----:B------:R-:W-:Y:S02]  /*0980*/  @P0 IMAD.MOV.U32 R32, RZ, RZ, R25 ;  /* 0x000000ffff200224 */ /* 0x000fe400078e0019 */
[----:B------:R-:W-:Y:S01]  /*0990*/  @P0 IMAD.MOV.U32 R30, RZ, RZ, R12 ;  /* 0x000000ffff1e0224 */ /* 0x000fe200078e000c */
[----:B------:R-:W-:Y:S02]  /*09a0*/  DADD R16, R16, -R22 ;  /* 0x0000000010107229 */ /* 0x000fe40000000816 */
[----:B------:R-:W-:Y:S02]  /*09b0*/  @P0 FSEL R31, |R31|, |R32|, P1 ;  /* 0x400000201f1f0208 */ /* 0x000fe40000800200 */
[----:B------:R-:W-:Y:S02]  /*09c0*/  @P0 LOP3.LUT R32, R32, 0x80000, RZ, 0xfc, !PT ;  /* 0x0008000020200812 */ /* 0x000fe400078efcff */
[----:B------:R-:W-:Y:S02]  /*09d0*/  @P0 SEL R30, R30, R24, P1 ;  /* 0x000000181e1e0207 */ /* 0x000fe40000800000 */
[----:B------:R-:W-:Y:S01]  /*09e0*/  @P0 SEL R31, R32, R31, P2 ;  /* 0x0000001f201f0207 */ /* 0x000fe20001000000 */
[----:B------:R-:W1:Y:S01]  /*09f0*/  F2F.F64.F32 R8, R9 ;  /* 0x0000000900087310 */ /* 0x000e620000201800 */
[----:B------:R-:W-:-:S03]  /*0a00*/  @P0 IMAD.MOV.U32 R24, RZ, RZ, R17 ;  /* 0x000000ffff180224 */ /* 0x000fc600078e0011 */
[----:B------:R-:W-:Y:S01]  /*0a10*/  @P0 IMAD.MOV.U32 R25, RZ, RZ, R31 ;  /* 0x000000ffff190224 */ /* 0x000fe200078e001f */
[----:B------:R-:W-:-:S03]  /*0a20*/  @P0 DSETP.MAX.AND P1, P2, R16, R30, PT ;  /* 0x0000001e1000022a */ /* 0x000fc60003a2f000 */
[----:B------:R-:W2:Y:S01]  /*0a30*/  F2F.F64.F32 R10, R10 ;  /* 0x0000000a000a7310 */ /* 0x000ea20000201800 */
[----:B0-----:R-:W-:-:S07]  /*0a40*/  @P0 LOP3.LUT R27, R25, 0x80000, RZ, 0xfc, !PT ;  /* 0x00080000191b0812 */ /* 0x001fce00078efcff */
[----:B------:R0:W4:Y:S08]  /*0a50*/  F2F.F64.F32 R12, R26 ;  /* 0x0000001a000c7310 */ /* 0x0001300000201800 */
[----:B------:R-:W5:Y:S01]  /*0a60*/  F2F.F64.F32 R22, R21 ;  /* 0x0000001500167310 */ /* 0x000f620000201800 */
[----:B0-----:R-:W-:Y:S01]  /*0a70*/  @P0 FSEL R26, R24, R25, P1 ;  /* 0x00000019181a0208 */ /* 0x001fe20000800000 */
[----:B------:R-:W-:Y:S01]  /*0a80*/  @P0 IMAD.MOV.U32 R32, RZ, RZ, R30 ;  /* 0x000000ffff200224 */ /* 0x000fe200078e001e */
[----:B-1----:R-:W-:-:S05]  /*0a90*/  DADD R30, R8, -R18 ;  /* 0x00000000081e7229 */ /* 0x002fca0000000812 */
[----:B---3--:R0:W-:Y:S01]  /*0aa0*/  @P3 F2F.F64.F32 R6, R29 ;  /* 0x0000001d00063310 */ /* 0x0081e20000201800 */
[----:B--2---:R-:W-:-:S07]  /*0ab0*/  DADD R18, R10, -R18 ;  /* 0x000000000a127229 */ /* 0x004fce0000000812 */
[----:B------:R-:W1:Y:S01]  /*0ac0*/  F2F.F64.F32 R24, R28 ;  /* 0x0000001c00187310 */ /* 0x000e620000201800 */
[----:B0-----:R-:W-:-:S07]  /*0ad0*/  @P0 IMAD.MOV.U32 R29, RZ, RZ, R16 ;  /* 0x000000ffff1d0224 */ /* 0x001fce00078e0010 */
[----:B------:R-:W0:Y:S01]  /*0ae0*/  F2F.F64.F32 R20, R20 ;  /* 0x0000001400147310 */ /* 0x000e220000201800 */
[----:B------:R-:W-:Y:S01]  /*0af0*/  @P0 SEL R33, R27, R26, P2 ;  /* 0x0000001a1b210207 */ /* 0x000fe20001000000 */
[--C-:B----4-:R-:W-:Y:S02]  /*0b00*/  DADD R26, R12, -R14.reuse ;  /* 0x000000000c1a7229 */ /* 0x110fe4000000080e */
[----:B-----5:R-:W-:Y:S01]  /*0b10*/  DADD R14, R22, -R14 ;  /* 0x00000000160e7229 */ /* 0x020fe2000000080e */
[----:B------:R-:W-:Y:S01]  /*0b20*/  @P0 SEL R16, R29, R32, P1 ;  /* 0x000000201d100207 */ /* 0x000fe20000800000 */
[----:B------:R-:W-:Y:S02]  /*0b30*/  DSETP.MAX.AND P1, P4, |R18|, |R30|, PT ;  /* 0x4000001e1200722a */ /* 0x000fe40003c2f200 */
[----:B-1----:R-:W-:Y:S01]  /*0b40*/  DADD R28, R24, -R6 ;  /* 0x00000000181c7229 */ /* 0x002fe20000000806 */
[----:B------:R-:W-:Y:S02]  /*0b50*/  @P0 IMAD.MOV.U32 R17, RZ, RZ, R33 ;  /* 0x000000ffff110224 */ /* 0x000fe400078e0021 */
[----:B------:R-:W-:Y:S01]  /*0b60*/  IMAD.MOV.U32 R33, RZ, RZ, R30 ;  /* 0x000000ffff217224 */ /* 0x000fe200078e001e */
[----:B------:R-:W-:Y:S01]  /*0b70*/  DSETP.MAX.AND P2, P3, |R14|, |R26|, PT ;  /* 0x4000001a0e00722a */ /* 0x000fe20003b4f200 */
[----:B------:R-:W-:Y:S01]  /*0b80*/  IMAD.MOV.U32 R32, RZ, RZ, R31 ;  /* 0x000000ffff207224 */ /* 0x000fe200078e001f */
[----:B0-----:R-:W-:Y:S01]  /*0b90*/  DADD R6, R20, -R6 ;  /* 0x0000000014067229 */ /* 0x001fe20000000806 */
[----:B------:R-:W-:Y:S01]  /*0ba0*/  MOV R31, R19 ;  /* 0x00000013001f7202 */ /* 0x000fe20000000f00 */
[----:B------:R-:W-:Y:S01]  /*0bb0*/  DADD R8, -R8, R10 ;  /* 0x0000000008087229 */ /* 0x000fe2000000010a */
[----:B------:R-:W-:Y:S01]  /*0bc0*/  SEL R30, R18, R33, P1 ;  /* 0x00000021121e7207 */ /* 0x000fe20000800000 */
[----:B------:R0:W-:Y:S01]  /*0bd0*/  STS.64 [UR8], R16 ;  /* 0x00000010ff007988 */ /* 0x0001e20008000a08 */
[----:B------:R-:W-:Y:S01]  /*0be0*/  FSEL R31, |R31|, |R32|, P1 ;  /* 0x400000201f1f7208 */ /* 0x000fe20000800200 */
[----:B------:R-:W-:-:S02]  /*0bf0*/  IMAD.MOV.U32 R10, RZ, RZ, R15 ;  /* 0x000000ffff0a7224 */ /* 0x000fc400078e000f */
[----:B------:R-:W-:Y:S01]  /*0c00*/  DSETP.MAX.AND P0, P1, |R28|, |R6|, PT ;  /* 0x400000061c00722a */ /* 0x000fe2000390f200 */
[----:B------:R-:W-:Y:S01]  /*0c10*/  @P4 LOP3.LUT R31, R32, 0x80000, RZ, 0xfc, !PT ;  /* 0x00080000201f4812 */ /* 0x000fe200078efcff */
[----:B0-----:R-:W-:Y:S01]  /*0c20*/  IMAD.MOV.U32 R17, RZ, RZ, R26 ;  /* 0x000000ffff117224 */ /* 0x001fe200078e001a */
[----:B------:R-:W-:Y:S01]  /*0c30*/  FSEL R11, |R10|, |R27|, P2 ;  /* 0x4000001b0a0b7208 */ /* 0x000fe20001000200 */
[----:B------:R-:W-:-:S03]  /*0c40*/  IMAD.MOV.U32 R15, RZ, RZ, R7 ;  /* 0x000000ffff0f7224 */ /* 0x000fc600078e0007 */
[----:B------:R-:W-:Y:S01]  /*0c50*/  SEL R10, R14, R17, P2 ;  /* 0x000000110e0a7207 */ /* 0x000fe20001000000 */
[----:B------:R-:W-:Y:S01]  /*0c60*/  IMAD.MOV.U32 R14, RZ, RZ, R29 ;  /* 0x000000ffff0e7224 */ /* 0x000fe200078e001d */
[----:B------:R-:W-:Y:S01]  /*0c70*/  @P3 LOP3.LUT R11, R27, 0x80000, RZ, 0xfc, !PT ;  /* 0x000800001b0b3812 */ /* 0x000fe200078efcff */
[----:B------:R-:W-:Y:S01]  /*0c80*/  DSETP.MAX.AND P2, P3, R8, R30, PT ;  /* 0x0000001e0800722a */ /* 0x000fe20003b4f000 */
[----:B------:R-:W-:Y:S02]  /*0c90*/  IMAD.MOV.U32 R7, RZ, RZ, R9 ;  /* 0x000000ffff077224 */ /* 0x000fe400078e0009 */
[----:B------:R-:W-:Y:S01]  /*0ca0*/  FSEL R17, |R14|, |R15|, P0 ;  /* 0x4000000f0e117208 */ /* 0x000fe20000000200 */
[----:B------:R-:W-:Y:S01]  /*0cb0*/  IMAD.MOV.U32 R14, RZ, RZ, R31 ;  /* 0x000000ffff0e7224 */ /* 0x000fe200078e001f */
[----:B------:R-:W-:Y:S01]  /*0cc0*/  @P1 LOP3.LUT R17, R15, 0x80000, RZ, 0xfc, !PT ;  /* 0x000800000f111812 */ /* 0x000fe200078efcff */
[----:B------:R-:W-:Y:S02]  /*0cd0*/  DADD R12, -R12, R22 ;  /* 0x000000000c0c7229 */ /* 0x000fe40000000116 */
[----:B------:R-:W-:Y:S01]  /*0ce0*/  DADD R20, -R20, R24 ;  /* 0x0000000014147229 */ /* 0x000fe20000000118 */
[----:B------:R-:W-:Y:S01]  /*0cf0*/  FSEL R15, R7, R14, P2 ;  /* 0x0000000e070f7208 */ /* 0x000fe20001000000 */
[----:B------:R-:W-:Y:S01]  /*0d00*/  IMAD.MOV.U32 R7, RZ, RZ, R17 ;  /* 0x000000ffff077224 */ /* 0x000fe200078e0011 */
[----:B------:R-:W-:-:S02]  /*0d10*/  SEL R6, R28, R6, P0 ;  /* 0x000000061c067207 */ /* 0x000fc40000000000 */
[----:B------:R-:W-:Y:S01]  /*0d20*/  SEL R8, R8, R30, P2 ;  /* 0x0000001e08087207 */ /* 0x000fe20001000000 */
[----:B------:R-:W-:Y:S01]  /*0d30*/  DSETP.MAX.AND P0, P1, R12, R10, PT ;  /* 0x0000000a0c00722a */ /* 0x000fe2000390f000 */
[----:B------:R-:W-:Y:S02]  /*0d40*/  @P3 LOP3.LUT R15, R14, 0x80000, RZ, 0xfc, !PT ;  /* 0x000800000e0f3812 */ /* 0x000fe400078efcff */
[----:B------:R-:W-:Y:S01]  /*0d50*/  DSETP.MAX.AND P2, P3, R20, R6, PT ;  /* 0x000000061400722a */ /* 0x000fe20003b4f000 */
[----:B------:R-:W-:Y:S02]  /*0d60*/  IMAD.MOV.U32 R9, RZ, RZ, R13 ;  /* 0x000000ffff097224 */ /* 0x000fe400078e000d */
[----:B------:R-:W-:Y:S01]  /*0d70*/  IMAD.MOV.U32 R14, RZ, RZ, R11 ;  /* 0x000000ffff0e7224 */ /* 0x000fe200078e000b */
[----:B------:R-:W-:Y:S01]  /*0d80*/  SEL R10, R12, R10, P0 ;  /* 0x0000000a0c0a7207 */ /* 0x000fe20000000000 */
[----:B------:R-:W-:-:S03]  /*0d90*/  IMAD.MOV.U32 R12, RZ, RZ, R7 ;  /* 0x000000ffff0c7224 */ /* 0x000fc600078e0007 */
[----:B------:R-:W-:Y:S01]  /*0da0*/  FSEL R17, R9, R14, P0 ;  /* 0x0000000e09117208 */ /* 0x000fe20000000000 */
[----:B------:R-:W-:Y:S02]  /*0db0*/  IMAD.MOV.U32 R9, RZ, RZ, R21 ;  /* 0x000000ffff097224 */ /* 0x000fe400078e0015 */
[----:B------:R-:W-:-:S03]  /*0dc0*/  @P1 LOP3.LUT R17, R14, 0x80000, RZ, 0xfc, !PT ;  /* 0x000800000e111812 */ /* 0x000fc600078efcff */
[----:B------:R-:W-:Y:S02]  /*0dd0*/  FSEL R13, R9, R12, P2 ;  /* 0x0000000c090d7208 */ /* 0x000fe40001000000 */
[----:B------:R-:W-:Y:S01]  /*0de0*/  @P3 LOP3.LUT R13, R12, 0x80000, RZ, 0xfc, !PT ;  /* 0x000800000c0d3812 */ /* 0x000fe200078efcff */
[----:B------:R-:W-:Y:S01]  /*0df0*/  IMAD.MOV.U32 R9, RZ, RZ, R15 ;  /* 0x000000ffff097224 */ /* 0x000fe200078e000f */
[----:B------:R-:W-:Y:S01]  /*0e00*/  SEL R6, R20, R6, P2 ;  /* 0x0000000614067207 */ /* 0x000fe20001000000 */
[----:B------:R-:W-:Y:S01]  /*0e10*/  IMAD.MOV.U32 R11, RZ, RZ, R17 ;  /* 0x000000ffff0b7224 */ /* 0x000fe200078e0011 */
[----:B------:R-:W-:Y:S02]  /*0e20*/  MOV R7, R13 ;  /* 0x0000000d00077202 */ /* 0x000fe40000000f00 */
[----:B------:R3:W-:Y:S04]  /*0e30*/  STS.64 [UR8+0x8], R8 ;  /* 0x00000808ff007988 */ /* 0x0007e80008000a08 */
[----:B------:R3:W-:Y:S04]  /*0e40*/  STS.64 [UR8+0x10], R10 ;  /* 0x0000100aff007988 */ /* 0x0007e80008000a08 */
[----:B------:R3:W-:Y:S01]  /*0e50*/  STS.64 [UR8+0x18], R6 ;  /* 0x00001806ff007988 */ /* 0x0007e20008000a08 */
[----:B------:R-:W-:-:S04]  /*0e60*/  UIADD3 UR5, UPT, UPT, UR5, 0x4, URZ ;  /* 0x0000000405057890 */ /* 0x000fc8000fffe0ff */
[----:B------:R-:W-:-:S09]  /*0e70*/  UISETP.NE.AND UP1, UPT, UR5, UR4, UPT ;  /* 0x000000040500728c */ /* 0x000fd2000bf25270 */
[----:B---3--:R-:W-:Y:S05]  /*0e80*/  BRA.U UP1, `(.L_x_8) ;  /* 0xfffffff501d87547 */ /* 0x008fea000b83ffff */
.L_x_7:
[----:B------:R-:W-:Y:S05]  /*0e90*/  BRA.U !UP0, `(.L_x_6) ;  /* 0x0000000508f07547 */ /* 0x000fea000b800000 */
[----:B------:R-:W0:Y:S01]  /*0ea0*/  LDCU UR5, c[0x0][0x3a0] ;  /* 0x00007400ff0577ac */ /* 0x000e220008000800 */
[----:B------:R-:W-:Y:S02]  /*0eb0*/  UISETP.NE.AND UP0, UPT, UR11, 0x1, UPT ;  /* 0x000000010b00788c */ /* 0x000fe4000bf05270 */
[----:B0-----:R-:W-:-:S04]  /*0ec0*/  ULOP3.LUT UR5, UR5, 0x1, URZ, 0xc0, !UPT ;  /* 0x0000000105057892 */ /* 0x001fc8000f8ec0ff */
[----:B------:R-:W-:-:S03]  /*0ed0*/  UISETP.NE.U32.AND UP1, UPT, UR5, 0x1, UPT ;  /* 0x000000010500788c */ /* 0x000fc6000bf25070 */
[----:B------:R-:W-:Y:S08]  /*0ee0*/  BRA.U !UP0, `(.L_x_9) ;  /* 0x0000000508287547 */ /* 0x000ff0000b800000 */
[----:B------:R-:W-:Y:S01]  /*0ef0*/  UIADD3 UR5, UPT, UPT, UR10, UR4, URZ ;  /* 0x000000040a057290 */ /* 0x000fe2000fffe0ff */
[----:B------:R-:W0:Y:S05]  /*0f00*/  LDC R13, c[0x0][0x398] ;  /* 0x0000e600ff0d7b82 */ /* 0x000e2a0000000800 */
[----:B------:R-:W-:Y:S01]  /*0f10*/  IMAD.U32 R4, RZ, RZ, UR5 ;  /* 0x00000005ff047e24 */ /* 0x000fe2000f8e00ff */
[----:B------:R-:W-:Y:S02]  /*0f20*/  ISETP.NE.AND P0, PT, RZ, UR5, PT ;  /* 0x00000005ff007c0c */ /* 0x000fe4000bf05270 */
[----:B------:R-:W1:Y:S02]  /*0f30*/  LDC.64 R14, c[0x0][0x380] ;  /* 0x0000e000ff0e7b82 */ /* 0x000e640000000a00 */
[----:B------:R-:W-:-:S06]  /*0f40*/  ISETP.NE.AND P1, PT, R4, -0x1, PT ;  /* 0xffffffff0400780c */ /* 0x000fcc0003f25270 */
[----:B------:R-:W2:Y:S03]  /*0f50*/  LDC.64 R18, c[0x0][0x388] ;  /* 0x0000e200ff127b82 */ /* 0x000ea60000000a00 */
[----:B------:R-:W-:-:S05]  /*0f60*/  @P0 VIADD R0, R4, 0xffffffff ;  /* 0xffffffff04000836 */ /* 0x000fca0000000000 */
[----:B------:R-:W3:Y:S01]  /*0f70*/  @P0 LDC.64 R2, c[0x0][0x390] ;  /* 0x0000e400ff020b82 */ /* 0x000ee20000000a00 */
[-C--:B0-----:R-:W-:Y:S02]  /*0f80*/  IMAD R9, R4, R13.reuse, UR14 ;  /* 0x0000000e04097e24 */ /* 0x081fe4000f8e020d */
[----:B------:R-:W-:-:S05]  /*0f90*/  @P0 IMAD R5, R0, R13, UR14 ;  /* 0x0000000e00050e24 */ /* 0x000fca000f8e020d */
[----:B------:R-:W0:Y:S01]  /*0fa0*/  @P1 LDC.64 R6, c[0x0][0x390] ;  /* 0x0000e400ff061b82 */ /* 0x000e220000000a00 */
[----:B-1----:R-:W-:-:S05]  /*0fb0*/  IMAD.WIDE R14, R9, 0x4, R14 ;  /* 0x00000004090e7825 */ /* 0x002fca00078e020e */
[----:B------:R-:W4:Y:S01]  /*0fc0*/  LDG.E.CONSTANT R16, desc[UR12][R14.64] ;  /* 0x0000000c0e107981 */ /* 0x000f22000c1e9900 */
[----:B--2---:R-:W-:-:S04]  /*0fd0*/  IMAD.WIDE R18, R9, 0x4, R18 ;  /* 0x0000000409127825 */ /* 0x004fc800078e0212 */
[----:B------:R-:W-:Y:S01]  /*0fe0*/  IMAD.WIDE R10, R13, 0x4, R14 ;  /* 0x000000040d0a7825 */ /* 0x000fe200078e020e */
[----:B------:R-:W2:Y:S03]  /*0ff0*/  LDG.E.CONSTANT R20, desc[UR12][R18.64] ;  /* 0x0000000c12147981 */ /* 0x000ea6000c1e9900 */
[----:B---3--:R-:W-:Y:S01]  /*1000*/  @P0 IMAD.WIDE R2, R5, 0x4, R2 ;  /* 0x0000000405020825 */ /* 0x008fe200078e0202 */
[----:B------:R-:W3:Y:S03]  /*1010*/  LDG.E.CONSTANT R24, desc[UR12][R10.64] ;  /* 0x0000000c0a187981 */ /* 0x000ee6000c1e9900 */
[----:B------:R-:W-:Y:S01]  /*1020*/  IMAD.WIDE R12, R13, 0x4, R18 ;  /* 0x000000040d0c7825 */ /* 0x000fe200078e0212 */
[----:B------:R-:W5:Y:S03]  /*1030*/  @P0 LDG.E.CONSTANT R0, desc[UR12][R2.64] ;  /* 0x0000000c02000981 */ /* 0x000f66000c1e9900 */
[----:B0-----:R-:W-:Y:S01]  /*1040*/  @P1 IMAD.WIDE R6, R9, 0x4, R6 ;  /* 0x0000000409061825 */ /* 0x001fe200078e0206 */
[----:B------:R-:W3:Y:S04]  /*1050*/  LDG.E.CONSTANT R23, desc[UR12][R12.64] ;  /* 0x0000000c0c177981 */ /* 0x000ee8000c1e9900 */
[----:B------:R-:W3:Y:S01]  /*1060*/  @P1 LDG.E.CONSTANT R22, desc[UR12][R6.64] ;  /* 0x0000000c06161981 */ /* 0x000ee2000c1e9900 */
[----:B------:R-:W-:-:S02]  /*1070*/  CS2R R4, SRZ ;  /* 0x0000000000047805 */ /* 0x000fc4000001ff00 */
[----:B------:R-:W-:Y:S01]  /*1080*/  CS2R R8, SRZ ;  /* 0x0000000000087805 */ /* 0x000fe2000001ff00 */
[----:B------:R-:W0:Y:S01]  /*1090*/  S2UR UR8, SR_CgaCtaId ;  /* 0x00000000000879c3 */ /* 0x000e220000008800 */
[----:B------:R-:W-:Y:S02]  /*10a0*/  UMOV UR5, 0x400 ;  /* 0x0000040000057882 */ /* 0x000fe40000000000 */
[----:B0-----:R-:W-:-:S04]  /*10b0*/  ULEA UR5, UR8, UR5, 0x18 ;  /* 0x0000000508057291 */ /* 0x001fc8000f8ec0ff */
[----:B------:R-:W-:Y:S01]  /*10c0*/  ULEA UR5, UR4, UR5, 0x3 ;  /* 0x0000000504057291 */ /* 0x000fe2000f8e18ff */
[----:B----4-:R-:W-:Y:S08]  /*10d0*/  F2F.F64.F32 R16, R16 ;  /* 0x0000001000107310 */ /* 0x010ff00000201800 */
[----:B--2---:R-:W-:Y:S08]  /*10e0*/  F2F.F64.F32 R20, R20 ;  /* 0x0000001400147310 */ /* 0x004ff00000201800 */
[----:B-----5:R-:W0:Y:S01]  /*10f0*/  @P0 F2F.F64.F32 R4, R0 ;  /* 0x0000000000040310 */ /* 0x020e220000201800 */
[----:B------:R-:W-:-:S07]  /*1100*/  ISETP.NE.AND P0, PT, RZ, UR4, PT ;  /* 0x00000004ff007c0c */ /* 0x000fce000bf05270 */
[----:B---3--:R-:W-:Y:S08]  /*1110*/  @P1 F2F.F64.F32 R8, R22 ;  /* 0x0000001600081310 */ /* 0x008ff00000201800 */
[----:B------:R-:W1:Y:S08]  /*1120*/  F2F.F64.F32 R2, R24 ;  /* 0x0000001800027310 */ /* 0x000e700000201800 */
[----:B------:R-:W2:Y:S01]  /*1130*/  F2F.F64.F32 R14, R23 ;  /* 0x00000017000e7310 */ /* 0x000ea20000201800 */
[----:B0-----:R-:W-:-:S02]  /*1140*/  @P0 DADD R10, R16, -R4 ;  /* 0x00000000100a0229 */ /* 0x001fc40000000804 */
[----:B------:R-:W-:Y:S02]  /*1150*/  @P0 DADD R12, R20, -R4 ;  /* 0x00000000140c0229 */ /* 0x000fe40000000804 */
[--C-:B-1----:R-:W-:Y:S02]  /*1160*/  DADD R6, R2, -R8.reuse ;  /* 0x0000000002067229 */ /* 0x102fe40000000808 */
[----:B--2---:R-:W-:-:S04]  /*1170*/  DADD R8, R14, -R8 ;  /* 0x000000000e087229 */ /* 0x004fc80000000808 */
[----:B------:R-:W-:Y:S01]  /*1180*/  @P0 IMAD.MOV.U32 R0, RZ, RZ, R10 ;  /* 0x000000ffff000224 */ /* 0x000fe200078e000a */
[----:B------:R-:W-:Y:S01]  /*1190*/  @P0 DSETP.MAX.AND P1, P2, |R10|, |R12|, PT ;  /* 0x4000000c0a00022a */ /* 0x000fe20003a2f200 */
[----:B------:R-:W-:Y:S02]  /*11a0*/  @P0 IMAD.MOV.U32 R10, RZ, RZ, R13 ;  /* 0x000000ffff0a0224 */ /* 0x000fe400078e000d */
[----:B------:R-:W-:-:S03]  /*11b0*/  DSETP.MAX.AND P3, P4, |R6|, |R8|, PT ;  /* 0x400000080600722a */ /* 0x000fc60003c6f200 */
[----:B------:R-:W-:Y:S01]  /*11c0*/  @P0 FSEL R11, |R11|, |R10|, P1 ;  /* 0x4000000a0b0b0208 */ /* 0x000fe20000800200 */
[----:B------:R-:W-:Y:S01]  /*11d0*/  DADD R4, R16, -R20 ;  /* 0x0000000010047229 */ /* 0x000fe20000000814 */
[----:B------:R-:W-:Y:S01]  /*11e0*/  @P0 LOP3.LUT R16, R10, 0x80000, RZ, 0xfc, !PT ;  /* 0x000800000a100812 */ /* 0x000fe200078efcff */
[----:B------:R-:W-:Y:S01]  /*11f0*/  IMAD.MOV.U32 R13, RZ, RZ, R9 ;  /* 0x000000ffff0d7224 */ /* 0x000fe200078e0009 */
[----:B------:R-:W-:Y:S01]  /*1200*/  @P0 SEL R10, R0, R12, P1 ;  /* 0x0000000c000a0207 */ /* 0x000fe20000800000 */
[----:B------:R-:W-:Y:S01]  /*1210*/  IMAD.MOV.U32 R0, RZ, RZ, R7 ;  /* 0x000000ffff007224 */ /* 0x000fe200078e0007 */
[----:B------:R-:W-:Y:S01]  /*1220*/  DADD R2, -R14, R2 ;  /* 0x000000000e027229 */ /* 0x000fe20000000102 */
[----:B------:R-:W-:-:S03]  /*1230*/  @P0 SEL R11, R16, R11, P2 ;  /* 0x0000000b100b0207 */ /* 0x000fc60001000000 */
[----:B------:R-:W-:Y:S02]  /*1240*/  FSEL R15, |R0|, |R13|, P3 ;  /* 0x4000000d000f7208 */ /* 0x000fe40001800200 */
[----:B------:R-:W-:Y:S02]  /*1250*/  @P4 LOP3.LUT R15, R13, 0x80000, RZ, 0xfc, !PT ;  /* 0x000800000d0f4812 */ /* 0x000fe400078efcff */
[----:B------:R-:W-:Y:S01]  /*1260*/  SEL R6, R6, R8, P3 ;  /* 0x0000000806067207 */ /* 0x000fe20001800000 */
[----:B------:R-:W-:Y:S02]  /*1270*/  @P0 DSETP.MAX.AND P1, P2, R4, R10, PT ;  /* 0x0000000a0400022a */ /* 0x000fe40003a2f000 */
[----:B------:R-:W-:Y:S02]  /*1280*/  IMAD.MOV.U32 R7, RZ, RZ, R15 ;  /* 0x000000ffff077224 */ /* 0x000fe400078e000f */
[----:B------:R-:W-:-:S04]  /*1290*/  @P0 IMAD.MOV.U32 R0, RZ, RZ, R5 ;  /* 0x000000ffff000224 */ /* 0x000fc800078e0005 */
[----:B------:R-:W-:Y:S01]  /*12a0*/  DSETP.MAX.AND P3, P4, R2, R6, PT ;  /* 0x000000060200722a */ /* 0x000fe20003c6f000 */
[----:B------:R-:W-:Y:S01]  /*12b0*/  @P0 FSEL R8, R0, R11, P1 ;  /* 0x0000000b00080208 */ /* 0x000fe20000800000 */
[----:B------:R-:W-:Y:S01]  /*12c0*/  @P0 IMAD.MOV.U32 R9, RZ, RZ, R10 ;  /* 0x000000ffff090224 */ /* 0x000fe200078e000a */
[----:B------:R-:W-:Y:S01]  /*12d0*/  @P0 LOP3.LUT R11, R11, 0x80000, RZ, 0xfc, !PT ;  /* 0x000800000b0b0812 */ /* 0x000fe200078efcff */
[----:B------:R-:W-:-:S03]  /*12e0*/  @P0 IMAD.MOV.U32 R0, RZ, RZ, R4 ;  /* 0x000000ffff000224 */ /* 0x000fc600078e0004 */
[----:B------:R-:W-:Y:S01]  /*12f0*/  @P0 SEL R5, R11, R8, P2 ;  /* 0x000000080b050207 */ /* 0x000fe20001000000 */
[----:B------:R-:W-:Y:S01]  /*1300*/  IMAD.MOV.U32 R8, RZ, RZ, R7 ;  /* 0x000000ffff087224 */ /* 0x000fe200078e0007 */
[----:B------:R-:W-:Y:S01]  /*1310*/  @P0 SEL R4, R0, R9, P1 ;  /* 0x0000000900040207 */ /* 0x000fe20000800000 */
[----:B------:R-:W-:-:S03]  /*1320*/  IMAD.MOV.U32 R0, RZ, RZ, R2 ;  /* 0x000000ffff007224 */ /* 0x000fc600078e0002 */
[----:B------:R-:W-:Y:S02]  /*1330*/  FSEL R3, R3, R8, P3 ;  /* 0x0000000803037208 */ /* 0x000fe40001800000 */
[----:B------:R-:W-:Y:S02]  /*1340*/  SEL R2, R0, R6, P3 ;  /* 0x0000000600027207 */ /* 0x000fe40001800000 */
[----:B------:R-:W-:Y:S01]  /*1350*/  @P4 LOP3.LUT R3, R8, 0x80000, RZ, 0xfc, !PT ;  /* 0x0008000008034812 */ /* 0x000fe200078efcff */
[----:B------:R0:W-:Y:S04]  /*1360*/  STS.64 [UR5], R4 ;  /* 0x00000004ff007988 */ /* 0x0001e80008000a05 */
[----:B------:R0:W-:Y:S01]  /*1370*/  STS.64 [UR5+0x8], R2 ;  /* 0x00000802ff007988 */ /* 0x0001e20008000a05 */
[----:B------:R-:W-:-:S12]  /*1380*/  UIADD3 UR4, UPT, UPT, UR4, 0x2, URZ ;  /* 0x0000000204047890 */ /* 0x000fd8000fffe0ff */
.L_x_9:
[----:B------:R-:W-:Y:S05]  /*1390*/  BRA.U UP1, `(.L_x_6) ;  /* 0x0000000101b07547 */ /* 0x000fea000b800000 */
[----:B------:R-:W-:Y:S01]  /*13a0*/  UIADD3 UR5, UPT, UPT, UR10, UR4, URZ ;  /* 0x000000040a057290 */ /* 0x000fe2000fffe0ff */
[----:B0-----:R-:W0:Y:S05]  /*13b0*/  LDC R3, c[0x0][0x398] ;  /* 0x0000e600ff037b82 */ /* 0x001e2a0000000800 */
[----:B------:R-:W-:Y:S01]  /*13c0*/  ISETP.NE.AND P0, PT, RZ, UR5, PT ;  /* 0x00000005ff007c0c */ /* 0x000fe2000bf05270 */
[----:B------:R-:W-:Y:S02]  /*13d0*/  IMAD.U32 R2, RZ, RZ, UR5 ;  /* 0x00000005ff027e24 */ /* 0x000fe4000f8e00ff */
[----:B------:R-:W1:Y:S08]  /*13e0*/  LDC.64 R6, c[0x0][0x380] ;  /* 0x0000e000ff067b82 */ /* 0x000e700000000a00 */
[----:B------:R-:W2:Y:S02]  /*13f0*/  LDC.64 R8, c[0x0][0x388] ;  /* 0x0000e200ff087b82 */ /* 0x000ea40000000a00 */
[----:B------:R-:W-:-:S06]  /*1400*/  @P0 IADD3 R0, PT, PT, R2, -0x1, RZ ;  /* 0xffffffff02000810 */ /* 0x000fcc0007ffe0ff */
[----:B------:R-:W3:Y:S01]  /*1410*/  @P0 LDC.64 R4, c[0x0][0x390] ;  /* 0x0000e400ff040b82 */ /* 0x000ee20000000a00 */
[-C--:B0-----:R-:W-:Y:S02]  /*1420*/  IMAD R11, R2, R3.reuse, UR14 ;  /* 0x0000000e020b7e24 */ /* 0x081fe4000f8e0203 */
[----:B------:R-:W-:Y:S02]  /*1430*/  @P0 IMAD R3, R0, R3, UR14 ;  /* 0x0000000e00030e24 */ /* 0x000fe4000f8e0203 */
[----:B-1----:R-:W-:-:S06]  /*1440*/  IMAD.WIDE R6, R11, 0x4, R6 ;  /* 0x000000040b067825 */ /* 0x002fcc00078e0206 */
[----:B------:R-:W4:Y:S01]  /*1450*/  LDG.E.CONSTANT R6, desc[UR12][R6.64] ;  /* 0x0000000c06067981 */ /* 0x000f22000c1e9900 */
[----:B--2---:R-:W-:-:S06]  /*1460*/  IMAD.WIDE R8, R11, 0x4, R8 ;  /* 0x000000040b087825 */ /* 0x004fcc00078e0208 */
[----:B------:R-:W2:Y:S01]  /*1470*/  LDG.E.CONSTANT R8, desc[UR12][R8.64] ;  /* 0x0000000c08087981 */ /* 0x000ea2000c1e9900 */
[----:B---3--:R-:W-:-:S06]  /*1480*/  @P0 IMAD.WIDE R4, R3, 0x4, R4 ;  /* 0x0000000403040825 */ /* 0x008fcc00078e0204 */
[----:B------:R-:W3:Y:S01]  /*1490*/  @P0 LDG.E.CONSTANT R4, desc[UR12][R4.64] ;  /* 0x0000000c04040981 */ /* 0x000ee2000c1e9900 */
[----:B------:R-:W-:Y:S01]  /*14a0*/  CS2R R2, SRZ ;  /* 0x0000000000027805 */ /* 0x000fe2000001ff00 */
[----:B------:R-:W0:Y:S01]  /*14b0*/  S2UR UR8, SR_CgaCtaId ;  /* 0x00000000000879c3 */ /* 0x000e220000008800 */
[----:B------:R-:W-:Y:S02]  /*14c0*/  UMOV UR5, 0x400 ;  /* 0x0000040000057882 */ /* 0x000fe40000000000 */
[----:B0-----:R-:W-:Y:S01]  /*14d0*/  ULEA UR5, UR8, UR5, 0x18 ;  /* 0x0000000508057291 */ /* 0x001fe2000f8ec0ff */
[----:B----4-:R-:W-:Y:S08]  /*14e0*/  F2F.F64.F32 R12, R6 ;  /* 0x00000006000c7310 */ /* 0x010ff00000201800 */
[----:B--2---:R-:W-:Y:S08]  /*14f0*/  F2F.F64.F32 R14, R8 ;  /* 0x00000008000e7310 */ /* 0x004ff00000201800 */
[----:B---3--:R-:W0:Y:S01]  /*1500*/  @P0 F2F.F64.F32 R2, R4 ;  /* 0x0000000400020310 */ /* 0x008e220000201800 */
[----:B------:R-:W-:-:S13]  /*1510*/  ISETP.NE.AND P0, PT, RZ, UR4, PT ;  /* 0x00000004ff007c0c */ /* 0x000fda000bf05270 */
[--C-:B0-----:R-:W-:Y:S02]  /*1520*/  @P0 DADD R10, R12, -R2.reuse ;  /* 0x000000000c0a0229 */ /* 0x101fe40000000802 */
[----:B------:R-:W-:-:S08]  /*1530*/  @P0 DADD R2, R14, -R2 ;  /* 0x000000000e020229 */ /* 0x000fd00000000802 */
[----:B------:R-:W-:Y:S02]  /*1540*/  @P0 DSETP.MAX.AND P1, P2, |R10|, |R2|, PT ;  /* 0x400000020a00022a */ /* 0x000fe40003a2f200 */
[----:B------:R-:W-:Y:S02]  /*1550*/  @P0 IMAD.MOV.U32 R6, RZ, RZ, R3 ;  /* 0x000000ffff060224 */ /* 0x000fe400078e0003 */
[----:B------:R-:W-:Y:S01]  /*1560*/  @P0 IMAD.MOV.U32 R0, RZ, RZ, R10 ;  /* 0x000000ffff000224 */ /* 0x000fe200078e000a */
[----:B------:R-:W-:Y:S02]  /*1570*/  DADD R4, R12, -R14 ;  /* 0x000000000c047229 */ /* 0x000fe4000000080e */
[----:B------:R-:W-:Y:S02]  /*1580*/  @P0 FSEL R11, |R11|, |R6|, P1 ;  /* 0x400000060b0b0208 */ /* 0x000fe40000800200 */
[----:B------:R-:W-:Y:S02]  /*1590*/  @P0 LOP3.LUT R6, R6, 0x80000, RZ, 0xfc, !PT ;  /* 0x0008000006060812 */ /* 0x000fe400078efcff */
[----:B------:R-:W-:-:S02]  /*15a0*/  @P0 SEL R2, R0, R2, P1 ;  /* 0x0000000200020207 */ /* 0x000fc40000800000 */
[----:B------:R-:W-:Y:S02]  /*15b0*/  @P0 SEL R3, R6, R11, P2 ;  /* 0x0000000b06030207 */ /* 0x000fe40001000000 */
[----:B------:R-:W-:-:S04]  /*15c0*/  @P0 IMAD.MOV.U32 R0, RZ, RZ, R5 ;  /* 0x000000ffff000224 */ /* 0x000fc800078e0005 */
[----:B------:R-:W-:Y:S01]  /*15d0*/  @P0 DSETP.MAX.AND P1, P2, R4, R2, PT ;  /* 0x000000020400022a */ /* 0x000fe20003a2f000 */
[----:B------:R-:W-:Y:S01]  /*15e0*/  @P0 IMAD.MOV.U32 R7, RZ, RZ, R2 ;  /* 0x000000ffff070224 */ /* 0x000fe200078e0002 */
[----:B------:R-:W-:-:S04]  /*15f0*/  ULEA UR4, UR4, UR5, 0x3 ;  /* 0x0000000504047291 */ /* 0x000fc8000f8e18ff */
[----:B------:R-:W-:Y:S01]  /*1600*/  @P0 FSEL R2, R0, R3, P1 ;  /* 0x0000000300020208 */ /* 0x000fe20000800000 */
[----:B------:R-:W-:Y:S01]  /*1610*/  @P0 IMAD.MOV.U32 R0, RZ, RZ, R4 ;  /* 0x000000ffff000224 */ /* 0x000fe200078e0004 */
[----:B------:R-:W-:-:S04]  /*1620*/  @P0 LOP3.LUT R3, R3, 0x80000, RZ, 0xfc, !PT ;  /* 0x0008000003030812 */ /* 0x000fc800078efcff */
[----:B------:R-:W-:Y:S02]  /*1630*/  @P0 SEL R4, R0, R7, P1 ;  /* 0x0000000700040207 */ /* 0x000fe40000800000 */
[----:B------:R-:W-:-:S05]  /*1640*/  @P0 SEL R5, R3, R2, P2 ;  /* 0x0000000203050207 */ /* 0x000fca0001000000 */
[----:B------:R1:W-:Y:S02]  /*1650*/  STS.64 [UR4], R4 ;  /* 0x00000004ff007988 */ /* 0x0003e40008000a04 */
.L_x_6:
[----:B------:R-:W2:Y:S01]  /*1660*/  S2UR UR5, SR_CgaCtaId ;  /* 0x00000000000579c3 */ /* 0x000ea20000008800 */
[----:B------:R-:W-:Y:S01]  /*1670*/  UMOV UR4, 0x400 ;  /* 0x0000040000047882 */ /* 0x000fe20000000000 */
[----:B------:R-:W3:Y:S02]  /*1680*/  LDCU UR8, c[0x0][0x3a0] ;  /* 0x00007400ff0877ac */ /* 0x000ee40008000800 */
[----:B---3--:R-:W-:Y:S02]  /*1690*/  UISETP.GE.AND UP0, UPT, UR8, 0x2, UPT ;  /* 0x000000020800788c */ /* 0x008fe4000bf06270 */
[----:B--2---:R-:W-:Y:S02]  /*16a0*/  ULEA UR9, UR5, UR4, 0x18 ;  /* 0x0000000405097291 */ /* 0x004fe4000f8ec0ff */
[----:B------:R-:W-:-:S06]  /*16b0*/  UIADD3 UR4, UPT, UPT, UR8, -0x1, URZ ;  /* 0xffffffff08047890 */ /* 0x000fcc000fffe0ff */
[----:B------:R-:W-:Y:S01]  /*16c0*/  IMAD.U32 R10, RZ, RZ, UR4 ;  /* 0x00000004ff0a7e24 */ /* 0x000fe2000f8e00ff */
[----:B------:R-:W2:Y:S02]  /*16d0*/  LDS.64 R12, [UR9] ;  /* 0x00000009ff0c7984 */ /* 0x000ea40008000a00 */
[--C-:B--2---:R-:W-:Y:S02]  /*16e0*/  IMAD.MOV.U32 R28, RZ, RZ, R12.reuse ;  /* 0x000000ffff1c7224 */ /* 0x104fe400078e000c */
[--C-:B------:R-:W-:Y:S02]  /*16f0*/  IMAD.MOV.U32 R29, RZ, RZ, R13.reuse ;  /* 0x000000ffff1d7224 */ /* 0x100fe400078e000d */
[----:B------:R-:W-:Y:S02]  /*1700*/  IMAD.MOV.U32 R26, RZ, RZ, R12 ;  /* 0x000000ffff1a7224 */ /* 0x000fe400078e000c */
[----:B------:R-:W-:Y:S01]  /*1710*/  IMAD.MOV.U32 R27, RZ, RZ, R13 ;  /* 0x000000ffff1b7224 */ /* 0x000fe200078e000d */
[----:B------:R-:W-:Y:S06]  /*1720*/  BRA.U !UP0, `(.L_x_10) ;  /* 0x0000001d088c7547 */ /* 0x000fec000b800000 */
[----:B------:R-:W-:Y:S01]  /*1730*/  UIADD3 UR4, UPT, UPT, UR8, -0x2, URZ ;  /* 0xfffffffe08047890 */ /* 0x000fe2000fffe0ff */
[----:B0-----:R-:W-:Y:S01]  /*1740*/  LOP3.LUT R2, R10, 0xf, RZ, 0xc0, !PT ;  /* 0x0000000f0a027812 */ /* 0x001fe200078ec0ff */
[--C-:B------:R-:W-:Y:S01]  /*1750*/  IMAD.MOV.U32 R26, RZ, RZ, R12.reuse ;  /* 0x000000ffff1a7224 */ /* 0x100fe200078e000c */
[----:B------:R-:W-:Y:S01]  /*1760*/  MOV R29, R13 ;  /* 0x0000000d001d7202 */ /* 0x000fe20000000f00 */
[----:B------:R-:W-:Y:S01]  /*1770*/  UISETP.GE.U32.AND UP0, UPT, UR4, 0xf, UPT ;  /* 0x0000000f0400788c */ /* 0x000fe2000bf06070 */
[----:B------:R-:W-:Y:S01]  /*1780*/  IMAD.MOV.U32 R27, RZ, RZ, R13 ;  /* 0x000000ffff1b7224 */ /* 0x000fe200078e000d */
[----:B------:R-:W-:Y:S01]  /*1790*/  UMOV UR5, 0x1 ;  /* 0x0000000100057882 */ /* 0x000fe20000000000 */
[----:B------:R-:W-:-:S06]  /*17a0*/  IMAD.MOV.U32 R28, RZ, RZ, R12 ;  /* 0x000000ffff1c7224 */ /* 0x000fcc00078e000c */
[----:B------:R-:W-:Y:S05]  /*17b0*/  BRA.U !UP0, `(.L_x_11) ;  /* 0x0000000d08f47547 */ /* 0x000fea000b800000 */
[----:B------:R-:W-:Y:S01]  /*17c0*/  LOP3.LUT R0, R10, 0xfffffff0, RZ, 0xc0, !PT ;  /* 0xfffffff00a007812 */ /* 0x000fe200078ec0ff */
[--C-:B------:R-:W-:Y:S01]  /*17d0*/  IMAD.MOV.U32 R26, RZ, RZ, R12.reuse ;  /* 0x000000ffff1a7224 */ /* 0x100fe200078e000c */
[----:B------:R-:W-:Y:S01]  /*17e0*/  UMOV UR4, 0x1 ;  /* 0x0000000100047882 */ /* 0x000fe20000000000 */
[--C-:B------:R-:W-:Y:S02]  /*17f0*/  IMAD.MOV.U32 R27, RZ, RZ, R13.reuse ;  /* 0x000000ffff1b7224 */ /* 0x100fe400078e000d */
[----:B------:R-:W-:Y:S02]  /*1800*/  IMAD.MOV.U32 R28, RZ, RZ, R12 ;  /* 0x000000ffff1c7224 */ /* 0x000fe400078e000c */
[----:B------:R-:W-:-:S07]  /*1810*/  IMAD.MOV.U32 R29, RZ, RZ, R13 ;  /* 0x000000ffff1d7224 */ /* 0x000fce00078e000d */
.L_x_12:
[----:B------:R-:W-:Y:S01]  /*1820*/  ULEA UR5, UR4, UR9, 0x3 ;  /* 0x0000000904057291 */ /* 0x000fe2000f8e18ff */
[----:B------:R-:W-:Y:S02]  /*1830*/  IMAD.MOV.U32 R16, RZ, RZ, R29 ;  /* 0x000000ffff107224 */ /* 0x000fe400078e001d */
[----:B------:R-:W-:-:S06]  /*1840*/  IMAD.MOV.U32 R18, RZ, RZ, R26 ;  /* 0x000000ffff127224 */ /* 0x000fcc00078e001a */
[----:B------:R-:W0:Y:S04]  /*1850*/  LDS.64 R14, [UR5] ;  /* 0x00000005ff0e7984 */ /* 0x000e280008000a00 */
[----:B-1----:R-:W1:Y:S01]  /*1860*/  LDS.128 R4, [UR5+0x8] ;  /* 0x00000805ff047984 */ /* 0x002e620008000c00 */
[C---:B0-----:R-:W-:Y:S01]  /*1870*/  DSETP.MIN.AND P1, P2, R14.reuse, R28, PT ;  /* 0x0000001c0e00722a */ /* 0x041fe20003a20000 */
[----:B------:R-:W-:Y:S01]  /*1880*/  IMAD.MOV.U32 R3, RZ, RZ, R15 ;  /* 0x000000ffff037224 */ /* 0x000fe200078e000f */
[----:B------:R-:W-:Y:S01]  /*1890*/  DSETP.MAX.AND P3, P0, R14, R26, PT ;  /* 0x0000001a0e00722a */ /* 0x000fe2000386f000 */
[----:B-1----:R-:W-:-:S03]  /*18a0*/  IMAD.MOV.U32 R20, RZ, RZ, R5 ;  /* 0x000000ffff147224 */ /* 0x002fc600078e0005 */
[----:B------:R-:W-:Y:S01]  /*18b0*/  FSEL R9, R3, R16, P1 ;  /* 0x0000001003097208 */ /* 0x000fe20000800000 */
[----:B------:R-:W-:Y:S01]  /*18c0*/  IMAD.MOV.U32 R3, RZ, RZ, R14 ;  /* 0x000000ffff037224 */ /* 0x000fe200078e000e */
[----:B------:R-:W-:-:S04]  /*18d0*/  FSEL R15, R15, R27, P3 ;  /* 0x0000001b0f0f7208 */ /* 0x000fc80001800000 */
[C---:B------:R-:W-:Y:S02]  /*18e0*/  SEL R8, R3.reuse, R28, P1 ;  /* 0x0000001c03087207 */ /* 0x040fe40000800000 */
[----:B------:R-:W-:Y:S02]  /*18f0*/  @P2 LOP3.LUT R9, R16, 0x80000, RZ, 0xfc, !PT ;  /* 0x0008000010092812 */ /* 0x000fe400078efcff */
[----:B------:R-:W-:Y:S02]  /*1900*/  SEL R14, R3, R18, P3 ;  /* 0x00000012030e7207 */ /* 0x000fe40001800000 */
[----:B------:R-:W0:Y:S01]  /*1910*/  LDS.128 R16, [UR5+0x18] ;  /* 0x00001805ff107984 */ /* 0x000e220008000c00 */
[----:B------:R-:W-:Y:S01]  /*1920*/  IMAD.MOV.U32 R3, RZ, RZ, R9 ;  /* 0x000000ffff037224 */ /* 0x000fe200078e0009 */
[----:B------:R-:W-:Y:S01]  /*1930*/  DSETP.MIN.AND P2, P3, R8, R4, PT ;  /* 0x000000040800722a */ /* 0x000fe20003b40000 */
[----:B------:R-:W-:-:S05]  /*1940*/  @P0 LOP3.LUT R15, R27, 0x80000, RZ, 0xfc, !PT ;  /* 0x000800001b0f0812 */ /* 0x000fca00078efcff */
[----:B------:R-:W-:Y:S01]  /*1950*/  FSEL R11, R3, R20, P2 ;  /* 0x00000014030b7208 */ /* 0x000fe20001000000 */
[----:B------:R-:W-:Y:S01]  /*1960*/  IMAD.MOV.U32 R3, RZ, RZ, R4 ;  /* 0x000000ffff037224 */ /* 0x000fe200078e0004 */
[----:B------:R-:W-:-:S04]  /*1970*/  DSETP.MAX.AND P0, P1, R14, R4, PT ;  /* 0x000000040e00722a */ /* 0x000fc8000390f000 */
[----:B------:R-:W-:Y:S01]  /*1980*/  SEL R8, R8, R3, P2 ;  /* 0x0000000308087207 */ /* 0x000fe20001000000 */
[----:B------:R-:W-:Y:S01]  /*1990*/  IMAD.MOV.U32 R3, RZ, RZ, R14 ;  /* 0x000000ffff037224 */ /* 0x000fe200078e000e */
[----:B------:R-:W-:Y:S01]  /*19a0*/  @P3 LOP3.LUT R11, R20, 0x80000, RZ, 0xfc, !PT ;  /* 0x00080000140b3812 */ /* 0x000fe200078efcff */
[----:B------:R-:W-:Y:S01]  /*19b0*/  IMAD.MOV.U32 R14, RZ, RZ, R4 ;  /* 0x000000ffff0e7224 */ /* 0x000fe200078e0004 */
[----:B------:R-:W-:Y:S01]  /*19c0*/  FSEL R15, R15, R5, P0 ;  /* 0x000000050f0f7208 */ /* 0x000fe20000000000 */
[--C-:B------:R-:W-:Y:S01]  /*19d0*/  IMAD.MOV.U32 R20, RZ, RZ, R6.reuse ;  /* 0x000000ffff147224 */ /* 0x100fe200078e0006 */
[----:B------:R-:W-:Y:S01]  /*19e0*/  MOV R9, R11 ;  /* 0x0000000b00097202 */ /* 0x000fe20000000f00 */
[----:B------:R-:W-:Y:S01]  /*19f0*/  IMAD.MOV.U32 R11, RZ, RZ, R7 ;  /* 0x000000ffff0b7224 */ /* 0x000fe200078e0007 */
[----:B------:R-:W-:Y:S01]  /*1a00*/  SEL R4, R3, R14, P0 ;  /* 0x0000000e03047207 */ /* 0x000fe20000000000 */
[----:B------:R-:W-:Y:S01]  /*1a10*/  IMAD.MOV.U32 R3, RZ, RZ, R6 ;  /* 0x000000ffff037224 */ /* 0x000fe200078e0006 */
[----:B------:R-:W-:Y:S01]  /*1a20*/  @P1 LOP3.LUT R15, R5, 0x80000, RZ, 0xfc, !PT ;  /* 0x00080000050f1812 */ /* 0x000fe200078efcff */
[----:B------:R-:W-:Y:S01]  /*1a30*/  IMAD.MOV.U32 R14, RZ, RZ, R9 ;  /* 0x000000ffff0e7224 */ /* 0x000fe200078e0009 */
[----:B------:R-:W-:-:S03]  /*1a40*/  DSETP.MIN.AND P3, P2, R6, R8, PT ;  /* 0x000000080600722a */ /* 0x000fc60003a60000 */
[----:B------:R-:W-:Y:S02]  /*1a50*/  IMAD.MOV.U32 R5, RZ, RZ, R15 ;  /* 0x000000ffff057224 */ /* 0x000fe400078e000f */
[----:B------:R-:W-:Y:S01]  /*1a60*/  IMAD.MOV.U32 R15, RZ, RZ, R4 ;  /* 0x000000ffff0f7224 */ /* 0x000fe200078e0004 */
[----:B------:R-:W-:Y:S01]  /*1a70*/  FSEL R11, R11, R14, P3 ;  /* 0x0000000e0b0b7208 */ /* 0x000fe20001800000 */
[----:B------:R-:W-:Y:S01]  /*1a80*/  IMAD.MOV.U32 R22, RZ, RZ, R5 ;  /* 0x000000ffff167224 */ /* 0x000fe200078e0005 */
[----:B------:R-:W-:Y:S01]  /*1a90*/  SEL R8, R3, R8, P3 ;  /* 0x0000000803087207 */ /* 0x000fe20001800000 */
[----:B------:R-:W-:-:S04]  /*1aa0*/  DSETP.MAX.AND P1, P0, R6, R4, PT ;  /* 0x000000040600722a */ /* 0x000fc8000382f000 */
[----:B------:R-:W-:Y:S01]  /*1ab0*/  IMAD.MOV.U32 R3, RZ, RZ, R8 ;  /* 0x000000ffff037224 */ /* 0x000fe200078e0008 */
[----:B------:R-:W-:Y:S02]  /*1ac0*/  @P2 LOP3.LUT R11, R14, 0x80000, RZ, 0xfc, !PT ;  /* 0x000800000e0b2812 */ /* 0x000fe400078efcff */
[----:B------:R-:W-:Y:S01]  /*1ad0*/  SEL R14, R20, R15, P1 ;  /* 0x0000000f140e7207 */ /* 0x000fe20000800000 */
[----:B0-----:R-:W-:Y:S01]  /*1ae0*/  IMAD.MOV.U32 R20, RZ, RZ, R17 ;  /* 0x000000ffff147224 */ /* 0x001fe200078e0011 */
[----:B------:R-:W-:Y:S01]  /*1af0*/  FSEL R15, R7, R22, P1 ;  /* 0x00000016070f7208 */ /* 0x000fe20000800000 */
[----:B------:R-:W-:Y:S01]  /*1b00*/  IMAD.MOV.U32 R9, RZ, RZ, R11 ;  /* 0x000000ffff097224 */ /* 0x000fe200078e000b */
[----:B------:R-:W0:Y:S01]  /*1b10*/  LDS.128 R4, [UR5+0x28] ;  /* 0x00002805ff047984 */ /* 0x000e220008000c00 */
[----:B------:R-:W-:Y:S02]  /*1b20*/  IMAD.MOV.U32 R11, RZ, RZ, R14 ;  /* 0x000000ffff0b7224 */ /* 0x000fe400078e000e */
[----:B------:R-:W-:-:S02]  /*1b30*/  @P0 LOP3.LUT R15, R22, 0x80000, RZ, 0xfc, !PT ;  /* 0x00080000160f0812 */ /* 0x000fc400078efcff */
[----:B------:R-:W-:Y:S01]  /*1b40*/  DSETP.MIN.AND P1, P2, R8, R16, PT ;  /* 0x000000100800722a */ /* 0x000fe20003a20000 */
[----:B------:R-:W-:-:S03]  /*1b50*/  IMAD.MOV.U32 R8, RZ, RZ, R16 ;  /* 0x000000ffff087224 */ /* 0x000fc600078e0010 */
[----:B------:R-:W-:Y:S02]  /*1b60*/  DSETP.MAX.AND P3, P0, R14, R16, PT ;  /* 0x000000100e00722a */ /* 0x000fe4000386f000 */
[----:B------:R-:W-:Y:S01]  /*1b70*/  FSEL R9, R9, R20, P1 ;  /* 0x0000001409097208 */ /* 0x000fe20000800000 */
[----:B------:R-:W-:Y:S01]  /*1b80*/  IMAD.MOV.U32 R14, RZ, RZ, R16 ;  /* 0x000000ffff0e7224 */ /* 0x000fe200078e0010 */
[----:B------:R-:W-:Y:S02]  /*1b90*/  SEL R8, R3, R8, P1 ;  /* 0x0000000803087207 */ /* 0x000fe40000800000 */
[----:B------:R-:W-:Y:S02]  /*1ba0*/  FSEL R15, R15, R17, P3 ;  /* 0x000000110f0f7208 */ /* 0x000fe40001800000 */
[----:B------:R-:W-:Y:S01]  /*1bb0*/  SEL R14, R11, R14, P3 ;  /* 0x0000000e0b0e7207 */ /* 0x000fe20001800000 */
[----:B------:R-:W-:Y:S01]  /*1bc0*/  IMAD.MOV.U32 R11, RZ, RZ, R19 ;  /* 0x000000ffff0b7224 */ /* 0x000fe200078e0013 */
[----:B------:R-:W-:-:S02]  /*1bd0*/  @P2 LOP3.LUT R9, R20, 0x80000, RZ, 0xfc, !PT ;  /* 0x0008000014092812 */ /* 0x000fc400078efcff */
[----:B------:R-:W-:Y:S02]  /*1be0*/  MOV R3, R18 ;  /* 0x0000001200037202 */ /* 0x000fe40000000f00 */
[----:B------:R-:W-:Y:S01]  /*1bf0*/  @P0 LOP3.LUT R15, R17, 0x80000, RZ, 0xfc, !PT ;  /* 0x00080000110f0812 */ /* 0x000fe200078efcff */
[----:B------:R-:W-:Y:S01]  /*1c00*/  IMAD.MOV.U32 R16, RZ, RZ, R9 ;  /* 0x000000ffff107224 */ /* 0x000fe200078e0009 */
[----:B------:R-:W-:Y:S01]  /*1c10*/  DSETP.MIN.AND P1, P2, R18, R8, PT ;  /* 0x000000081200722a */ /* 0x000fe20003a20000 */
[----:B------:R-:W-:-:S03]  /*1c20*/  IMAD.MOV.U32 R17, RZ, RZ, R18 ;  /* 0x000000ffff117224 */ /* 0x000fc600078e0012 */
[----:B------:R-:W-:Y:S02]  /*1c30*/  DSETP.MAX.AND P3, P0, R18, R14, PT ;  /* 0x0000000e1200722a */ /* 0x000fe4000386f000 */
[----:B------:R-:W-:Y:S02]  /*1c40*/  FSEL R11, R11, R16, P1 ;  /* 0x000000100b0b7208 */ /* 0x000fe40000800000 */
[----:B------:R-:W-:Y:S02]  /*1c50*/  SEL R8, R3, R8, P1 ;  /* 0x0000000803087207 */ /* 0x000fe40000800000 */
[----:B------:R-:W-:-:S04]  /*1c60*/  FSEL R3, R19, R15, P3 ;  /* 0x0000000f13037208 */ /* 0x000fc80001800000 */
[----:B------:R-:W-:Y:S01]  /*1c70*/  @P2 LOP3.LUT R11, R16, 0x80000, RZ, 0xfc, !PT ;  /* 0x00080000100b2812 */ /* 0x000fe200078efcff */
[----:B------:R-:W-:Y:S02]  /*1c80*/  IMAD.MOV.U32 R16, RZ, RZ, R14 ;  /* 0x000000ffff107224 */ /* 0x000fe400078e000e */
[----:B0-----:R-:W-:Y:S01]  /*1c90*/  IMAD.MOV.U32 R20, RZ, RZ, R5 ;  /* 0x000000ffff147224 */ /* 0x001fe200078e0005 */
[----:B------:R-:W-:Y:S01]  /*1ca0*/  @P0 LOP3.LUT R3, R15, 0x80000, RZ, 0xfc, !PT ;  /* 0x000800000f030812 */ /* 0x000fe200078efcff */
[----:B------:R-:W-:Y:S01]  /*1cb0*/  IMAD.MOV.U32 R9, RZ, RZ, R11 ;  /* 0x000000ffff097224 */ /* 0x000fe200078e000b */
[----:B------:R-:W-:Y:S02]  /*1cc0*/  SEL R14, R17, R16, P3 ;  /* 0x00000010110e7207 */ /* 0x000fe40001800000 */
[----:B------:R-:W0:Y:S01]  /*1cd0*/  LDS.128 R16, [UR5+0x38] ;  /* 0x00003805ff107984 */ /* 0x000e220008000c00 */
[----:B------:R-:W-:Y:S02]  /*1ce0*/  IMAD.MOV.U32 R15, RZ, RZ, R3 ;  /* 0x000000ffff0f7224 */ /* 0x000fe400078e0003 */
[----:B------:R-:W-:Y:S01]  /*1cf0*/  DSETP.MIN.AND P2, P3, R8, R4, PT ;  /* 0x000000040800722a */ /* 0x000fe20003b40000 */
[----:B------:R-:W-:-:S03]  /*1d00*/  IMAD.MOV.U32 R3, RZ, RZ, R9 ;  /* 0x000000ffff037224 */ /* 0x000fc600078e0009 */
[----:B------:R-:W-:Y:S02]  /*1d10*/  DSETP.MAX.AND P0, P1, R14, R4, PT ;  /* 0x000000040e00722a */ /* 0x000fe4000390f000 */
[----:B------:R-:W-:Y:S01]  /*1d20*/  FSEL R11, R3, R20, P2 ;  /* 0x00000014030b7208 */ /* 0x000fe20001000000 */
[----:B------:R-:W-:-:S03]  /*1d30*/  IMAD.MOV.U32 R3, RZ, RZ, R4 ;  /* 0x000000ffff037224 */ /* 0x000fc600078e0004 */
[----:B------:R-:W-:Y:S02]  /*1d40*/  FSEL R15, R15, R5, P0 ;  /* 0x000000050f0f7208 */ /* 0x000fe40000000000 */
[----:B------:R-:W-:Y:S01]  /*1d50*/  SEL R8, R8, R3, P2 ;  /* 0x0000000308087207 */ /* 0x000fe20001000000 */
[----:B------:R-:W-:Y:S01]  /*1d60*/  IMAD.MOV.U32 R3, RZ, RZ, R14 ;  /* 0x000000ffff037224 */ /* 0x000fe200078e000e */
[----:B------:R-:W-:Y:S01]  /*1d70*/  @P3 LOP3.LUT R11, R20, 0x80000, RZ, 0xfc, !PT ;  /* 0x00080000140b3812 */ /* 0x000fe200078efcff */
[----:B------:R-:W-:Y:S02]  /*1d80*/  IMAD.MOV.U32 R14, RZ, RZ, R4 ;  /* 0x000000ffff0e7224 */ /* 0x000fe400078e0004 */
[--C-:B------:R-:W-:Y:S01]  /*1d90*/  IMAD.MOV.U32 R20, RZ, RZ, R6.reuse ;  /* 0x000000ffff147224 */ /* 0x100fe200078e0006 */
[----:B------:R-:W-:Y:S01]  /*1da0*/  @P1 LOP3.LUT R15, R5, 0x80000, RZ, 0xfc, !PT ;  /* 0x00080000050f1812 */ /* 0x000fe200078efcff */
[----:B------:R-:W-:Y:S01]  /*1db0*/  IMAD.MOV.U32 R9, RZ, RZ, R11 ;  /* 0x000000ffff097224 */ /* 0x000fe200078e000b */
[----:B------:R-:W-:Y:S01]  /*1dc0*/  SEL R4, R3, R14, P0 ;  /* 0x0000000e03047207 */ /* 0x000fe20000000000 */
[----:B------:R-:W-:Y:S01]  /*1dd0*/  IMAD.MOV.U32 R3, RZ, RZ, R6 ;  /* 0x000000ffff037224 */ /* 0x000fe200078e0006 */
[----:B------:R-:W-:Y:S01]  /*1de0*/  MOV R11, R7 ;  /* 0x00000007000b7202 */ /* 0x000fe20000000f00 */
[----:B------:R-:W-:-:S02]  /*1df0*/  IMAD.MOV.U32 R14, RZ, RZ, R9 ;  /* 0x000000ffff0e7224 */ /* 0x000fc400078e0009 */
[C---:B------:R-:W-:Y:S01]  /*1e00*/  DSETP.MIN.AND P3, P2, R6.reuse, R8, PT ;  /* 0x000000080600722a */ /* 0x040fe20003a60000 */
[----:B------:R-:W-:Y:S02]  /*1e10*/  IMAD.MOV.U32 R5, RZ, RZ, R15 ;  /* 0x000000ffff057224 */ /* 0x000fe400078e000f */
[----:B------:R-:W-:Y:S02]  /*1e20*/  IMAD.MOV.U32 R15, RZ, RZ, R4 ;  /* 0x000000ffff0f7224 */ /* 0x000fe400078e0004 */
[----:B------:R-:W-:Y:S01]  /*1e30*/  IMAD.MOV.U32 R22, RZ, RZ, R5 ;  /* 0x000000ffff167224 */ /* 0x000fe200078e0005 */
[----:B------:R-:W-:Y:S01]  /*1e40*/  FSEL R11, R11, R14, P3 ;  /* 0x0000000e0b0b7208 */ /* 0x000fe20001800000 */
[----:B------:R-:W-:Y:S01]  /*1e50*/  DSETP.MAX.AND P1, P0, R6, R4, PT ;  /* 0x000000040600722a */ /* 0x000fe2000382f000 */
[----:B------:R-:W-:-:S05]  /*1e60*/  SEL R8, R3, R8, P3 ;  /* 0x0000000803087207 */ /* 0x000fca0001800000 */
[----:B------:R-:W-:Y:S01]  /*1e70*/  IMAD.MOV.U32 R3, RZ, RZ, R8 ;  /* 0x000000ffff037224 */ /* 0x000fe200078e0008 */
[----:B------:R-:W-:Y:S02]  /*1e80*/  @P2 LOP3.LUT R11, R14, 0x80000, RZ, 0xfc, !PT ;  /* 0x000800000e0b2812 */ /* 0x000fe400078efcff */
[----:B------:R-:W-:Y:S01]  /*1e90*/  SEL R14, R20, R15, P1 ;  /* 0x0000000f140e7207 */ /* 0x000fe20000800000 */
[----:B0-----:R-:W-:Y:S01]  /*1ea0*/  IMAD.MOV.U32 R20, RZ, RZ, R17 ;  /* 0x000000ffff147224 */ /* 0x001fe200078e0011 */
[----:B------:R-:W-:Y:S01]  /*1eb0*/  FSEL R15, R7, R22, P1 ;  /* 0x00000016070f7208 */ /* 0x000fe20000800000 */
[----:B------:R-:W-:Y:S01]  /*1ec0*/  IMAD.MOV.U32 R9, RZ, RZ, R11 ;  /* 0x000000ffff097224 */ /* 0x000fe200078e000b */
[----:B------:R-:W0:Y:S01]  /*1ed0*/  LDS.128 R4, [UR5+0x48] ;  /* 0x00004805ff047984 */ /* 0x000e220008000c00 */
[----:B------:R-:W-:Y:S01]  /*1ee0*/  @P0 LOP3.LUT R15, R22, 0x80000, RZ, 0xfc, !PT ;  /* 0x00080000160f0812 */ /* 0x000fe200078efcff */
[----:B------:R-:W-:-:S03]  /*1ef0*/  IMAD.MOV.U32 R11, RZ, RZ, R14 ;  /* 0x000000ffff0b7224 */ /* 0x000fc600078e000e */
[--C-:B------:R-:W-:Y:S01]  /*1f00*/  DSETP.MIN.AND P1, P2, R8, R16.reuse, PT ;  /* 0x000000100800722a */ /* 0x100fe20003a20000 */
[--C-:B------:R-:W-:Y:S01]  /*1f10*/  IMAD.MOV.U32 R8, RZ, RZ, R16.reuse ;  /* 0x000000ffff087224 */ /* 0x100fe200078e0010 */
[----:B------:R-:W-:Y:S01]  /*1f20*/  DSETP.MAX.AND P3, P0, R14, R16, PT ;  /* 0x000000100e00722a */ /* 0x000fe2000386f000 */
[----:B------:R-:W-:-:S03]  /*1f30*/  IMAD.MOV.U32 R14, RZ, RZ, R16 ;  /* 0x000000ffff0e7224 */ /* 0x000fc600078e0010 */
[----:B------:R-:W-:Y:S02]  /*1f40*/  FSEL R9, R9, R20, P1 ;  /* 0x0000001409097208 */ /* 0x000fe40000800000 */
[----:B------:R-:W-:Y:S01]  /*1f50*/  SEL R8, R3, R8, P1 ;  /* 0x0000000803087207 */ /* 0x000fe20000800000 */
[----:B------:R-:W-:Y:S01]  /*1f60*/  IMAD.MOV.U32 R3, RZ, RZ, R18 ;  /* 0x000000ffff037224 */ /* 0x000fe200078e0012 */
[----:B------:R-:W-:Y:S02]  /*1f70*/  FSEL R15, R15, R17, P3 ;  /* 0x000000110f0f7208 */ /* 0x000fe40001800000 */
[----:B------:R-:W-:Y:S01]  /*1f80*/  SEL R14, R11, R14, P3 ;  /* 0x0000000e0b0e7207 */ /* 0x000fe20001800000 */
[----:B------:R-:W-:Y:S01]  /*1f90*/  IMAD.MOV.U32 R11, RZ, RZ, R19 ;  /* 0x000000ffff0b7224 */ /* 0x000fe200078e0013 */
[----:B------:R-:W-:Y:S02]  /*1fa0*/  @P2 LOP3.LUT R9, R20, 0x80000, RZ, 0xfc, !PT ;  /* 0x0008000014092812 */ /* 0x000fe400078efcff */
[----:B------:R-:W-:-:S03]  /*1fb0*/  @P0 LOP3.LUT R15, R17, 0x80000, RZ, 0xfc, !PT ;  /* 0x00080000110f0812 */ /* 0x000fc600078efcff */
[----:B------:R-:W-:Y:S01]  /*1fc0*/  IMAD.MOV.U32 R16, RZ, RZ, R9 ;  /* 0x000000ffff107224 */ /* 0x000fe200078e0009 */
[C---:B------:R-:W-:Y:S01]  /*1fd0*/  DSETP.MIN.AND P1, P2, R18.reuse, R8, PT ;  /* 0x000000081200722a */ /* 0x040fe20003a20000 */
[----:B------:R-:W-:Y:S01]  /*1fe0*/  MOV R17, R18 ;  /* 0x0000001200117202 */ /* 0x000fe20000000f00 */
[----:B------:R-:W-:-:S04]  /*1ff0*/  DSETP.MAX.AND P3, P0, R18, R14, PT ;  /* 0x0000000e1200722a */ /* 0x000fc8000386f000 */
[----:B------:R-:W-:Y:S02]  /*2000*/  FSEL R11, R11, R16, P1 ;  /* 0x000000100b0b7208 */ /* 0x000fe40000800000 */
[----:B------:R-:W-:Y:S02]  /*2010*/  SEL R8, R3, R8, P1 ;  /* 0x0000000803087207 */ /* 0x000fe40000800000 */
[----:B------:R-:W-:-:S04]  /*2020*/  FSEL R3, R19, R15, P3 ;  /* 0x0000000f13037208 */ /* 0x000fc80001800000 */
[----:B------:R-:W-:Y:S01]  /*2030*/  @P2 LOP3.LUT R11, R16, 0x80000, RZ, 0xfc, !PT ;  /* 0x00080000100b2812 */ /* 0x000fe200078efcff */
[----:B------:R-:W-:Y:S01]  /*2040*/  IMAD.MOV.U32 R16, RZ, RZ, R14 ;  /* 0x000000ffff107224 */ /* 0x000fe200078e000e */
[----:B------:R-:W-:Y:S01]  /*2050*/  @P0 LOP3.LUT R3, R15, 0x80000, RZ, 0xfc, !PT ;  /* 0x000800000f030812 */ /* 0x000fe200078efcff */
[----:B0-----:R-:W-:Y:S02]  /*2060*/  IMAD.MOV.U32 R20, RZ, RZ, R5 ;  /* 0x000000ffff147224 */ /* 0x001fe400078e0005 */
[----:B------:R-:W-:Y:S01]  /*2070*/  IMAD.MOV.U32 R9, RZ, RZ, R11 ;  /* 0x000000ffff097224 */ /* 0x000fe200078e000b */
[----:B------:R-:W-:Y:S01]  /*2080*/  SEL R14, R17, R16, P3 ;  /* 0x00000010110e7207 */ /* 0x000fe20001800000 */
[----:B------:R-:W-:Y:S01]  /*2090*/  IMAD.MOV.U32 R15, RZ, RZ, R3 ;  /* 0x000000ffff0f7224 */ /* 0x000fe200078e0003 */
[----:B------:R-:W0:Y:S01]  /*20a0*/  LDS.128 R16, [UR5+0x58] ;  /* 0x00005805ff107984 */ /* 0x000e220008000c00 */
[----:B------:R-:W-:Y:S02]  /*20b0*/  IMAD.MOV.U32 R3, RZ, RZ, R9 ;  /* 0x000000ffff037224 */ /* 0x000fe400078e0009 */
[----:B------:R-:W-:-:S02]  /*20c0*/  DSETP.MIN.AND P2, P3, R8, R4, PT ;  /* 0x000000040800722a */ /* 0x000fc40003b40000 */
[----:B------:R-:W-:-:S04]  /*20d0*/  DSETP.MAX.AND P0, P1, R14, R4, PT ;  /* 0x000000040e00722a */ /* 0x000fc8000390f000 */
[----:B------:R-:W-:Y:S01]  /*20e0*/  FSEL R11, R3, R20, P2 ;  /* 0x00000014030b7208 */ /* 0x000fe20001000000 */
[----:B------:R-:W-:Y:S01]  /*20f0*/  IMAD.MOV.U32 R3, RZ, RZ, R4 ;  /* 0x000000ffff037224 */ /* 0x000fe200078e0004 */
[----:B------:R-:W-:-:S04]  /*2100*/  FSEL R15, R15, R5, P0 ;  /* 0x000000050f0f7208 */ /* 0x000fc80000000000 */
[----:B------:R-:W-:Y:S01]  /*2110*/  SEL R8, R8, R3, P2 ;  /* 0x0000000308087207 */ /* 0x000fe20001000000 */
[----:B------:R-:W-:Y:S01]  /*2120*/  IMAD.MOV.U32 R3, RZ, RZ, R14 ;  /* 0x000000ffff037224 */ /* 0x000fe200078e000e */
[----:B------:R-:W-:Y:S01]  /*2130*/  @P3 LOP3.LUT R11, R20, 0x80000, RZ, 0xfc, !PT ;  /* 0x00080000140b3812 */ /* 0x000fe200078efcff */
[----:B------:R-:W-:Y:S01]  /*2140*/  IMAD.MOV.U32 R14, RZ, RZ, R4 ;  /* 0x000000ffff0e7224 */ /* 0x000fe200078e0004 */
[----:B------:R-:W-:Y:S01]  /*2150*/  @P1 LOP3.LUT R15, R5, 0x80000, RZ, 0xfc, !PT ;  /* 0x00080000050f1812 */ /* 0x000fe200078efcff */
[----:B------:R-:W-:Y:S02]  /*2160*/  IMAD.MOV.U32 R20, RZ, RZ, R6 ;  /* 0x000000ffff147224 */ /* 0x000fe400078e0006 */
[----:B------:R-:W-:Y:S01]  /*2170*/  IMAD.MOV.U32 R9, RZ, RZ, R11 ;  /* 0x000000ffff097224 */ /* 0x000fe200078e000b */
[----:B------:R-:W-:Y:S01]  /*2180*/  SEL R4, R3, R14, P0 ;  /* 0x0000000e03047207 */ /* 0x000fe20000000000 */
[----:B------:R-:W-:Y:S01]  /*2190*/  IMAD.MOV.U32 R11, RZ, RZ, R7 ;  /* 0x000000ffff0b7224 */ /* 0x000fe200078e0007 */
[----:B------:R-:W-:Y:S01]  /*21a0*/  MOV R5, R15 ;  /* 0x0000000f00057202 */ /* 0x000fe20000000f00 */
[----:B------:R-:W-:-:S02]  /*21b0*/  IMAD.MOV.U32 R14, RZ, RZ, R9 ;  /* 0x000000ffff0e7224 */ /* 0x000fc400078e0009 */
[C---:B------:R-:W-:Y:S01]  /*21c0*/  DSETP.MIN.AND P3, P2, R6.reuse, R8, PT ;  /* 0x000000080600722a */ /* 0x040fe20003a60000 */
[----:B------:R-:W-:Y:S02]  /*21d0*/  IMAD.MOV.U32 R3, RZ, RZ, R6 ;  /* 0x000000ffff037224 */ /* 0x000fe400078e0006 */
[----:B------:R-:W-:Y:S01]  /*21e0*/  DSETP.MAX.AND P1, P0, R6, R4, PT ;  /* 0x000000040600722a */ /* 0x000fe2000382f000 */
[----:B------:R-:W-:Y:S02]  /*21f0*/  IMAD.MOV.U32 R15, RZ, RZ, R4 ;  /* 0x000000ffff0f7224 */ /* 0x000fe400078e0004 */
[----:B------:R-:W-:Y:S01]  /*2200*/  FSEL R11, R11, R14, P3 ;  /* 0x0000000e0b0b7208 */ /* 0x000fe20001800000 */
[----:B------:R-:W-:Y:S01]  /*2210*/  IMAD.MOV.U32 R22, RZ, RZ, R5 ;  /* 0x000000ffff167224 */ /* 0x000fe200078e0005 */
[----:B------:R-:W-:-:S05]  /*2220*/  SEL R8, R3, R8, P3 ;  /* 0x0000000803087207 */ /* 0x000fca0001800000 */
[----:B------:R-:W-:Y:S01]  /*2230*/  IMAD.MOV.U32 R3, RZ, RZ, R8 ;  /* 0x000000ffff037224 */ /* 0x000fe200078e0008 */
[----:B------:R-:W-:Y:S02]  /*2240*/  @P2 LOP3.LUT R11, R14, 0x80000, RZ, 0xfc, !PT ;  /* 0x000800000e0b2812 */ /* 0x000fe400078efcff */
[----:B------:R-:W-:Y:S01]  /*2250*/  SEL R14, R20, R15, P1 ;  /* 0x0000000f140e7207 */ /* 0x000fe20000800000 */
[----:B0-----:R-:W-:Y:S01]  /*2260*/  IMAD.MOV.U32 R20, RZ, RZ, R17 ;  /* 0x000000ffff147224 */ /* 0x001fe200078e0011 */
[----:B------:R-:W-:Y:S01]  /*2270*/  FSEL R15, R7, R22, P1 ;  /* 0x00000016070f7208 */ /* 0x000fe20000800000 */
[----:B------:R-:W-:Y:S01]  /*2280*/  IMAD.MOV.U32 R9, RZ, RZ, R11 ;  /* 0x000000ffff097224 */ /* 0x000fe200078e000b */
[----:B------:R-:W-:Y:S01]  /*2290*/  @P0 LOP3.LUT R15, R22, 0x80000, RZ, 0xfc, !PT ;  /* 0x00080000160f0812 */ /* 0x000fe200078efcff */
[----:B------:R-:W0:Y:S01]  /*22a0*/  LDS.128 R4, [UR5+0x68] ;  /* 0x00006805ff047984 */ /* 0x000e220008000c00 */
[----:B------:R-:W-:-:S03]  /*22b0*/  IMAD.MOV.U32 R11, RZ, RZ, R14 ;  /* 0x000000ffff0b7224 */ /* 0x000fc600078e000e */
[--C-:B------:R-:W-:Y:S02]  /*22c0*/  DSETP.MIN.AND P1, P2, R8, R16.reuse, PT ;  /* 0x000000100800722a */ /* 0x100fe40003a20000 */
[----:B------:R-:W-:Y:S01]  /*22d0*/  DSETP.MAX.AND P3, P0, R14, R16, PT ;  /* 0x000000100e00722a */ /* 0x000fe2000386f000 */
[--C-:B------:R-:W-:Y:S02]  /*22e0*/  IMAD.MOV.U32 R8, RZ, RZ, R16.reuse ;  /* 0x000000ffff087224 */ /* 0x100fe400078e0010 */
[----:B------:R-:W-:Y:S01]  /*22f0*/  IMAD.MOV.U32 R14, RZ, RZ, R16 ;  /* 0x000000ffff0e7224 */ /* 0x000fe200078e0010 */
[----:B------:R-:W-:Y:S02]  /*2300*/  FSEL R9, R9, R20, P1 ;  /* 0x0000001409097208 */ /* 0x000fe40000800000 */
[----:B------:R-:W-:Y:S01]  /*2310*/  SEL R8, R3, R8, P1 ;  /* 0x0000000803087207 */ /* 0x000fe20000800000 */
[----:B------:R-:W-:Y:S01]  /*2320*/  IMAD.MOV.U32 R3, RZ, RZ, R18 ;  /* 0x000000ffff037224 */ /* 0x000fe200078e0012 */
[----:B------:R-:W-:-:S02]  /*2330*/  FSEL R15, R15, R17, P3 ;  /* 0x000000110f0f7208 */ /* 0x000fc40001800000 */
[----:B------:R-:W-:Y:S01]  /*2340*/  SEL R14, R11, R14, P3 ;  /* 0x0000000e0b0e7207 */ /* 0x000fe20001800000 */
[----:B------:R-:W-:Y:S01]  /*2350*/  IMAD.MOV.U32 R11, RZ, RZ, R19 ;  /* 0x000000ffff0b7224 */ /* 0x000fe200078e0013 */
[----:B------:R-:W-:Y:S02]  /*2360*/  @P2 LOP3.LUT R9, R20, 0x80000, RZ, 0xfc, !PT ;  /* 0x0008000014092812 */ /* 0x000fe400078efcff */
[----:B------:R-:W-:Y:S01]  /*2370*/  @P0 LOP3.LUT R15, R17, 0x80000, RZ, 0xfc, !PT ;  /* 0x00080000110f0812 */ /* 0x000fe200078efcff */
[----:B------:R-:W-:Y:S02]  /*2380*/  IMAD.MOV.U32 R17, RZ, RZ, R18 ;  /* 0x000000ffff117224 */ /* 0x000fe400078e0012 */
[----:B------:R-:W-:Y:S01]  /*2390*/  IMAD.MOV.U32 R16, RZ, RZ, R9 ;  /* 0x000000ffff107224 */ /* 0x000fe200078e0009 */
[C---:B------:R-:W-:Y:S02]  /*23a0*/  DSETP.MIN.AND P1, P2, R18.reuse, R8, PT ;  /* 0x000000081200722a */ /* 0x040fe40003a20000 */
[----:B------:R-:W-:-:S04]  /*23b0*/  DSETP.MAX.AND P3, P0, R18, R14, PT ;  /* 0x0000000e1200722a */ /* 0x000fc8000386f000 */
[----:B------:R-:W-:Y:S02]  /*23c0*/  FSEL R11, R11, R16, P1 ;  /* 0x000000100b0b7208 */ /* 0x000fe40000800000 */
[----:B------:R-:W-:Y:S02]  /*23d0*/  SEL R8, R3, R8, P1 ;  /* 0x0000000803087207 */ /* 0x000fe40000800000 */
[----:B------:R-:W-:-:S03]  /*23e0*/  FSEL R19, R19, R15, P3 ;  /* 0x0000000f13137208 */ /* 0x000fc60001800000 */
[----:B------:R-:W-:Y:S01]  /*23f0*/  IMAD.MOV.U32 R3, RZ, RZ, R8 ;  /* 0x000000ffff037224 */ /* 0x000fe200078e0008 */
[----:B------:R-:W-:Y:S02]  /*2400*/  @P2 LOP3.LUT R11, R16, 0x80000, RZ, 0xfc, !PT ;  /* 0x00080000100b2812 */ /* 0x000fe400078efcff */
[----:B------:R-:W-:Y:S02]  /*2410*/  @P0 LOP3.LUT R19, R15, 0x80000, RZ, 0xfc, !PT ;  /* 0x000800000f130812 */ /* 0x000fe400078efcff */
[----:B------:R-:W-:Y:S01]  /*2420*/  MOV R16, R14 ;  /* 0x0000000e00107202 */ /* 0x000fe20000000f00 */
[----:B------:R-:W-:Y:S02]  /*2430*/  IMAD.MOV.U32 R9, RZ, RZ, R11 ;  /* 0x000000ffff097224 */ /* 0x000fe400078e000b */
[----:B------:R-:W-:Y:S01]  /*2440*/  IMAD.MOV.U32 R15, RZ, RZ, R19 ;  /* 0x000000ffff0f7224 */ /* 0x000fe200078e0013 */
[----:B------:R-:W-:Y:S01]  /*2450*/  SEL R14, R17, R16, P3 ;  /* 0x00000010110e7207 */ /* 0x000fe20001800000 */
[----:B------:R-:W-:-:S02]  /*2460*/  IMAD.MOV.U32 R11, RZ, RZ, R9 ;  /* 0x000000ffff0b7224 */ /* 0x000fc400078e0009 */
[--C-:B0-----:R-:W-:Y:S01]  /*2470*/  DSETP.MIN.AND P1, P2, R8, R4.reuse, PT ;  /* 0x000000040800722a */ /* 0x101fe20003a20000 */
[----:B------:R-:W-:Y:S01]  /*2480*/  IMAD.MOV.U32 R16, RZ, RZ, R5 ;  /* 0x000000ffff107224 */ /* 0x000fe200078e0005 */
[----:B------:R-:W0:Y:S01]  /*2490*/  LDS.64 R8, [UR5+0x78] ;  /* 0x00007805ff087984 */ /* 0x000e220008000a00 */
[----:B------:R-:W-:Y:S01]  /*24a0*/  DSETP.MAX.AND P3, P0, R14, R4, PT ;  /* 0x000000040e00722a */ /* 0x000fe2000386f000 */
[----:B------:R-:W-:Y:S01]  /*24b0*/  IMAD.MOV.U32 R17, RZ, RZ, R14 ;  /* 0x000000ffff117224 */ /* 0x000fe200078e000e */
[----:B------:R-:W-:Y:S01]  /*24c0*/  UIADD3 UR5, UPT, UPT, UR4, 0xf, URZ ;  /* 0x0000000f04057890 */ /* 0x000fe2000fffe0ff */
[----:B------:R-:W-:Y:S01]  /*24d0*/  IMAD.MOV.U32 R14, RZ, RZ, R4 ;  /* 0x000000ffff0e7224 */ /* 0x000fe200078e0004 */
[----:B------:R-:W-:Y:S01]  /*24e0*/  FSEL R11, R11, R16, P1 ;  /* 0x000000100b0b7208 */ /* 0x000fe20000800000 */
[----:B------:R-:W-:-:S03]  /*24f0*/  UIADD3 UR4, UPT, UPT, UR4, 0x10, URZ ;  /* 0x0000001004047890 */ /* 0x000fc6000fffe0ff */
[----:B------:R-:W-:Y:S02]  /*2500*/  SEL R14, R3, R14, P1 ;  /* 0x0000000e030e7207 */ /* 0x000fe40000800000 */
[----:B------:R-:W-:Y:S02]  /*2510*/  FSEL R3, R15, R5, P3 ;  /* 0x000000050f037208 */ /* 0x000fe40001800000 */
[----:B------:R-:W-:Y:S01]  /*2520*/  @P2 LOP3.LUT R11, R16, 0x80000, RZ, 0xfc, !PT ;  /* 0x00080000100b2812 */ /* 0x000fe200078efcff */
[----:B------:R-:W-:Y:S01]  /*2530*/  IMAD.MOV.U32 R16, RZ, RZ, R4 ;  /* 0x000000ffff107224 */ /* 0x000fe200078e0004 */
[----:B------:R-:W-:-:S03]  /*2540*/  @P0 LOP3.LUT R3, R5, 0x80000, RZ, 0xfc, !PT ;  /* 0x0008000005030812 */ /* 0x000fc600078efcff */
[----:B------:R-:W-:Y:S01]  /*2550*/  IMAD.MOV.U32 R15, RZ, RZ, R11 ;  /* 0x000000ffff0f7224 */ /* 0x000fe200078e000b */
[----:B------:R-:W-:Y:S01]  /*2560*/  SEL R4, R17, R16, P3 ;  /* 0x0000001011047207 */ /* 0x000fe20001800000 */
[----:B------:R-:W-:Y:S02]  /*2570*/  IMAD.MOV.U32 R5, RZ, RZ, R3 ;  /* 0x000000ffff057224 */ /* 0x000fe400078e0003 */
[----:B------:R-:W-:Y:S02]  /*2580*/  IMAD.MOV.U32 R3, RZ, RZ, R7 ;  /* 0x000000ffff037224 */ /* 0x000fe400078e0007 */
[C---:B------:R-:W-:Y:S01]  /*2590*/  DSETP.MIN.AND P1, P2, R6.reuse, R14, PT ;  /* 0x0000000e0600722a */ /* 0x040fe20003a20000 */
[----:B------:R-:W-:Y:S01]  /*25a0*/  IMAD.MOV.U32 R16, RZ, RZ, R15 ;  /* 0x000000ffff107224 */ /* 0x000fe200078e000f */
[----:B------:R-:W-:-:S04]  /*25b0*/  DSETP.MAX.AND P0, P3, R6, R4, PT ;  /* 0x000000040600722a */ /* 0x000fc80003b0f000 */
[----:B------:R-:W-:Y:S01]  /*25c0*/  FSEL R11, R3, R16, P1 ;  /* 0x00000010030b7208 */ /* 0x000fe20000800000 */
[----:B------:R-:W-:Y:S01]  /*25d0*/  IMAD.MOV.U32 R3, RZ, RZ, R6 ;  /* 0x000000ffff037224 */ /* 0x000fe200078e0006 */
[----:B------:R-:W-:-:S04]  /*25e0*/  SEL R4, R6, R4, P0 ;  /* 0x0000000406047207 */ /* 0x000fc80000000000 */
[----:B------:R-:W-:Y:S01]  /*25f0*/  SEL R14, R3, R14, P1 ;  /* 0x0000000e030e7207 */ /* 0x000fe20000800000 */
[----:B------:R-:W-:Y:S01]  /*2600*/  IMAD.MOV.U32 R26, RZ, RZ, R4 ;  /* 0x000000ffff1a7224 */ /* 0x000fe200078e0004 */
[----:B------:R-:W-:Y:S01]  /*2610*/  @P2 LOP3.LUT R11, R16, 0x80000, RZ, 0xfc, !PT ;  /* 0x00080000100b2812 */ /* 0x000fe200078efcff */
[----:B------:R-:W-:Y:S01]  /*2620*/  IMAD.MOV.U32 R16, RZ, RZ, R5 ;  /* 0x000000ffff107224 */ /* 0x000fe200078e0005 */
[----:B------:R-:W-:Y:S01]  /*2630*/  MOV R3, R7 ;  /* 0x0000000700037202 */ /* 0x000fe20000000f00 */
[----:B------:R-:W-:Y:S02]  /*2640*/  IMAD.MOV.U32 R28, RZ, RZ, R14 ;  /* 0x000000ffff1c7224 */ /* 0x000fe400078e000e */
[----:B------:R-:W-:Y:S01]  /*2650*/  IMAD.MOV.U32 R15, RZ, RZ, R11 ;  /* 0x000000ffff0f7224 */ /* 0x000fe200078e000b */
[----:B------:R-:W-:Y:S01]  /*2660*/  FSEL R3, R3, R16, P0 ;  /* 0x0000001003037208 */ /* 0x000fe20000000000 */
[----:B0-----:R-:W-:Y:S01]  /*2670*/  IMAD.MOV.U32 R29, RZ, RZ, R8 ;  /* 0x000000ffff1d7224 */ /* 0x001fe200078e0008 */
[----:B------:R-:W-:Y:S01]  /*2680*/  @P3 LOP3.LUT R3, R16, 0x80000, RZ, 0xfc, !PT ;  /* 0x0008000010033812 */ /* 0x000fe200078efcff */
[----:B------:R-:W-:-:S02]  /*2690*/  IMAD.MOV.U32 R6, RZ, RZ, R15 ;  /* 0x000000ffff067224 */ /* 0x000fc400078e000f */
[----:B------:R-:W-:Y:S01]  /*26a0*/  DSETP.MIN.AND P0, P1, R14, R8, PT ;  /* 0x000000080e00722a */ /* 0x000fe20003900000 */
[----:B------:R-:W-:Y:S02]  /*26b0*/  IMAD.MOV.U32 R27, RZ, RZ, R8 ;  /* 0x000000ffff1b7224 */ /* 0x000fe400078e0008 */
[----:B------:R-:W-:Y:S02]  /*26c0*/  IMAD.MOV.U32 R5, RZ, RZ, R3 ;  /* 0x000000ffff057224 */ /* 0x000fe400078e0003 */
[----:B------:R-:W-:Y:S01]  /*26d0*/  IMAD.MOV.U32 R3, RZ, RZ, R9 ;  /* 0x000000ffff037224 */ /* 0x000fe200078e0009 */
[----:B------:R-:W-:-:S03]  /*26e0*/  SEL R28, R28, R29, P0 ;  /* 0x0000001d1c1c7207 */ /* 0x000fc60000000000 */
[----:B------:R-:W-:Y:S01]  /*26f0*/  DSETP.MAX.AND P2, P3, R4, R8, PT ;  /* 0x000000080400722a */ /* 0x000fe20003b4f000 */
[----:B------:R-:W-:Y:S02]  /*2700*/  FSEL R29, R6, R3, P0 ;  /* 0x00000003061d7208 */ /* 0x000fe40000000000 */
[----:B------:R-:W-:Y:S02]  /*2710*/  ISETP.NE.AND P0, PT, R0, UR5, PT ;  /* 0x0000000500007c0c */ /* 0x000fe4000bf05270 */
[----:B------:R-:W-:Y:S02]  /*2720*/  @P1 LOP3.LUT R29, R3, 0x80000, RZ, 0xfc, !PT ;  /* 0x00080000031d1812 */ /* 0x000fe400078efcff */
[----:B------:R-:W-:Y:S02]  /*2730*/  FSEL R5, R5, R9, P2 ;  /* 0x0000000905057208 */ /* 0x000fe40001000000 */
[----:B------:R-:W-:-:S05]  /*2740*/  SEL R26, R26, R27, P2 ;  /* 0x0000001b1a1a7207 */ /* 0x000fca0001000000 */
[----:B------:R-:W-:-:S05]  /*2750*/  @P3 LOP3.LUT R5, R9, 0x80000, RZ, 0xfc, !PT ;  /* 0x0008000009053812 */ /* 0x000fca00078efcff */
[----:B------:R-:W-:Y:S01]  /*2760*/  IMAD.MOV.U32 R27, RZ, RZ, R5 ;  /* 0x000000ffff1b7224 */ /* 0x000fe200078e0005 */
[----:B------:R-:W-:Y:S06]  /*2770*/  @P0 BRA `(.L_x_12) ;  /* 0xfffffff000280947 */ /* 0x000fec000383ffff */
[----:B------:R-:W-:-:S05]  /*2780*/  UMOV UR5, UR4 ;  /* 0x0000000400057c82 */ /* 0x000fca0008000000 */
.L_x_11:
[----:B------:R-:W-:-:S13]  /*2790*/  ISETP.NE.AND P0, PT, R2, RZ, PT ;  /* 0x000000ff0200720c */ /* 0x000fda0003f05270 */
[----:B------:R-:W-:Y:S05]  /*27a0*/  @!P0 BRA `(.L_x_10) ;  /* 0x0000000c006c8947 */ /* 0x000fea0003800000 */
[----:B------:R-:W-:Y:S02]  /*27b0*/  ISETP.GE.U32.AND P1, PT, R2, 0x8, PT ;  /* 0x000000080200780c */ /* 0x000fe40003f26070 */
[----:B------:R-:W-:-:S04]  /*27c0*/  LOP3.LUT R0, R10, 0x7, RZ, 0xc0, !PT ;  /* 0x000000070a007812 */ /* 0x000fc800078ec0ff */
[----:B------:R-:W-:-:S07]  /*27d0*/  ISETP.NE.AND P0, PT, R0, RZ, PT ;  /* 0x000000ff0000720c */ /* 0x000fce0003f05270 */
[----:B------:R-:W-:Y:S06]  /*27e0*/  @!P1 BRA `(.L_x_13) ;  /* 0x0000000400e49947 */ /* 0x000fec0003800000 */
[----:B------:R-:W-:Y:S01]  /*27f0*/  ULEA UR4, UR5, UR9, 0x3 ;  /* 0x0000000905047291 */ /* 0x000fe2000f8e18ff */
[----:B------:R-:W-:Y:S01]  /*2800*/  IMAD.MOV.U32 R8, RZ, RZ, R29 ;  /* 0x000000ffff087224 */ /* 0x000fe200078e001d */
[----:B------:R-:W-:Y:S01]  /*2810*/  UIADD3 UR5, UPT, UPT, UR5, 0x8, URZ ;  /* 0x0000000805057890 */ /* 0x000fe2000fffe0ff */
[----:B------:R-:W-:-:S06]  /*2820*/  IMAD.MOV.U32 R14, RZ, RZ, R26 ;  /* 0x000000ffff0e7224 */ /* 0x000fcc00078e001a */
[----:B------:R-:W0:Y:S04]  /*2830*/  LDS.64 R6, [UR4] ;  /* 0x00000004ff067984 */ /* 0x000e280008000a00 */
[----:B-1----:R-:W1:Y:S04]  /*2840*/  LDS.64 R4, [UR4+0x8] ;  /* 0x00000804ff047984 */ /* 0x002e680008000a00 */
[----:B------:R-:W2:Y:S01]  /*2850*/  LDS.64 R2, [UR4+0x10] ;  /* 0x00001004ff027984 */ /* 0x000ea20008000a00 */
[--C-:B0-----:R-:W-:Y:S01]  /*2860*/  DSETP.MIN.AND P1, P2, R28, R6.reuse, PT ;  /* 0x000000061c00722a */ /* 0x101fe20003a20000 */
[----:B------:R-:W-:Y:S01]  /*2870*/  MOV R11, R7 ;  /* 0x00000007000b7202 */ /* 0x000fe20000000f00 */
[----:B------:R-:W-:Y:S01]  /*2880*/  DSETP.MAX.AND P3, P4, R26, R6, PT ;  /* 0x000000061a00722a */ /* 0x000fe20003c6f000 */
[----:B------:R-:W-:-:S02]  /*2890*/  IMAD.MOV.U32 R9, RZ, RZ, R6 ;  /* 0x000000ffff097224 */ /* 0x000fc400078e0006 */
[----:B------:R-:W-:Y:S01]  /*28a0*/  IMAD.MOV.U32 R17, RZ, RZ, R6 ;  /* 0x000000ffff117224 */ /* 0x000fe200078e0006 */
[----:B------:R-:W-:Y:S02]  /*28b0*/  FSEL R15, R8, R11, P1 ;  /* 0x0000000b080f7208 */ /* 0x000fe40000800000 */
[----:B------:R-:W-:Y:S02]  /*28c0*/  FSEL R27, R27, R7, P3 ;  /* 0x000000071b1b7208 */ /* 0x000fe40001800000 */
[----:B------:R-:W-:Y:S02]  /*28d0*/  SEL R8, R28, R9, P1 ;  /* 0x000000091c087207 */ /* 0x000fe40000800000 */
[----:B------:R-:W-:Y:S01]  /*28e0*/  SEL R14, R14, R17, P3 ;  /* 0x000000110e0e7207 */ /* 0x000fe20001800000 */
[----:B-1----:R-:W-:Y:S01]  /*28f0*/  IMAD.MOV.U32 R17, RZ, RZ, R4 ;  /* 0x000000ffff117224 */ /* 0x002fe200078e0004 */
[----:B------:R-:W-:Y:S01]  /*2900*/  @P2 LOP3.LUT R15, R11, 0x80000, RZ, 0xfc, !PT ;  /* 0x000800000b0f2812 */ /* 0x000fe200078efcff */
[----:B------:R-:W-:Y:S01]  /*2910*/  IMAD.MOV.U32 R11, RZ, RZ, R8 ;  /* 0x000000ffff0b7224 */ /* 0x000fe200078e0008 */
[----:B------:R-:W-:Y:S01]  /*2920*/  @P4 LOP3.LUT R27, R7, 0x80000, RZ, 0xfc, !PT ;  /* 0x00080000071b4812 */ /* 0x000fe200078efcff */
[----:B------:R-:W-:Y:S01]  /*2930*/  IMAD.MOV.U32 R16, RZ, RZ, R14 ;  /* 0x000000ffff107224 */ /* 0x000fe200078e000e */
[----:B------:R-:W0:Y:S01]  /*2940*/  LDS.64 R6, [UR4+0x18] ;  /* 0x00001804ff067984 */ /* 0x000e220008000a00 */
[----:B------:R-:W-:-:S02]  /*2950*/  IMAD.MOV.U32 R9, RZ, RZ, R15 ;  /* 0x000000ffff097224 */ /* 0x000fc400078e000f */
[----:B------:R-:W-:-:S04]  /*2960*/  IMAD.MOV.U32 R15, RZ, RZ, R27 ;  /* 0x000000ffff0f7224 */ /* 0x000fc800078e001b */
[--C-:B------:R-:W-:Y:S02]  /*2970*/  DSETP.MIN.AND P1, P2, R8, R4.reuse, PT ;  /* 0x000000040800722a */ /* 0x100fe40003a20000 */
[----:B------:R-:W-:Y:S01]  /*2980*/  DSETP.MAX.AND P3, P4, R14, R4, PT ;  /* 0x000000040e00722a */ /* 0x000fe20003c6f000 */
[----:B------:R-:W-:Y:S02]  /*2990*/  IMAD.MOV.U32 R8, RZ, RZ, R4 ;  /* 0x000000ffff087224 */ /* 0x000fe400078e0004 */
[----:B------:R-:W-:-:S03]  /*29a0*/  IMAD.MOV.U32 R14, RZ, RZ, R5 ;  /* 0x000000ffff0e7224 */ /* 0x000fc600078e0005 */
[----:B------:R-:W-:Y:S02]  /*29b0*/  FSEL R15, R15, R5, P3 ;  /* 0x000000050f0f7208 */ /* 0x000fe40001800000 */
[----:B------:R-:W-:Y:S02]  /*29c0*/  FSEL R9, R9, R14, P1 ;  /* 0x0000000e09097208 */ /* 0x000fe40000800000 */
[----:B------:R-:W-:Y:S02]  /*29d0*/  SEL R8, R11, R8, P1 ;  /* 0x000000080b087207 */ /* 0x000fe40000800000 */
[----:B------:R-:W-:Y:S02]  /*29e0*/  @P2 LOP3.LUT R9, R14, 0x80000, RZ, 0xfc, !PT ;  /* 0x000800000e092812 */ /* 0x000fe400078efcff */
[----:B------:R-:W-:Y:S01]  /*29f0*/  SEL R14, R16, R17, P3 ;  /* 0x00000011100e7207 */ /* 0x000fe20001800000 */
[----:B------:R-:W-:Y:S01]  /*2a00*/  IMAD.MOV.U32 R11, RZ, RZ, R8 ;  /* 0x000000ffff0b7224 */ /* 0x000fe200078e0008 */
[----:B------:R-:W-:Y:S01]  /*2a10*/  @P4 LOP3.LUT R15, R5, 0x80000, RZ, 0xfc, !PT ;  /* 0x00080000050f4812 */ /* 0x000fe200078efcff */
[----:B--2---:R-:W-:Y:S01]  /*2a20*/  IMAD.MOV.U32 R17, RZ, RZ, R2 ;  /* 0x000000ffff117224 */ /* 0x004fe200078e0002 */
[----:B------:R-:W1:Y:S01]  /*2a30*/  LDS.64 R4, [UR4+0x20] ;  /* 0x00002004ff047984 */ /* 0x000e620008000a00 */
[----:B------:R-:W-:Y:S01]  /*2a40*/  DSETP.MIN.AND P1, P2, R8, R2, PT ;  /* 0x000000020800722a */ /* 0x000fe20003a20000 */
[----:B------:R-:W-:-:S02]  /*2a50*/  IMAD.MOV.U32 R16, RZ, RZ, R14 ;  /* 0x000000ffff107224 */ /* 0x000fc400078e000e */
        /* <DEDUP_REMOVED lines=8> */
[----:B0-----:R-:W-:Y:S01]  /*2ae0*/  IMAD.MOV.U32 R17, RZ, RZ, R6 ;  /* 0x000000ffff117224 */ /* 0x001fe200078e0006 */
[----:B------:R-:W-:-:S02]  /*2af0*/  @P4 LOP3.LUT R15, R3, 0x80000, RZ, 0xfc, !PT ;  /* 0x00080000030f4812 */ /* 0x000fc400078efcff */
[----:B------:R-:W0:Y:S01]  /*2b00*/  LDS.64 R2, [UR4+0x28] ;  /* 0x00002804ff027984 */ /* 0x000e220008000a00 */
[--C-:B------:R-:W-:Y:S01]  /*2b10*/  DSETP.MIN.AND P1, P2, R8, R6.reuse, PT ;  /* 0x000000060800722a */ /* 0x100fe20003a20000 */
[----:B------:R-:W-:Y:S01]  /*2b20*/  IMAD.MOV.U32 R16, RZ, RZ, R14 ;  /* 0x000000ffff107224 */ /* 0x000fe200078e000e */
[----:B------:R-:W-:Y:S01]  /*2b30*/  MOV R11, R8 ;  /* 0x00000008000b7202 */ /* 0x000fe20000000f00 */
        /* <DEDUP_REMOVED lines=10> */
[----:B-1----:R-:W-:Y:S01]  /*2be0*/  IMAD.MOV.U32 R17, RZ, RZ, R4 ;  /* 0x000000ffff117224 */ /* 0x002fe200078e0004 */
[----:B------:R-:W-:Y:S01]  /*2bf0*/  DSETP.MIN.AND P1, P2, R8, R4, PT ;  /* 0x000000040800722a */ /* 0x000fe20003a20000 */
[----:B------:R-:W1:Y:S01]  /*2c00*/  LDS.64 R6, [UR4+0x30] ;  /* 0x00003004ff067984 */ /* 0x000e620008000a00 */
        /* <DEDUP_REMOVED lines=10> */
[----:B------:R-:W-:-:S02]  /*2cb0*/  @P4 LOP3.LUT R15, R5, 0x80000, RZ, 0xfc, !PT ;  /* 0x00080000050f4812 */ /* 0x000fc400078efcff */
[--C-:B0-----:R-:W-:Y:S01]  /*2cc0*/  DSETP.MIN.AND P1, P2, R8, R2.reuse, PT ;  /* 0x000000020800722a */ /* 0x101fe20003a20000 */
[----:B------:R-:W-:Y:S01]  /*2cd0*/  IMAD.MOV.U32 R16, RZ, RZ, R14 ;  /* 0x000000ffff107224 */ /* 0x000fe200078e000e */
[----:B------:R-:W0:Y:S01]  /*2ce0*/  LDS.64 R4, [UR4+0x38] ;  /* 0x00003804ff047984 */ /* 0x000e220008000a00 */
[----:B------:R-:W-:Y:S01]  /*2cf0*/  IMAD.MOV.U32 R8, RZ, RZ, R2 ;  /* 0x000000ffff087224 */ /* 0x000fe200078e0002 */
[----:B------:R-:W-:Y:S01]  /*2d00*/  DSETP.MAX.AND P3, P4, R14, R2, PT ;  /* 0x000000020e00722a */ /* 0x000fe20003c6f000 */
[----:B------:R-:W-:Y:S01]  /*2d10*/  MOV R17, R2 ;  /* 0x0000000200117202 */ /* 0x000fe20000000f00 */
[----:B------:R-:W-:Y:S02]  /*2d20*/  IMAD.MOV.U32 R14, RZ, RZ, R3 ;  /* 0x000000ffff0e7224 */ /* 0x000fe400078e0003 */
[----:B------:R-:W-:Y:S02]  /*2d30*/  SEL R2, R11, R8, P1 ;  /* 0x000000080b027207 */ /* 0x000fe40000800000 */
[----:B------:R-:W-:-:S02]  /*2d40*/  FSEL R15, R15, R3, P3 ;  /* 0x000000030f0f7208 */ /* 0x000fc40001800000 */
[----:B------:R-:W-:Y:S01]  /*2d50*/  FSEL R9, R9, R14, P1 ;  /* 0x0000000e09097208 */ /* 0x000fe20000800000 */
[----:B------:R-:W-:Y:S01]  /*2d60*/  IMAD.MOV.U32 R11, RZ, RZ, R2 ;  /* 0x000000ffff0b7224 */ /* 0x000fe200078e0002 */
[----:B------:R-:W-:Y:S02]  /*2d70*/  @P2 LOP3.LUT R9, R14, 0x80000, RZ, 0xfc, !PT ;  /* 0x000800000e092812 */ /* 0x000fe400078efcff */
[----:B------:R-:W-:Y:S02]  /*2d80*/  SEL R8, R16, R17, P3 ;  /* 0x0000001110087207 */ /* 0x000fe40001800000 */
[----:B------:R-:W-:Y:S01]  /*2d90*/  @P4 LOP3.LUT R15, R3, 0x80000, RZ, 0xfc, !PT ;  /* 0x00080000030f4812 */ /* 0x000fe200078efcff */
[----:B------:R-:W-:Y:S02]  /*2da0*/  IMAD.MOV.U32 R3, RZ, RZ, R9 ;  /* 0x000000ffff037224 */ /* 0x000fe400078e0009 */
[----:B------:R-:W-:Y:S02]  /*2db0*/  IMAD.MOV.U32 R14, RZ, RZ, R8 ;  /* 0x000000ffff0e7224 */ /* 0x000fe400078e0008 */
[----:B------:R-:W-:-:S02]  /*2dc0*/  IMAD.MOV.U32 R9, RZ, RZ, R15 ;  /* 0x000000ffff097224 */ /* 0x000fc400078e000f */
[--C-:B-1----:R-:W-:Y:S01]  /*2dd0*/  DSETP.MIN.AND P1, P2, R2, R6.reuse, PT ;  /* 0x000000060200722a */ /* 0x102fe20003a20000 */
[--C-:B------:R-:W-:Y:S02]  /*2de0*/  IMAD.MOV.U32 R15, RZ, RZ, R6.reuse ;  /* 0x000000ffff0f7224 */ /* 0x100fe400078e0006 */
[----:B------:R-:W-:Y:S01]  /*2df0*/  IMAD.MOV.U32 R2, RZ, RZ, R6 ;  /* 0x000000ffff027224 */ /* 0x000fe200078e0006 */
[----:B------:R-:W-:Y:S01]  /*2e00*/  DSETP.MAX.AND P3, P4, R8, R6, PT ;  /* 0x000000060800722a */ /* 0x000fe20003c6f000 */
[----:B------:R-:W-:-:S03]  /*2e10*/  IMAD.MOV.U32 R8, RZ, RZ, R7 ;  /* 0x000000ffff087224 */ /* 0x000fc600078e0007 */
[----:B------:R-:W-:Y:S02]  /*2e20*/  SEL R2, R11, R2, P1 ;  /* 0x000000020b027207 */ /* 0x000fe40000800000 */
[----:B------:R-:W-:Y:S02]  /*2e30*/  FSEL R9, R9, R7, P3 ;  /* 0x0000000709097208 */ /* 0x000fe40001800000 */
[----:B------:R-:W-:Y:S01]  /*2e40*/  FSEL R3, R3, R8, P1 ;  /* 0x0000000803037208 */ /* 0x000fe20000800000 */
[----:B------:R-:W-:Y:S01]  /*2e50*/  IMAD.MOV.U32 R28, RZ, RZ, R2 ;  /* 0x000000ffff1c7224 */ /* 0x000fe200078e0002 */
[----:B------:R-:W-:Y:S02]  /*2e60*/  SEL R6, R14, R15, P3 ;  /* 0x0000000f0e067207 */ /* 0x000fe40001800000 */
[----:B------:R-:W-:Y:S01]  /*2e70*/  @P2 LOP3.LUT R3, R8, 0x80000, RZ, 0xfc, !PT ;  /* 0x0008000008032812 */ /* 0x000fe200078efcff */
[----:B0-----:R-:W-:Y:S01]  /*2e80*/  IMAD.MOV.U32 R29, RZ, RZ, R4 ;  /* 0x000000ffff1d7224 */ /* 0x001fe200078e0004 */
[----:B------:R-:W-:Y:S01]  /*2e90*/  @P4 LOP3.LUT R9, R7, 0x80000, RZ, 0xfc, !PT ;  /* 0x0008000007094812 */ /* 0x000fe200078efcff */
[----:B------:R-:W-:-:S02]  /*2ea0*/  IMAD.MOV.U32 R26, RZ, RZ, R6 ;  /* 0x000000ffff1a7224 */ /* 0x000fc400078e0006 */
[----:B------:R-:W-:Y:S01]  /*2eb0*/  IMAD.MOV.U32 R27, RZ, RZ, R4 ;  /* 0x000000ffff1b7224 */ /* 0x000fe200078e0004 */
[----:B------:R-:W-:Y:S01]  /*2ec0*/  DSETP.MIN.AND P1, P2, R2, R4, PT ;  /* 0x000000040200722a */ /* 0x000fe20003a20000 */
[----:B------:R-:W-:Y:S02]  /*2ed0*/  IMAD.MOV.U32 R7, RZ, RZ, R9 ;  /* 0x000000ffff077224 */ /* 0x000fe400078e0009 */
[----:B------:R-:W-:-:S03]  /*2ee0*/  IMAD.MOV.U32 R2, RZ, RZ, R5 ;  /* 0x000000ffff027224 */ /* 0x000fc600078e0005 */
[----:B------:R-:W-:Y:S01]  /*2ef0*/  SEL R28, R28, R29, P1 ;  /* 0x0000001d1c1c7207 */ /* 0x000fe20000800000 */
[----:B------:R-:W-:Y:S01]  /*2f00*/  DSETP.MAX.AND P3, P4, R6, R4, PT ;  /* 0x000000040600722a */ /* 0x000fe20003c6f000 */
[----:B------:R-:W-:-:S05]  /*2f10*/  FSEL R3, R3, R2, P1 ;  /* 0x0000000203037208 */ /* 0x000fca0000800000 */
[----:B------:R-:W-:Y:S02]  /*2f20*/  FSEL R7, R7, R5, P3 ;  /* 0x0000000507077208 */ /* 0x000fe40001800000 */
[----:B------:R-:W-:Y:S02]  /*2f30*/  @P2 LOP3.LUT R3, R2, 0x80000, RZ, 0xfc, !PT ;  /* 0x0008000002032812 */ /* 0x000fe400078efcff */
[----:B------:R-:W-:Y:S02]  /*2f40*/  SEL R26, R26, R27, P3 ;  /* 0x0000001b1a1a7207 */ /* 0x000fe40001800000 */
[----:B------:R-:W-:Y:S02]  /*2f50*/  MOV R29, R3 ;  /* 0x00000003001d7202 */ /* 0x000fe40000000f00 */
[----:B------:R-:W-:-:S05]  /*2f60*/  @P4 LOP3.LUT R7, R5, 0x80000, RZ, 0xfc, !PT ;  /* 0x0008000005074812 */ /* 0x000fca00078efcff */
[----:B------:R-:W-:-:S07]  /*2f70*/  IMAD.MOV.U32 R27, RZ, RZ, R7 ;  /* 0x000000ffff1b7224 */ /* 0x000fce00078e0007 */
.L_x_13:
        /* <DEDUP_REMOVED lines=13> */
[----:B------:R-:W-:Y:S01]  /*3050*/  IMAD.MOV.U32 R11, RZ, RZ, R7 ;  /* 0x000000ffff0b7224 */ /* 0x000fe200078e0007 */
[----:B------:R-:W-:Y:S01]  /*3060*/  DSETP.MAX.AND P3, P4, R26, R6, PT ;  /* 0x000000061a00722a */ /* 0x000fe20003c6f000 */
[----:B------:R-:W-:-:S02]  /*3070*/  IMAD.MOV.U32 R9, RZ, RZ, R6 ;  /* 0x000000ffff097224 */ /* 0x000fc400078e0006 */
[----:B------:R-:W-:Y:S01]  /*3080*/  IMAD.MOV.U32 R17, RZ, RZ, R6 ;  /* 0x000000ffff117224 */ /* 0x000fe200078e0006 */
[----:B------:R-:W-:Y:S02]  /*3090*/  FSEL R15, R0, R11, P1 ;  /* 0x0000000b000f7208 */ /* 0x000fe40000800000 */
[----:B------:R-:W-:Y:S02]  /*30a0*/  FSEL R27, R27, R7, P3 ;  /* 0x000000071b1b7208 */ /* 0x000fe40001800000 */
[----:B------:R-:W-:Y:S02]  /*30b0*/  SEL R8, R28, R9, P1 ;  /* 0x000000091c087207 */ /* 0x000fe40000800000 */
[----:B------:R-:W-:Y:S02]  /*30c0*/  SEL R14, R14, R17, P3 ;  /* 0x000000110e0e7207 */ /* 0x000fe40001800000 */
[----:B------:R-:W-:Y:S01]  /*30d0*/  @P2 LOP3.LUT R15, R11, 0x80000, RZ, 0xfc, !PT ;  /* 0x000800000b0f2812 */ /* 0x000fe200078efcff */
[----:B------:R-:W-:Y:S01]  /*30e0*/  IMAD.MOV.U32 R0, RZ, RZ, R8 ;  /* 0x000000ffff007224 */ /* 0x000fe200078e0008 */
[----:B------:R-:W-:Y:S01]  /*30f0*/  @P4 LOP3.LUT R27, R7, 0x80000, RZ, 0xfc, !PT ;  /* 0x00080000071b4812 */ /* 0x000fe200078efcff */
[----:B------:R-:W-:Y:S01]  /*3100*/  IMAD.MOV.U32 R17, RZ, RZ, R14 ;  /* 0x000000ffff117224 */ /* 0x000fe200078e000e */
[----:B------:R-:W0:Y:S01]  /*3110*/  LDS.64 R6, [UR4+0x18] ;  /* 0x00001804ff067984 */ /* 0x000e220008000a00 */
[----:B------:R-:W-:-:S02]  /*3120*/  IMAD.MOV.U32 R9, RZ, RZ, R15 ;  /* 0x000000ffff097224 */ /* 0x000fc400078e000f */
[----:B------:R-:W-:Y:S02]  /*3130*/  IMAD.MOV.U32 R15, RZ, RZ, R27 ;  /* 0x000000ffff0f7224 */ /* 0x000fe400078e001b */
[--C-:B-1----:R-:W-:Y:S02]  /*3140*/  IMAD.MOV.U32 R11, RZ, RZ, R4.reuse ;  /* 0x000000ffff0b7224 */ /* 0x102fe400078e0004 */
[--C-:B------:R-:W-:Y:S02]  /*3150*/  DSETP.MIN.AND P1, P2, R8, R4.reuse, PT ;  /* 0x000000040800722a */ /* 0x100fe40003a20000 */
[----:B------:R-:W-:Y:S01]  /*3160*/  DSETP.MAX.AND P3, P4, R14, R4, PT ;  /* 0x000000040e00722a */ /* 0x000fe20003c6f000 */
[----:B------:R-:W-:Y:S02]  /*3170*/  IMAD.MOV.U32 R8, RZ, RZ, R5 ;  /* 0x000000ffff087224 */ /* 0x000fe400078e0005 */
[----:B------:R-:W-:Y:S01]  /*3180*/  IMAD.MOV.U32 R14, RZ, RZ, R4 ;  /* 0x000000ffff0e7224 */ /* 0x000fe200078e0004 */
[----:B------:R-:W-:-:S02]  /*3190*/  SEL R4, R0, R11, P1 ;  /* 0x0000000b00047207 */ /* 0x000fc40000800000 */
[----:B------:R-:W-:Y:S02]  /*31a0*/  FSEL R9, R9, R8, P1 ;  /* 0x0000000809097208 */ /* 0x000fe40000800000 */
[----:B------:R-:W-:Y:S01]  /*31b0*/  FSEL R15, R15, R5, P3 ;  /* 0x000000050f0f7208 */ /* 0x000fe20001800000 */
[----:B------:R-:W-:-:S03]  /*31c0*/  IMAD.MOV.U32 R0, RZ, RZ, R4 ;  /* 0x000000ffff007224 */ /* 0x000fc600078e0004 */
[----:B------:R-:W-:Y:S02]  /*31d0*/  @P2 LOP3.LUT R9, R8, 0x80000, RZ, 0xfc, !PT ;  /* 0x0008000008092812 */ /* 0x000fe400078efcff */
[----:B------:R-:W-:Y:S02]  /*31e0*/  @P4 LOP3.LUT R15, R5, 0x80000, RZ, 0xfc, !PT ;  /* 0x00080000050f4812 */ /* 0x000fe400078efcff */
[----:B------:R-:W-:Y:S02]  /*31f0*/  MOV R5, R9 ;  /* 0x0000000900057202 */ /* 0x000fe40000000f00 */
[----:B------:R-:W-:Y:S01]  /*3200*/  SEL R8, R17, R14, P3 ;  /* 0x0000000e11087207 */ /* 0x000fe20001800000 */
[----:B------:R-:W-:Y:S02]  /*3210*/  IMAD.MOV.U32 R9, RZ, RZ, R15 ;  /* 0x000000ffff097224 */ /* 0x000fe400078e000f */
[----:B--2---:R-:W-:Y:S01]  /*3220*/  IMAD.MOV.U32 R14, RZ, RZ, R3 ;  /* 0x000000ffff0e7224 */ /* 0x004fe200078e0003 */
[----:B------:R-:W-:Y:S01]  /*3230*/  DSETP.MIN.AND P1, P2, R4, R2, PT ;  /* 0x000000020400722a */ /* 0x000fe20003a20000 */
[----:B------:R-:W-:-:S02]  /*3240*/  IMAD.MOV.U32 R11, RZ, RZ, R9 ;  /* 0x000000ffff0b7224 */ /* 0x000fc400078e0009 */
[----:B------:R-:W-:Y:S01]  /*3250*/  DSETP.MAX.AND P3, P4, R8, R2, PT ;  /* 0x000000020800722a */ /* 0x000fe20003c6f000 */
[----:B------:R-:W-:Y:S02]  /*3260*/  IMAD.MOV.U32 R4, RZ, RZ, R8 ;  /* 0x000000ffff047224 */ /* 0x000fe400078e0008 */
[----:B------:R-:W-:Y:S02]  /*3270*/  IMAD.MOV.U32 R8, RZ, RZ, R3 ;  /* 0x000000ffff087224 */ /* 0x000fe400078e0003 */
[--C-:B------:R-:W-:Y:S02]  /*3280*/  IMAD.MOV.U32 R15, RZ, RZ, R2.reuse ;  /* 0x000000ffff0f7224 */ /* 0x100fe400078e0002 */
[----:B------:R-:W-:Y:S01]  /*3290*/  IMAD.MOV.U32 R9, RZ, RZ, R2 ;  /* 0x000000ffff097224 */ /* 0x000fe200078e0002 */
[----:B------:R-:W-:Y:S01]  /*32a0*/  FSEL R3, R5, R8, P1 ;  /* 0x0000000805037208 */ /* 0x000fe20000800000 */
[--C-:B0-----:R-:W-:Y:S01]  /*32b0*/  IMAD.MOV.U32 R29, RZ, RZ, R6.reuse ;  /* 0x000000ffff1d7224 */ /* 0x101fe200078e0006 */
[----:B------:R-:W-:Y:S01]  /*32c0*/  FSEL R5, R11, R14, P3 ;  /* 0x0000000e0b057208 */ /* 0x000fe20001800000 */
[----:B------:R-:W-:Y:S01]  /*32d0*/  IMAD.MOV.U32 R27, RZ, RZ, R6 ;  /* 0x000000ffff1b7224 */ /* 0x000fe200078e0006 */
[----:B------:R-:W-:-:S02]  /*32e0*/  SEL R4, R4, R15, P3 ;  /* 0x0000000f04047207 */ /* 0x000fc40001800000 */
[----:B------:R-:W-:Y:S02]  /*32f0*/  @P4 LOP3.LUT R5, R14, 0x80000, RZ, 0xfc, !PT ;  /* 0x000800000e054812 */ /* 0x000fe400078efcff */
[----:B------:R-:W-:Y:S01]  /*3300*/  SEL R2, R0, R9, P1 ;  /* 0x0000000900027207 */ /* 0x000fe20000800000 */
[----:B------:R-:W-:Y:S01]  /*3310*/  IMAD.MOV.U32 R0, RZ, RZ, R7 ;  /* 0x000000ffff007224 */ /* 0x000fe200078e0007 */
[----:B------:R-:W-:Y:S01]  /*3320*/  @P2 LOP3.LUT R3, R8, 0x80000, RZ, 0xfc, !PT ;  /* 0x0008000008032812 */ /* 0x000fe200078efcff */
[----:B------:R-:W-:Y:S01]  /*3330*/  IMAD.MOV.U32 R26, RZ, RZ, R4 ;  /* 0x000000ffff1a7224 */ /* 0x000fe200078e0004 */
[----:B------:R-:W-:Y:S01]  /*3340*/  DSETP.MAX.AND P3, P4, R4, R6, PT ;  /* 0x000000060400722a */ /* 0x000fe20003c6f000 */
[----:B------:R-:W-:-:S03]  /*3350*/  IMAD.MOV.U32 R28, RZ, RZ, R2 ;  /* 0x000000ffff1c7224 */ /* 0x000fc600078e0002 */
[----:B------:R-:W-:Y:S02]  /*3360*/  DSETP.MIN.AND P1, P2, R2, R6, PT ;  /* 0x000000060200722a */ /* 0x000fe40003a20000 */
[----:B------:R-:W-:Y:S02]  /*3370*/  FSEL R5, R5, R7, P3 ;  /* 0x0000000705057208 */ /* 0x000fe40001800000 */
[----:B------:R-:W-:Y:S02]  /*3380*/  SEL R26, R26, R27, P3 ;  /* 0x0000001b1a1a7207 */ /* 0x000fe40001800000 */
[----:B------:R-:W-:Y:S02]  /*3390*/  FSEL R3, R3, R0, P1 ;  /* 0x0000000003037208 */ /* 0x000fe40000800000 */
[----:B------:R-:W-:Y:S02]  /*33a0*/  SEL R28, R28, R29, P1 ;  /* 0x0000001d1c1c7207 */ /* 0x000fe40000800000 */
[----:B------:R-:W-:-:S04]  /*33b0*/  @P4 LOP3.LUT R5, R7, 0x80000, RZ, 0xfc, !PT ;  /* 0x0008000007054812 */ /* 0x000fc800078efcff */
[----:B------:R-:W-:Y:S01]  /*33c0*/  @P2 LOP3.LUT R3, R0, 0x80000, RZ, 0xfc, !PT ;  /* 0x0008000000032812 */ /* 0x000fe200078efcff */
[----:B------:R-:W-:-:S03]  /*33d0*/  IMAD.MOV.U32 R27, RZ, RZ, R5 ;  /* 0x000000ffff1b7224 */ /* 0x000fc600078e0005 */
[----:B------:R-:W-:-:S07]  /*33e0*/  MOV R29, R3 ;  /* 0x00000003001d7202 */ /* 0x000fce0000000f00 */
.L_x_14:
[----:B------:R-:W-:Y:S05]  /*33f0*/  @!P0 BRA `(.L_x_10) ;  /* 0x0000000000588947 */ /* 0x000fea0003800000 */
[----:B------:R-:W-:-:S05]  /*3400*/  UMOV UR4, URZ ;  /* 0x000000ff00047c82 */ /* 0x000fca0008000000 */
.L_x_15:
[----:B------:R-:W-:Y:S01]  /*3410*/  ULEA UR11, UR5, UR9, 0x3 ;  /* 0x00000009050b7291 */ /* 0x000fe2000f8e18ff */
[----:B-1----:R-:W-:Y:S01]  /*3420*/  IMAD.MOV.U32 R5, RZ, RZ, R28 ;  /* 0x000000ffff057224 */ /* 0x002fe200078e001c */
[----:B------:R-:W-:Y:S01]  /*3430*/  UIADD3 UR4, UPT, UPT, UR4, 0x1, URZ ;  /* 0x0000000104047890 */ /* 0x000fe2000fffe0ff */
[----:B------:R-:W-:Y:S01]  /*3440*/  IMAD.MOV.U32 R7, RZ, RZ, R29 ;  /* 0x000000ffff077224 */ /* 0x000fe200078e001d */
[----:B------:R-:W-:Y:S01]  /*3450*/  UIADD3 UR5, UPT, UPT, UR5, 0x1, URZ ;  /* 0x0000000105057890 */ /* 0x000fe2000fffe0ff */
[----:B------:R-:W-:Y:S02]  /*3460*/  IMAD.MOV.U32 R4, RZ, RZ, R27 ;  /* 0x000000ffff047224 */ /* 0x000fe400078e001b */
[----:B------:R-:W-:Y:S02]  /*3470*/  IMAD.MOV.U32 R9, RZ, RZ, R26 ;  /* 0x000000ffff097224 */ /* 0x000fe400078e001a */
[----:B------:R-:W0:Y:S02]  /*3480*/  LDS.64 R2, [UR11] ;  /* 0x0000000bff027984 */ /* 0x000e240008000a00 */
[C---:B0-----:R-:W-:Y:S01]  /*3490*/  DSETP.MIN.AND P0, P1, R2.reuse, R28, PT ;  /* 0x0000001c0200722a */ /* 0x041fe20003900000 */
[----:B------:R-:W-:Y:S01]  /*34a0*/  IMAD.MOV.U32 R0, RZ, RZ, R3 ;  /* 0x000000ffff007224 */ /* 0x000fe200078e0003 */
[----:B------:R-:W-:Y:S01]  /*34b0*/  DSETP.MAX.AND P2, P3, R2, R26, PT ;  /* 0x0000001a0200722a */ /* 0x000fe20003b4f000 */
[----:B------:R-:W-:-:S02]  /*34c0*/  IMAD.MOV.U32 R28, RZ, RZ, R2 ;  /* 0x000000ffff1c7224 */ /* 0x000fc400078e0002 */
[----:B------:R-:W-:Y:S01]  /*34d0*/  IMAD.MOV.U32 R26, RZ, RZ, R2 ;  /* 0x000000ffff1a7224 */ /* 0x000fe200078e0002 */
[----:B------:R-:W-:Y:S02]  /*34e0*/  FSEL R29, R0, R7, P0 ;  /* 0x00000007001d7208 */ /* 0x000fe40000000000 */
[----:B------:R-:W-:Y:S02]  /*34f0*/  SEL R28, R28, R5, P0 ;  /* 0x000000051c1c7207 */ /* 0x000fe40000000000 */
[----:B------:R-:W-:Y:S02]  /*3500*/  ISETP.NE.AND P0, PT, R16, UR4, PT ;  /* 0x0000000410007c0c */ /* 0x000fe4000bf05270 */
[----:B------:R-:W-:Y:S02]  /*3510*/  FSEL R27, R3, R4, P2 ;  /* 0x00000004031b7208 */ /* 0x000fe40001000000 */
[----:B------:R-:W-:Y:S02]  /*3520*/  SEL R26, R26, R9, P2 ;  /* 0x000000091a1a7207 */ /* 0x000fe40001000000 */
[----:B------:R-:W-:-:S02]  /*3530*/  @P1 LOP3.LUT R29, R7, 0x80000, RZ, 0xfc, !PT ;  /* 0x00080000071d1812 */ /* 0x000fc400078efcff */
[----:B------:R-:W-:-:S05]  /*3540*/  @P3 LOP3.LUT R27, R4, 0x80000, RZ, 0xfc, !PT ;  /* 0x00080000041b3812 */ /* 0x000fca00078efcff */
[----:B------:R-:W-:Y:S05]  /*3550*/  @P0 BRA `(.L_x_15) ;  /* 0xfffffffc00ac0947 */ /* 0x000fea000383ffff */
.L_x_10:
[----:B------:R-:W2:Y:S01]  /*3560*/  LDCU UR4, c[0x0][0x3a4] ;  /* 0x00007480ff0477ac */ /* 0x000ea20008000800 */
[----:B------:R-:W-:Y:S01]  /*3570*/  DSETP.NEU.AND P0, PT, R26, R28, PT ;  /* 0x0000001c1a00722a */ /* 0x000fe20003f0d000 */
[----:B01----:R-:W-:Y:S01]  /*3580*/  CS2R R4, SRZ ;  /* 0x0000000000047805 */ /* 0x003fe2000001ff00 */
[----:B--2---:R-:W0:-:S12]  /*3590*/  F2F.F64.F32 R18, UR4 ;  /* 0x0000000400127d10 */ /* 0x004e180008201800 */
[----:B------:R-:W-:Y:S05]  /*35a0*/  @!P0 BRA `(.L_x_16) ;  /* 0x0000000000708947 */ /* 0x000fea0003800000 */
[----:B------:R-:W-:Y:S01]  /*35b0*/  DADD R8, -R28, R26 ;  /* 0x000000001c087229 */ /* 0x000fe2000000011a */
[----:B------:R-:W-:Y:S01]  /*35c0*/  ULEA UR4, UR8, UR9, 0x3 ;  /* 0x0000000908047291 */ /* 0x000fe2000f8e18ff */
[----:B------:R-:W-:-:S04]  /*35d0*/  IMAD.MOV.U32 R4, RZ, RZ, 0x1 ;  /* 0x00000001ff047424 */ /* 0x000fc800078e00ff */
[----:B------:R-:W1:Y:S04]  /*35e0*/  MUFU.RCP64H R5, R9 ;  /* 0x0000000900057308 */ /* 0x000e680000001800 */
[----:B------:R-:W2:Y:S01]  /*35f0*/  LDS.64 R2, [UR4+-0x8] ;  /* 0xfffff804ff027984 */ /* 0x000ea20008000a00 */
[----:B-1----:R-:W-:-:S08]  /*3600*/  DFMA R6, -R8, R4, 1 ;  /* 0x3ff000000806742b */ /* 0x002fd00000000104 */
[----:B------:R-:W-:-:S08]  /*3610*/  DFMA R6, R6, R6, R6 ;  /* 0x000000060606722b */ /* 0x000fd00000000006 */
[----:B------:R-:W-:-:S08]  /*3620*/  DFMA R6, R4, R6, R4 ;  /* 0x000000060406722b */ /* 0x000fd00000000004 */
[----:B------:R-:W-:Y:S02]  /*3630*/  DFMA R4, -R8, R6, 1 ;  /* 0x3ff000000804742b */ /* 0x000fe40000000106 */
[----:B--2---:R-:W-:-:S06]  /*3640*/  DADD R14, -R28, R2 ;  /* 0x000000001c0e7229 */ /* 0x004fcc0000000102 */
[----:B------:R-:W-:-:S04]  /*3650*/  DFMA R4, R6, R4, R6 ;  /* 0x000000040604722b */ /* 0x000fc80000000006 */
[----:B------:R-:W-:-:S04]  /*3660*/  FSETP.GEU.AND P1, PT, |R15|, 6.5827683646048100446e-37, PT ;  /* 0x036000000f00780b */ /* 0x000fc80003f2e200 */
[----:B------:R-:W-:-:S08]  /*3670*/  DMUL R2, R14, R4 ;  /* 0x000000040e027228 */ /* 0x000fd00000000000 */
[----:B------:R-:W-:-:S08]  /*3680*/  DFMA R6, -R8, R2, R14 ;  /* 0x000000020806722b */ /* 0x000fd0000000010e */
[----:B------:R-:W-:-:S10]  /*3690*/  DFMA R2, R4, R6, R2 ;  /* 0x000000060402722b */ /* 0x000fd40000000002 */
[----:B------:R-:W-:-:S05]  /*36a0*/  FFMA R0, RZ, R9, R3 ;  /* 0x00000009ff007223 */ /* 0x000fca0000000003 */
[----:B------:R-:W-:-:S13]  /*36b0*/  FSETP.GT.AND P0, PT, |R0|, 1.469367938527859385e-39, PT ;  /* 0x001000000000780b */ /* 0x000fda0003f04200 */
[----:B------:R-:W-:Y:S05]  /*36c0*/  @P0 BRA P1, `(.L_x_17) ;  /* 0x0000000000200947 */ /* 0x000fea0000800000 */
[----:B------:R-:W-:Y:S01]  /*36d0*/  IMAD.MOV.U32 R5, RZ, RZ, R14 ;  /* 0x000000ffff057224 */ /* 0x000fe200078e000e */
[----:B------:R-:W-:Y:S01]  /*36e0*/  MOV R3, 0x3730 ;  /* 0x0000373000037802 */ /* 0x000fe20000000f00 */
[----:B------:R-:W-:Y:S02]  /*36f0*/  IMAD.MOV.U32 R4, RZ, RZ, R15 ;  /* 0x000000ffff047224 */ /* 0x000fe400078e000f */
[----:B------:R-:W-:Y:S02]  /*3700*/  IMAD.MOV.U32 R7, RZ, RZ, R8 ;  /* 0x000000ffff077224 */ /* 0x000fe400078e0008 */
[----:B------:R-:W-:-:S07]  /*3710*/  IMAD.MOV.U32 R6, RZ, RZ, R9 ;  /* 0x000000ffff067224 */ /* 0x000fce00078e0009 */
[----:B0-----:R-:W-:Y:S05]  /*3720*/  CALL.REL.NOINC `($__internal_0_$__cuda_sm20_div_rn_f64_full) ;  /* 0x0000003c00f47944 */ /* 0x001fea0003c00000 */
[----:B------:R-:W-:Y:S01]  /*3730*/  MOV R2, UR8 ;  /* 0x0000000800027c02 */ /* 0x000fe20008000f00 */
[----:B------:R-:W-:-:S07]  /*3740*/  IMAD.U32 R3, RZ, RZ, UR9 ;  /* 0x00000009ff037e24 */ /* 0x000fce000f8e00ff */
.L_x_17:
[----:B------:R-:W-:Y:S02]  /*3750*/  IMAD.MOV.U32 R4, RZ, RZ, R2 ;  /* 0x000000ffff047224 */ /* 0x000fe400078e0002 */
[----:B------:R-:W-:-:S07]  /*3760*/  IMAD.MOV.U32 R5, RZ, RZ, R3 ;  /* 0x000000ffff057224 */ /* 0x000fce00078e0003 */
.L_x_16:
[----:B------:R-:W1:Y:S01]  /*3770*/  LDC.64 R14, c[0x0][0x398] ;  /* 0x0000e600ff0e7b82 */ /* 0x000e620000000a00 */
[----:B------:R-:W-:-:S07]  /*3780*/  UIADD3 UR4, UPT, UPT, UR15, -0x2, URZ ;  /* 0xfffffffe0f047890 */ /* 0x000fce000fffe0ff */
[----:B------:R-:W2:Y:S08]  /*3790*/  LDC.64 R2, c[0x0][0x390] ;  /* 0x0000e400ff027b82 */ /* 0x000eb00000000a00 */
[----:B------:R-:W3:Y:S01]  /*37a0*/  LDC.64 R8, c[0x0][0x3b0] ;  /* 0x0000ec00ff087b82 */ /* 0x000ee20000000a00 */
[----:B-1----:R-:W-:-:S13]  /*37b0*/  R2UR UR5, R14 ;  /* 0x000000000e0572ca */ /* 0x002fda00000e0000 */
[----:B------:R-:W-:-:S06]  /*37c0*/  UIMAD UR4, UR4, UR5, UR14 ;  /* 0x00000005040472a4 */ /* 0x000fcc000f8e020e */
[----:B------:R-:W-:-:S04]  /*37d0*/  IMAD.U32 R7, RZ, RZ, UR4 ;  /* 0x00000004ff077e24 */ /* 0x000fc8000f8e00ff */
[----:B--2---:R-:W-:-:S05]  /*37e0*/  IMAD.WIDE R2, R7, 0x4, R2 ;  /* 0x0000000407027825 */ /* 0x004fca00078e0202 */
[----:B------:R-:W2:Y:S01]  /*37f0*/  LDG.E.CONSTANT R0, desc[UR12][R2.64] ;  /* 0x0000000c02007981 */ /* 0x000ea2000c1e9900 */
[----:B0-----:R-:W-:Y:S01]  /*3800*/  DFMA R6, R4, R18, 1 ;  /* 0x3ff000000406742b */ /* 0x001fe20000000012 */
[----:B------:R-:W-:Y:S01]  /*3810*/  IMAD.U32 R21, RZ, RZ, UR5 ;  /* 0x00000005ff157e24 */ /* 0x000fe2000f8e00ff */
[----:B------:R-:W-:-:S03]  /*3820*/  ISETP.LE.AND P0, PT, R15, UR15, PT ;  /* 0x0000000f0f007c0c */ /* 0x000fc6000bf03270 */
[----:B------:R-:W-:-:S03]  /*3830*/  VIADD R11, R21, UR4 ;  /* 0x00000004150b7c36 */ /* 0x000fc60008000000 */
[----:B------:R-:W-:Y:S01]  /*3840*/  DMUL R6, R6, UR6 ;  /* 0x0000000606067c28 */ /* 0x000fe20008000000 */
[----:B---3--:R-:W-:Y:S01]  /*3850*/  IMAD.WIDE R8, R11, 0x4, R8 ;  /* 0x000000040b087825 */ /* 0x008fe200078e0208 */
[----:B--2---:R-:W0:Y:S06]  /*3860*/  F2F.F64.F32 R4, R0 ;  /* 0x0000000000047310 */ /* 0x004e2c0000201800 */
[----:B0-----:R-:W-:-:S06]  /*3870*/  DMUL R16, R4, R6 ;  /* 0x0000000604107228 */ /* 0x001fcc0000000000 */
[----:B------:R-:W0:Y:S02]  /*3880*/  F2F.F32.F64 R5, R16 ;  /* 0x0000001000057310 */ /* 0x000e240000301000 */
[----:B0-----:R0:W-:Y:S01]  /*3890*/  STG.E desc[UR12][R8.64], R5 ;  /* 0x0000000508007986 */ /* 0x0011e2000c10190c */
[----:B------:R-:W-:Y:S05]  /*38a0*/  @P0 EXIT ;  /* 0x000000000000094d */ /* 0x000fea0003800000 */
[----:B------:R-:W1:Y:S02]  /*38b0*/  LDCU UR4, c[0x0][0x3a0] ;  /* 0x00007400ff0477ac */ /* 0x000e640008000800 */
[----:B-1----:R-:W-:-:S09]  /*38c0*/  UISETP.GE.AND UP0, UPT, UR4, 0x2, UPT ;  /* 0x000000020400788c */ /* 0x002fd2000bf06270 */
[----:B------:R-:W-:Y:S05]  /*38d0*/  BRA.U !UP0, `(.L_x_18) ;  /* 0x00000029080c7547 */ /* 0x000fea000b800000 */
[----:B------:R-:W1:Y:S01]  /*38e0*/  S2UR UR5, SR_CgaCtaId ;  /* 0x00000000000579c3 */ /* 0x000e620000008800 */
[----:B------:R-:W-:Y:S02]  /*38f0*/  UMOV UR4, 0x400 ;  /* 0x0000040000047882 */ /* 0x000fe40000000000 */
[----:B-1----:R-:W-:-:S12]  /*3900*/  ULEA UR11, UR5, UR4, 0x18 ;  /* 0x00000004050b7291 */ /* 0x002fd8000f8ec0ff */
.L_x_25:
[----:B-1----:R-:W1:Y:S01]  /*3910*/  LDCU UR10, c[0x0][0x398] ;  /* 0x00007300ff0a77ac */ /* 0x002e620008000800 */
[----:B------:R-:W2:Y:S01]  /*3920*/  LDC.64 R6, c[0x0][0x380] ;  /* 0x0000e000ff067b82 */ /* 0x000ea20000000a00 */
[----:B------:R-:W3:Y:S01]  /*3930*/  LDCU.64 UR4, c[0x0][0x390] ;  /* 0x00007200ff0477ac */ /* 0x000ee20008000a00 */
[----:B------:R-:W-:-:S06]  /*3940*/  UIADD3 UR8, UPT, UPT, UR15, -0x1, URZ ;  /* 0xffffffff0f087890 */ /* 0x000fcc000fffe0ff */
[----:B------:R-:W4:Y:S08]  /*3950*/  LDC.64 R2, c[0x0][0x388] ;  /* 0x0000e200ff027b82 */ /* 0x000f300000000a00 */
[----:B------:R-:W5:Y:S01]  /*3960*/  LDC R0, c[0x0][0x3a0] ;  /* 0x0000e800ff007b82 */ /* 0x000f620000000800 */
[----:B-1----:R-:W-:-:S04]  /*3970*/  UIMAD UR8, UR8, UR10, UR14 ;  /* 0x0000000a080872a4 */ /* 0x002fc8000f8e020e */
[----:B------:R-:W-:Y:S02]  /*3980*/  UIADD3 UR10, UPT, UPT, UR8, UR10, URZ ;  /* 0x0000000a080a7290 */ /* 0x000fe4000fffe0ff */
[----:B---3--:R-:W-:-:S04]  /*3990*/  UIMAD.WIDE UR4, UR8, 0x4, UR4 ;  /* 0x00000004080478a5 */ /* 0x008fc8000f8e0204 */
[----:B0-----:R-:W-:Y:S02]  /*39a0*/  IMAD.U32 R5, RZ, RZ, UR10 ;  /* 0x0000000aff057e24 */ /* 0x001fe4000f8e00ff */
[----:B------:R-:W-:Y:S02]  /*39b0*/  IMAD.U32 R8, RZ, RZ, UR4 ;  /* 0x00000004ff087e24 */ /* 0x000fe4000f8e00ff */
[----:B--2---:R-:W-:-:S04]  /*39c0*/  IMAD.WIDE R6, R5, 0x4, R6 ;  /* 0x0000000405067825 */ /* 0x004fc800078e0206 */
[----:B------:R-:W-:Y:S02]  /*39d0*/  IMAD.U32 R9, RZ, RZ, UR5 ;  /* 0x00000005ff097e24 */ /* 0x000fe4000f8e00ff */
[----:B----4-:R-:W-:Y:S01]  /*39e0*/  IMAD.WIDE R2, R5, 0x4, R2 ;  /* 0x0000000405027825 */ /* 0x010fe200078e0202 */
[----:B------:R-:W2:Y:S04]  /*39f0*/  LDG.E.CONSTANT R6, desc[UR12][R6.64] ;  /* 0x0000000c06067981 */ /* 0x000ea8000c1e9900 */
[----:B------:R-:W3:Y:S04]  /*3a00*/  LDG.E.CONSTANT R8, desc[UR12][R8.64] ;  /* 0x0000000c08087981 */ /* 0x000ee8000c1e9900 */
[----:B------:R0:W4:Y:S01]  /*3a10*/  LDG.E.CONSTANT R12, desc[UR12][R2.64] ;  /* 0x0000000c020c7981 */ /* 0x000122000c1e9900 */
[----:B-----5:R-:W-:-:S04]  /*3a20*/  IABS R13, R0 ;  /* 0x00000000000d7213 */ /* 0x020fc80000000000 */
[----:B------:R-:W1:Y:S08]  /*3a30*/  I2F.RP R11, R13 ;  /* 0x0000000d000b7306 */ /* 0x000e700000209400 */
[----:B-1----:R-:W1:Y:S02]  /*3a40*/  MUFU.RCP R11, R11 ;  /* 0x0000000b000b7308 */ /* 0x002e640000001000 */
[----:B-1----:R-:W-:-:S06]  /*3a50*/  VIADD R4, R11, 0xffffffe ;  /* 0x0ffffffe0b047836 */ /* 0x002fcc0000000000 */
[----:B------:R1:W5:Y:S01]  /*3a60*/  F2I.FTZ.U32.TRUNC.NTZ R5, R4 ;  /* 0x0000000400057305 */ /* 0x000362000021f000 */
[----:B------:R-:W-:Y:S02]  /*3a70*/  VIADD R10, R10, 0x1 ;  /* 0x000000010a0a7836 */ /* 0x000fe40000000000 */
[----:B-1----:R-:W-:Y:S02]  /*3a80*/  IMAD.MOV.U32 R4, RZ, RZ, RZ ;  /* 0x000000ffff047224 */ /* 0x002fe400078e00ff */
[----:B-----5:R-:W-:-:S04]  /*3a90*/  IMAD.MOV R14, RZ, RZ, -R5 ;  /* 0x000000ffff0e7224 */ /* 0x020fc800078e0a05 */
[----:B0-----:R-:W-:Y:S01]  /*3aa0*/  IMAD R3, R14, R13, RZ ;  /* 0x0000000d0e037224 */ /* 0x001fe200078e02ff */
[----:B------:R-:W-:-:S03]  /*3ab0*/  IABS R2, R10 ;  /* 0x0000000a00027213 */ /* 0x000fc60000000000 */
[----:B------:R-:W-:-:S06]  /*3ac0*/  IMAD.HI.U32 R5, R5, R3, R4 ;  /* 0x0000000305057227 */ /* 0x000fcc00078e0004 */
[----:B------:R-:W-:-:S05]  /*3ad0*/  IMAD.HI.U32 R5, R5, R2, RZ ;  /* 0x0000000205057227 */ /* 0x000fca00078e00ff */
[----:B------:R-:W-:-:S05]  /*3ae0*/  IADD3 R5, PT, PT, -R5, RZ, RZ ;  /* 0x000000ff05057210 */ /* 0x000fca0007ffe1ff */
[----:B------:R-:W-:-:S05]  /*3af0*/  IMAD R2, R13, R5, R2 ;  /* 0x000000050d027224 */ /* 0x000fca00078e0202 */
[----:B------:R-:W-:-:S13]  /*3b00*/  ISETP.GT.U32.AND P0, PT, R13, R2, PT ;  /* 0x000000020d00720c */ /* 0x000fda0003f04070 */
[----:B------:R-:W-:-:S05]  /*3b10*/  @!P0 IMAD.IADD R2, R2, 0x1, -R13 ;  /* 0x0000000102028824 */ /* 0x000fca00078e0a0d */
[----:B------:R-:W-:Y:S02]  /*3b20*/  ISETP.GT.U32.AND P1, PT, R13, R2, PT ;  /* 0x000000020d00720c */ /* 0x000fe40003f24070 */
[----:B------:R-:W-:Y:S02]  /*3b30*/  ISETP.GE.AND P2, PT, R10, RZ, PT ;  /* 0x000000ff0a00720c */ /* 0x000fe40003f46270 */
[----:B------:R-:W-:-:S09]  /*3b40*/  ISETP.NE.AND P0, PT, R0, RZ, PT ;  /* 0x000000ff0000720c */ /* 0x000fd20003f05270 */
[----:B------:R-:W-:-:S04]  /*3b50*/  @!P1 IMAD.IADD R2, R2, 0x1, -R13 ;  /* 0x0000000102029824 */ /* 0x000fc800078e0a0d */
[----:B------:R-:W-:-:S04]  /*3b60*/  IMAD.MOV.U32 R10, RZ, RZ, R2 ;  /* 0x000000ffff0a7224 */ /* 0x000fc800078e0002 */
[----:B------:R-:W-:Y:S01]  /*3b70*/  @!P2 IMAD.MOV R10, RZ, RZ, -R10 ;  /* 0x000000ffff0aa224 */ /* 0x000fe200078e0a0a */
[----:B------:R-:W-:-:S04]  /*3b80*/  @!P0 LOP3.LUT R10, RZ, R0, RZ, 0x33, !PT ;  /* 0x00000000ff0a8212 */ /* 0x000fc800078e33ff */
[----:B------:R-:W-:-:S05]  /*3b90*/  LEA R7, R10, UR11, 0x3 ;  /* 0x0000000b0a077c11 */ /* 0x000fca000f8e18ff */
[----:B------:R-:W0:Y:S01]  /*3ba0*/  LDS.64 R2, [R7] ;  /* 0x0000000007027984 */ /* 0x000e220000000a00 */
[----:B--2---:R-:W-:Y:S08]  /*3bb0*/  F2F.F64.F32 R4, R6 ;  /* 0x0000000600047310 */ /* 0x004ff00000201800 */
[----:B---3--:R-:W1:Y:S08]  /*3bc0*/  F2F.F64.F32 R8, R8 ;  /* 0x0000000800087310 */ /* 0x008e700000201800 */
[----:B----4-:R-:W2:Y:S01]  /*3bd0*/  F2F.F64.F32 R12, R12 ;  /* 0x0000000c000c7310 */ /* 0x010ea20000201800 */
[----:B-1----:R-:W-:-:S02]  /*3be0*/  DADD R14, -R8, R4 ;  /* 0x00000000080e7229 */ /* 0x002fc40000000104 */
[----:B--2---:R-:W-:-:S08]  /*3bf0*/  DADD R20, -R8, R12 ;  /* 0x0000000008147229 */ /* 0x004fd0000000010c */
[----:B------:R-:W-:Y:S01]  /*3c00*/  DSETP.MAX.AND P0, P1, |R14|, |R20|, PT ;  /* 0x400000140e00722a */ /* 0x000fe2000390f200 */
[----:B------:R-:W-:Y:S02]  /*3c10*/  IMAD.MOV.U32 R11, RZ, RZ, R15 ;  /* 0x000000ffff0b7224 */ /* 0x000fe400078e000f */
[----:B------:R-:W-:Y:S01]  /*3c20*/  IMAD.MOV.U32 R22, RZ, RZ, R21 ;  /* 0x000000ffff167224 */ /* 0x000fe200078e0015 */
[----:B------:R-:W-:Y:S02]  /*3c30*/  DADD R4, R4, -R12 ;  /* 0x0000000004047229 */ /* 0x000fe4000000080c */
[----:B------:R-:W-:Y:S02]  /*3c40*/  SEL R12, R14, R20, P0 ;  /* 0x000000140e0c7207 */ /* 0x000fe40000000000 */
[----:B------:R-:W-:-:S06]  /*3c50*/  FSEL R13, |R11|, |R22|, P0 ;  /* 0x400000160b0d7208 */ /* 0x000fcc0000000200 */
[----:B------:R-:W-:Y:S01]  /*3c60*/  @P1 LOP3.LUT R13, R22, 0x80000, RZ, 0xfc, !PT ;  /* 0x00080000160d1812 */ /* 0x000fe200078efcff */
[----:B0-----:R-:W-:-:S05]  /*3c70*/  DSETP.GE.AND P0, PT, R2, R26, PT ;  /* 0x0000001a0200722a */ /* 0x001fca0003f06000 */
[----:B------:R-:W-:Y:S02]  /*3c80*/  DSETP.MAX.AND P1, P2, R4, R12, PT ;  /* 0x0000000c0400722a */ /* 0x000fe40003a2f000 */
[----:B------:R-:W-:Y:S01]  /*3c90*/  DSETP.LE.OR P0, PT, R2, R28, P0 ;  /* 0x0000001c0200722a */ /* 0x000fe20000703400 */
[----:B------:R-:W-:Y:S02]  /*3ca0*/  IMAD.MOV.U32 R2, RZ, RZ, R5 ;  /* 0x000000ffff027224 */ /* 0x000fe400078e0005 */
[----:B------:R-:W-:Y:S01]  /*3cb0*/  IMAD.MOV.U32 R3, RZ, RZ, R13 ;  /* 0x000000ffff037224 */ /* 0x000fe200078e000d */
[----:B------:R-:W-:-:S04]  /*3cc0*/  SEL R20, R4, R12, P1 ;  /* 0x0000000c04147207 */ /* 0x000fc80000800000 */
[----:B------:R-:W-:-:S04]  /*3cd0*/  FSEL R21, R2, R3, P1 ;  /* 0x0000000302157208 */ /* 0x000fc80000800000 */
[----:B------:R-:W-:-:S05]  /*3ce0*/  @P2 LOP3.LUT R21, R3, 0x80000, RZ, 0xfc, !PT ;  /* 0x0008000003152812 */ /* 0x000fca00078efcff */
[----:B------:R0:W-:Y:S01]  /*3cf0*/  STS.64 [R7], R20 ;  /* 0x0000001407007388 */ /* 0x0001e20000000a00 */
[C---:B------:R-:W-:Y:S01]  /*3d00*/  @!P0 DSETP.MIN.AND P1, P2, R20.reuse, R28, PT ;  /* 0x0000001c1400822a */ /* 0x040fe20003a20000 */
[----:B------:R-:W-:Y:S02]  /*3d10*/  @!P0 IMAD.MOV.U32 R3, RZ, RZ, R28 ;  /* 0x000000ffff038224 */ /* 0x000fe400078e001c */
[--C-:B------:R-:W-:Y:S01]  /*3d20*/  @!P0 IMAD.MOV.U32 R2, RZ, RZ, R20.reuse ;  /* 0x000000ffff028224 */ /* 0x100fe200078e0014 */
[----:B------:R-:W-:Y:S01]  /*3d30*/  @!P0 DSETP.MAX.AND P3, P4, R20, R26, PT ;  /* 0x0000001a1400822a */ /* 0x000fe20003c6f000 */
[----:B------:R-:W-:Y:S01]  /*3d40*/  @!P0 IMAD.MOV.U32 R5, RZ, RZ, R27 ;  /* 0x000000ffff058224 */ /* 0x000fe200078e001b */
[----:B------:R-:W-:Y:S02]  /*3d50*/  @!P0 MOV R4, R21 ;  /* 0x0000001500048202 */ /* 0x000fe40000000f00 */
[----:B------:R-:W-:Y:S01]  /*3d60*/  @!P0 SEL R28, R2, R3, P1 ;  /* 0x00000003021c8207 */ /* 0x000fe20000800000 */
[----:B------:R-:W-:Y:S01]  /*3d70*/  @!P0 IMAD.MOV.U32 R2, RZ, RZ, R21 ;  /* 0x000000ffff028224 */ /* 0x000fe200078e0015 */
[----:B------:R-:W-:Y:S01]  /*3d80*/  @!P0 FSEL R6, R4, R5, P3 ;  /* 0x0000000504068208 */ /* 0x000fe20001800000 */
[----:B------:R-:W-:Y:S01]  /*3d90*/  @!P0 IMAD.MOV.U32 R4, RZ, RZ, R20 ;  /* 0x000000ffff048224 */ /* 0x000fe200078e0014 */
[----:B------:R-:W-:-:S02]  /*3da0*/  @!P0 LOP3.LUT R3, R29, 0x80000, RZ, 0xfc, !PT ;  /* 0x000800001d038812 */ /* 0x000fc400078efcff */
[----:B------:R-:W-:Y:S02]  /*3db0*/  @!P0 FSEL R2, R2, R29, P1 ;  /* 0x0000001d02028208 */ /* 0x000fe40000800000 */
[----:B------:R-:W-:Y:S02]  /*3dc0*/  @!P0 LOP3.LUT R5, R5, 0x80000, RZ, 0xfc, !PT ;  /* 0x0008000005058812 */ /* 0x000fe400078efcff */
[----:B------:R-:W-:Y:S02]  /*3dd0*/  @!P0 SEL R26, R4, R26, P3 ;  /* 0x0000001a041a8207 */ /* 0x000fe40001800000 */
[----:B------:R-:W-:Y:S02]  /*3de0*/  @!P0 SEL R29, R3, R2, P2 ;  /* 0x00000002031d8207 */ /* 0x000fe40001000000 */
[----:B------:R-:W-:Y:S01]  /*3df0*/  @!P0 SEL R27, R5, R6, P4 ;  /* 0x00000006051b8207 */ /* 0x000fe20002000000 */
[----:B0-----:R-:W-:Y:S06]  /*3e00*/  @!P0 BRA `(.L_x_19) ;  /* 0x00000020001c8947 */ /* 0x001fec0003800000 */
[----:B------:R-:W0:Y:S01]  /*3e10*/  S2UR UR4, SR_CgaCtaId ;  /* 0x00000000000479c3 */ /* 0x000e220000008800 */
[----:B------:R-:W-:Y:S01]  /*3e20*/  UMOV UR11, 0x400 ;  /* 0x00000400000b7882 */ /* 0x000fe20000000000 */
[----:B------:R-:W-:-:S05]  /*3e30*/  VIADD R2, R0, 0xfffffffe ;  /* 0xfffffffe00027836 */ /* 0x000fca0000000000 */
[----:B------:R-:W-:Y:S01]  /*3e40*/  ISETP.GE.U32.AND P0, PT, R2, 0xf, PT ;  /* 0x0000000f0200780c */ /* 0x000fe20003f06070 */
[----:B0-----:R-:W-:-:S03]  /*3e50*/  ULEA UR11, UR4, UR11, 0x18 ;  /* 0x0000000b040b7291 */ /* 0x001fc6000f8ec0ff */
[----:B------:R-:W-:-:S06]  /*3e60*/  UMOV UR4, 0x1 ;  /* 0x0000000100047882 */ /* 0x000fcc0000000000 */
[----:B------:R-:W0:Y:S02]  /*3e70*/  LDS.64 R26, [UR11] ;  /* 0x0000000bff1a7984 */ /* 0x000e240008000a00 */
[----:B0-----:R-:W-:Y:S02]  /*3e80*/  IMAD.MOV.U32 R28, RZ, RZ, R26 ;  /* 0x000000ffff1c7224 */ /* 0x001fe400078e001a */
[----:B------:R-:W-:Y:S01]  /*3e90*/  IMAD.MOV.U32 R29, RZ, RZ, R27 ;  /* 0x000000ffff1d7224 */ /* 0x000fe200078e001b */
[----:B------:R-:W-:Y:S06]  /*3ea0*/  @!P0 BRA `(.L_x_20) ;  /* 0x0000001000008947 */ /* 0x000fec0003800000 */
[----:B------:R-:W-:Y:S01]  /*3eb0*/  VIADD R2, R0, 0xffffffff ;  /* 0xffffffff00027836 */ /* 0x000fe20000000000 */
[----:B------:R-:W-:Y:S01]  /*3ec0*/  UIADD3 UR5, UPT, UPT, UR11, 0x40, URZ ;  /* 0x000000400b057890 */ /* 0x000fe2000fffe0ff */
[----:B------:R-:W-:Y:S01]  /*3ed0*/  IMAD.MOV.U32 R28, RZ, RZ, R26 ;  /* 0x000000ffff1c7224 */ /* 0x000fe200078e001a */
[----:B------:R-:W-:Y:S01]  /*3ee0*/  UMOV UR4, URZ ;  /* 0x000000ff00047c82 */ /* 0x000fe20008000000 */
[----:B------:R-:W-:Y:S01]  /*3ef0*/  IMAD.MOV.U32 R29, RZ, RZ, R27 ;  /* 0x000000ffff1d7224 */ /* 0x000fe200078e001b */
[----:B------:R-:W-:-:S05]  /*3f00*/  LOP3.LUT R2, R2, 0xfffffff0, RZ, 0xc0, !PT ;  /* 0xfffffff002027812 */ /* 0x000fca00078ec0ff */
[----:B------:R-:W-:-:S07]  /*3f10*/  IMAD.MOV R2, RZ, RZ, -R2 ;  /* 0x000000ffff027224 */ /* 0x000fce00078e0a02 */
.L_x_21:
[----:B------:R-:W0:Y:S01]  /*3f20*/  LDS.64 R12, [UR5+-0x38] ;  /* 0xffffc805ff0c7984 */ /* 0x000e220008000a00 */
[----:B------:R-:W-:Y:S01]  /*3f30*/  IMAD.MOV.U32 R14, RZ, RZ, R29 ;  /* 0x000000ffff0e7224 */ /* 0x000fe200078e001d */
[----:B------:R-:W-:Y:S01]  /*3f40*/  UIADD3 UR4, UPT, UPT, UR4, 0x10, URZ ;  /* 0x0000001004047890 */ /* 0x000fe2000fffe0ff */
[----:B------:R-:W-:Y:S01]  /*3f50*/  IMAD.MOV.U32 R25, RZ, RZ, R26 ;  /* 0x000000ffff197224 */ /* 0x000fe200078e001a */
[----:B------:R-:W1:Y:S01]  /*3f60*/  LDS.128 R4, [UR5+-0x30] ;  /* 0xffffd005ff047984 */ /* 0x000e620008000c00 */
[----:B------:R-:W-:Y:S01]  /*3f70*/  VIADD R2, R2, 0x10 ;  /* 0x0000001002027836 */ /* 0x000fe20000000000 */
[C---:B0-----:R-:W-:Y:S01]  /*3f80*/  DSETP.MIN.AND P1, P2, R12.reuse, R28, PT ;  /* 0x0000001c0c00722a */ /* 0x041fe20003a20000 */
[----:B------:R-:W-:Y:S01]  /*3f90*/  IMAD.MOV.U32 R3, RZ, RZ, R13 ;  /* 0x000000ffff037224 */ /* 0x000fe200078e000d */
[----:B------:R-:W-:Y:S01]  /*3fa0*/  DSETP.MAX.AND P3, P0, R12, R26, PT ;  /* 0x0000001a0c00722a */ /* 0x000fe2000386f000 */
[----:B------:R-:W-:Y:S01]  /*3fb0*/  MOV R24, R12 ;  /* 0x0000000c00187202 */ /* 0x000fe20000000f00 */
[----:B-1----:R-:W-:-:S02]  /*3fc0*/  IMAD.MOV.U32 R26, RZ, RZ, R5 ;  /* 0x000000ffff1a7224 */ /* 0x002fc400078e0005 */
[----:B------:R-:W-:Y:S01]  /*3fd0*/  FSEL R23, R3, R14, P1 ;  /* 0x0000000e03177208 */ /* 0x000fe20000800000 */
[----:B------:R-:W-:Y:S01]  /*3fe0*/  IMAD.MOV.U32 R3, RZ, RZ, R12 ;  /* 0x000000ffff037224 */ /* 0x000fe200078e000c */
[----:B------:R-:W-:-:S04]  /*3ff0*/  SEL R24, R24, R25, P3 ;  /* 0x0000001918187207 */ /* 0x000fc80001800000 */
[----:B------:R-:W-:Y:S02]  /*4000*/  SEL R22, R3, R28, P1 ;  /* 0x0000001c03167207 */ /* 0x000fe40000800000 */
[----:B------:R-:W-:Y:S02]  /*4010*/  @P2 LOP3.LUT R23, R14, 0x80000, RZ, 0xfc, !PT ;  /* 0x000800000e172812 */ /* 0x000fe400078efcff */
[----:B------:R-:W-:Y:S02]  /*4020*/  FSEL R3, R13, R27, P3 ;  /* 0x0000001b0d037208 */ /* 0x000fe40001800000 */
[----:B------:R-:W-:Y:S01]  /*4030*/  @P0 LOP3.LUT R3, R27, 0x80000, RZ, 0xfc, !PT ;  /* 0x000800001b030812 */ /* 0x000fe200078efcff */
[----:B------:R-:W0:Y:S01]  /*4040*/  LDS.128 R12, [UR5+-0x20] ;  /* 0xffffe005ff0c7984 */ /* 0x000e220008000c00 */
[----:B------:R-:W-:-:S03]  /*4050*/  DSETP.MIN.AND P2, P3, R22, R4, PT ;  /* 0x000000041600722a */ /* 0x000fc60003b40000 */
[----:B------:R-:W-:Y:S02]  /*4060*/  IMAD.MOV.U32 R25, RZ, RZ, R3 ;  /* 0x000000ffff197224 */ /* 0x000fe400078e0003 */
[----:B------:R-:W-:-:S04]  /*4070*/  IMAD.MOV.U32 R3, RZ, RZ, R23 ;  /* 0x000000ffff037224 */ /* 0x000fc800078e0017 */
[----:B------:R-:W-:Y:S01]  /*4080*/  DSETP.MAX.AND P0, P1, R24, R4, PT ;  /* 0x000000041800722a */ /* 0x000fe2000390f000 */
[----:B------:R-:W-:Y:S01]  /*4090*/  FSEL R11, R3, R26, P2 ;  /* 0x0000001a030b7208 */ /* 0x000fe20001000000 */
[----:B------:R-:W-:-:S03]  /*40a0*/  IMAD.MOV.U32 R3, RZ, RZ, R4 ;  /* 0x000000ffff037224 */ /* 0x000fc600078e0004 */
[----:B------:R-:W-:Y:S01]  /*40b0*/  @P3 LOP3.LUT R11, R26, 0x80000, RZ, 0xfc, !PT ;  /* 0x000800001a0b3812 */ /* 0x000fe200078efcff */
[----:B------:R-:W-:Y:S01]  /*40c0*/  IMAD.MOV.U32 R26, RZ, RZ, R6 ;  /* 0x000000ffff1a7224 */ /* 0x000fe200078e0006 */
[----:B------:R-:W-:Y:S01]  /*40d0*/  SEL R22, R22, R3, P2 ;  /* 0x0000000316167207 */ /* 0x000fe20001000000 */
[----:B------:R-:W-:Y:S01]  /*40e0*/  IMAD.MOV.U32 R3, RZ, RZ, R24 ;  /* 0x000000ffff037224 */ /* 0x000fe200078e0018 */
[----:B------:R-:W-:Y:S01]  /*40f0*/  FSEL R25, R25, R5, P0 ;  /* 0x0000000519197208 */ /* 0x000fe20000000000 */
[----:B------:R-:W-:Y:S02]  /*4100*/  IMAD.MOV.U32 R23, RZ, RZ, R11 ;  /* 0x000000ffff177224 */ /* 0x000fe400078e000b */
[----:B------:R-:W-:Y:S02]  /*4110*/  IMAD.MOV.U32 R24, RZ, RZ, R4 ;  /* 0x000000ffff187224 */ /* 0x000fe400078e0004 */
[----:B------:R-:W-:Y:S01]  /*4120*/  @P1 LOP3.LUT R25, R5, 0x80000, RZ, 0xfc, !PT ;  /* 0x0008000005191812 */ /* 0x000fe200078efcff */
[----:B------:R-:W-:Y:S01]  /*4130*/  IMAD.MOV.U32 R11, RZ, RZ, R6 ;  /* 0x000000ffff0b7224 */ /* 0x000fe200078e0006 */
[----:B------:R-:W-:Y:S01]  /*4140*/  DSETP.MIN.AND P3, P2, R6, R22, PT ;  /* 0x000000160600722a */ /* 0x000fe20003a60000 */
[----:B------:R-:W-:Y:S01]  /*4150*/  SEL R4, R3, R24, P0 ;  /* 0x0000001803047207 */ /* 0x000fe20000000000 */
[----:B------:R-:W-:-:S02]  /*4160*/  IMAD.MOV.U32 R3, RZ, RZ, R7 ;  /* 0x000000ffff037224 */ /* 0x000fc400078e0007 */
[----:B------:R-:W-:Y:S01]  /*4170*/  IMAD.MOV.U32 R5, RZ, RZ, R25 ;  /* 0x000000ffff057224 */ /* 0x000fe200078e0019 */
[----:B------:R-:W-:Y:S01]  /*4180*/  MOV R25, R4 ;  /* 0x0000000400197202 */ /* 0x000fe20000000f00 */
[----:B------:R-:W-:Y:S01]  /*4190*/  IMAD.MOV.U32 R24, RZ, RZ, R23 ;  /* 0x000000ffff187224 */ /* 0x000fe200078e0017 */
[----:B------:R-:W-:Y:S01]  /*41a0*/  SEL R22, R11, R22, P3 ;  /* 0x000000160b167207 */ /* 0x000fe20001800000 */
[----:B------:R-:W-:Y:S02]  /*41b0*/  IMAD.MOV.U32 R28, RZ, RZ, R5 ;  /* 0x000000ffff1c7224 */ /* 0x000fe400078e0005 */
[----:B------:R-:W-:Y:S01]  /*41c0*/  DSETP.MAX.AND P1, P0, R6, R4, PT ;  /* 0x000000040600722a */ /* 0x000fe2000382f000 */
[----:B------:R-:W-:-:S03]  /*41d0*/  FSEL R3, R3, R24, P3 ;  /* 0x0000001803037208 */ /* 0x000fc60001800000 */
[----:B------:R-:W-:Y:S02]  /*41e0*/  @P2 LOP3.LUT R3, R24, 0x80000, RZ, 0xfc, !PT ;  /* 0x0008000018032812 */ /* 0x000fe400078efcff */
[----:B------:R-:W-:Y:S01]  /*41f0*/  SEL R24, R26, R25, P1 ;  /* 0x000000191a187207 */ /* 0x000fe20000800000 */
[----:B0-----:R-:W-:Y:S01]  /*4200*/  IMAD.MOV.U32 R26, RZ, RZ, R13 ;  /* 0x000000ffff1a7224 */ /* 0x001fe200078e000d */
[----:B------:R-:W-:Y:S01]  /*4210*/  FSEL R25, R7, R28, P1 ;  /* 0x0000001c07197208 */ /* 0x000fe20000800000 */
[----:B------:R-:W-:Y:S01]  /*4220*/  IMAD.MOV.U32 R23, RZ, RZ, R3 ;  /* 0x000000ffff177224 */ /* 0x000fe200078e0003 */
[----:B------:R-:W0:Y:S01]  /*4230*/  LDS.128 R4, [UR5+-0x10] ;  /* 0xfffff005ff047984 */ /* 0x000e220008000c00 */
[----:B------:R-:W-:Y:S02]  /*4240*/  IMAD.MOV.U32 R3, RZ, RZ, R22 ;  /* 0x000000ffff037224 */ /* 0x000fe400078e0016 */
[----:B------:R-:W-:Y:S01]  /*4250*/  IMAD.MOV.U32 R11, RZ, RZ, R24 ;  /* 0x000000ffff0b7224 */ /* 0x000fe200078e0018 */
[----:B------:R-:W-:Y:S01]  /*4260*/  @P0 LOP3.LUT R25, R28, 0x80000, RZ, 0xfc, !PT ;  /* 0x000800001c190812 */ /* 0x000fe200078efcff */
[----:B------:R-:W-:Y:S01]  /*4270*/  DSETP.MIN.AND P1, P2, R22, R12, PT ;  /* 0x0000000c1600722a */ /* 0x000fe20003a20000 */
[----:B------:R-:W-:-:S04]  /*4280*/  IMAD.MOV.U32 R22, RZ, RZ, R12 ;  /* 0x000000ffff167224 */ /* 0x000fc800078e000c */
[----:B------:R-:W-:Y:S01]  /*4290*/  DSETP.MAX.AND P3, P0, R24, R12, PT ;  /* 0x0000000c1800722a */ /* 0x000fe2000386f000 */
[----:B------:R-:W-:Y:S01]  /*42a0*/  FSEL R23, R23, R26, P1 ;  /* 0x0000001a17177208 */ /* 0x000fe20000800000 */
[----:B------:R-:W-:Y:S01]  /*42b0*/  IMAD.MOV.U32 R24, RZ, RZ, R12 ;  /* 0x000000ffff187224 */ /* 0x000fe200078e000c */
[----:B------:R-:W-:Y:S01]  /*42c0*/  SEL R22, R3, R22, P1 ;  /* 0x0000001603167207 */ /* 0x000fe20000800000 */
[----:B------:R-:W-:Y:S02]  /*42d0*/  IMAD.MOV.U32 R3, RZ, RZ, R14 ;  /* 0x000000ffff037224 */ /* 0x000fe400078e000e */
[----:B------:R-:W-:Y:S02]  /*42e0*/  FSEL R25, R25, R13, P3 ;  /* 0x0000000d19197208 */ /* 0x000fe40001800000 */
[----:B------:R-:W-:Y:S01]  /*42f0*/  SEL R12, R11, R24, P3 ;  /* 0x000000180b0c7207 */ /* 0x000fe20001800000 */
[----:B------:R-:W-:Y:S01]  /*4300*/  IMAD.MOV.U32 R11, RZ, RZ, R15 ;  /* 0x000000ffff0b7224 */ /* 0x000fe200078e000f */
[----:B------:R-:W-:-:S04]  /*4310*/  @P2 LOP3.LUT R23, R26, 0x80000, RZ, 0xfc, !PT ;  /* 0x000800001a172812 */ /* 0x000fc800078efcff */
[----:B------:R-:W-:Y:S01]  /*4320*/  @P0 LOP3.LUT R25, R13, 0x80000, RZ, 0xfc, !PT ;  /* 0x000800000d190812 */ /* 0x000fe200078efcff */
[----:B------:R-:W-:Y:S01]  /*4330*/  IMAD.MOV.U32 R24, RZ, RZ, R23 ;  /* 0x000000ffff187224 */ /* 0x000fe200078e0017 */
[----:B------:R-:W-:-:S03]  /*4340*/  DSETP.MIN.AND P1, P2, R14, R22, PT ;  /* 0x000000160e00722a */ /* 0x000fc60003a20000 */
[----:B------:R-:W-:Y:S02]  /*4350*/  IMAD.MOV.U32 R13, RZ, RZ, R25 ;  /* 0x000000ffff0d7224 */ /* 0x000fe400078e0019 */
[----:B------:R-:W-:Y:S01]  /*4360*/  IMAD.MOV.U32 R25, RZ, RZ, R14 ;  /* 0x000000ffff197224 */ /* 0x000fe200078e000e */
[----:B------:R-:W-:Y:S02]  /*4370*/  FSEL R11, R11, R24, P1 ;  /* 0x000000180b0b7208 */ /* 0x000fe40000800000 */
[----:B------:R-:W-:Y:S01]  /*4380*/  SEL R22, R3, R22, P1 ;  /* 0x0000001603167207 */ /* 0x000fe20000800000 */
[----:B------:R-:W-:-:S05]  /*4390*/  DSETP.MAX.AND P3, P0, R14, R12, PT ;  /* 0x0000000c0e00722a */ /* 0x000fca000386f000 */
[----:B------:R-:W-:Y:S01]  /*43a0*/  @P2 LOP3.LUT R11, R24, 0x80000, RZ, 0xfc, !PT ;  /* 0x00080000180b2812 */ /* 0x000fe200078efcff */
[----:B0-----:R-:W-:Y:S01]  /*43b0*/  IMAD.MOV.U32 R26, RZ, RZ, R5 ;  /* 0x000000ffff1a7224 */ /* 0x001fe200078e0005 */
[----:B------:R-:W-:Y:S02]  /*43c0*/  MOV R24, R12 ;  /* 0x0000000c00187202 */ /* 0x000fe40000000f00 */
[----:B------:R-:W-:Y:S01]  /*43d0*/  FSEL R3, R15, R13, P3 ;  /* 0x0000000d0f037208 */ /* 0x000fe20001800000 */
[----:B------:R-:W-:Y:S01]  /*43e0*/  IMAD.MOV.U32 R23, RZ, RZ, R11 ;  /* 0x000000ffff177224 */ /* 0x000fe200078e000b */
[----:B------:R-:W-:-:S03]  /*43f0*/  SEL R24, R25, R24, P3 ;  /* 0x0000001819187207 */ /* 0x000fc60001800000 */
[----:B------:R-:W-:Y:S02]  /*4400*/  @P0 LOP3.LUT R3, R13, 0x80000, RZ, 0xfc, !PT ;  /* 0x000800000d030812 */ /* 0x000fe400078efcff */
[----:B------:R-:W-:Y:S01]  /*4410*/  DSETP.MIN.AND P2, P3, R22, R4, PT ;  /* 0x000000041600722a */ /* 0x000fe20003b40000 */
[----:B------:R-:W0:Y:S02]  /*4420*/  LDS.128 R12, [UR5] ;  /* 0x00000005ff0c7984 */ /* 0x000e240008000c00 */
        /* <DEDUP_REMOVED lines=16> */
[----:B------:R-:W-:Y:S01]  /*4530*/  IMAD.MOV.U32 R3, RZ, RZ, R7 ;  /* 0x000000ffff037224 */ /* 0x000fe200078e0007 */
[----:B------:R-:W-:Y:S01]  /*4540*/  MOV R24, R23 ;  /* 0x0000001700187202 */ /* 0x000fe20000000f00 */
[----:B------:R-:W-:-:S02]  /*4550*/  IMAD.MOV.U32 R5, RZ, RZ, R25 ;  /* 0x000000ffff057224 */ /* 0x000fc400078e0019 */
[----:B------:R-:W-:Y:S01]  /*4560*/  IMAD.MOV.U32 R25, RZ, RZ, R4 ;  /* 0x000000ffff197224 */ /* 0x000fe200078e0004 */
[----:B------:R-:W-:Y:S01]  /*4570*/  FSEL R3, R3, R24, P3 ;  /* 0x0000001803037208 */ /* 0x000fe20001800000 */
[----:B------:R-:W-:Y:S01]  /*4580*/  IMAD.MOV.U32 R28, RZ, RZ, R5 ;  /* 0x000000ffff1c7224 */ /* 0x000fe200078e0005 */
[----:B------:R-:W-:Y:S01]  /*4590*/  SEL R22, R11, R22, P3 ;  /* 0x000000160b167207 */ /* 0x000fe20001800000 */
[----:B------:R-:W-:-:S04]  /*45a0*/  DSETP.MAX.AND P1, P0, R6, R4, PT ;  /* 0x000000040600722a */ /* 0x000fc8000382f000 */
[----:B------:R-:W-:Y:S02]  /*45b0*/  @P2 LOP3.LUT R3, R24, 0x80000, RZ, 0xfc, !PT ;  /* 0x0008000018032812 */ /* 0x000fe400078efcff */
[----:B------:R-:W-:Y:S01]  /*45c0*/  SEL R24, R26, R25, P1 ;  /* 0x000000191a187207 */ /* 0x000fe20000800000 */
[----:B0-----:R-:W-:Y:S01]  /*45d0*/  IMAD.MOV.U32 R26, RZ, RZ, R13 ;  /* 0x000000ffff1a7224 */ /* 0x001fe200078e000d */
[----:B------:R-:W-:Y:S01]  /*45e0*/  FSEL R25, R7, R28, P1 ;  /* 0x0000001c07197208 */ /* 0x000fe20000800000 */
[----:B------:R-:W-:Y:S01]  /*45f0*/  IMAD.MOV.U32 R23, RZ, RZ, R3 ;  /* 0x000000ffff177224 */ /* 0x000fe200078e0003 */
[----:B------:R-:W0:Y:S01]  /*4600*/  LDS.128 R4, [UR5+0x10] ;  /* 0x00001005ff047984 */ /* 0x000e220008000c00 */
        /* <DEDUP_REMOVED lines=14> */
[----:B------:R-:W-:Y:S02]  /*46f0*/  @P0 LOP3.LUT R25, R13, 0x80000, RZ, 0xfc, !PT ;  /* 0x000800000d190812 */ /* 0x000fe400078efcff */
[C---:B------:R-:W-:Y:S01]  /*4700*/  DSETP.MIN.AND P1, P2, R14.reuse, R22, PT ;  /* 0x000000160e00722a */ /* 0x040fe20003a20000 */
[----:B------:R-:W-:Y:S02]  /*4710*/  MOV R24, R23 ;  /* 0x0000001700187202 */ /* 0x000fe40000000f00 */
[----:B------:R-:W-:Y:S02]  /*4720*/  IMAD.MOV.U32 R13, RZ, RZ, R25 ;  /* 0x000000ffff0d7224 */ /* 0x000fe400078e0019 */
[----:B------:R-:W-:Y:S01]  /*4730*/  IMAD.MOV.U32 R25, RZ, RZ, R14 ;  /* 0x000000ffff197224 */ /* 0x000fe200078e000e */
[----:B------:R-:W-:Y:S02]  /*4740*/  FSEL R11, R11, R24, P1 ;  /* 0x000000180b0b7208 */ /* 0x000fe40000800000 */
[----:B------:R-:W-:Y:S01]  /*4750*/  SEL R22, R3, R22, P1 ;  /* 0x0000001603167207 */ /* 0x000fe20000800000 */
[----:B------:R-:W-:-:S05]  /*4760*/  DSETP.MAX.AND P3, P0, R14, R12, PT ;  /* 0x0000000c0e00722a */ /* 0x000fca000386f000 */
[----:B------:R-:W-:Y:S01]  /*4770*/  @P2 LOP3.LUT R11, R24, 0x80000, RZ, 0xfc, !PT ;  /* 0x00080000180b2812 */ /* 0x000fe200078efcff */
[----:B------:R-:W-:Y:S01]  /*4780*/  IMAD.MOV.U32 R24, RZ, RZ, R12 ;  /* 0x000000ffff187224 */ /* 0x000fe200078e000c */
[----:B------:R-:W-:Y:S01]  /*4790*/  FSEL R3, R15, R13, P3 ;  /* 0x0000000d0f037208 */ /* 0x000fe20001800000 */
[----:B0-----:R-:W-:Y:S02]  /*47a0*/  IMAD.MOV.U32 R26, RZ, RZ, R5 ;  /* 0x000000ffff1a7224 */ /* 0x001fe400078e0005 */
[----:B------:R-:W-:Y:S01]  /*47b0*/  IMAD.MOV.U32 R23, RZ, RZ, R11 ;  /* 0x000000ffff177224 */ /* 0x000fe200078e000b */
[----:B------:R-:W-:-:S03]  /*47c0*/  SEL R24, R25, R24, P3 ;  /* 0x0000001819187207 */ /* 0x000fc60001800000 */
[----:B------:R-:W-:Y:S02]  /*47d0*/  @P0 LOP3.LUT R3, R13, 0x80000, RZ, 0xfc, !PT ;  /* 0x000800000d030812 */ /* 0x000fe400078efcff */
[----:B------:R-:W-:Y:S01]  /*47e0*/  DSETP.MIN.AND P2, P3, R22, R4, PT ;  /* 0x000000041600722a */ /* 0x000fe20003b40000 */
[----:B------:R-:W0:Y:S02]  /*47f0*/  LDS.128 R12, [UR5+0x20] ;  /* 0x00002005ff0c7984 */ /* 0x000e240008000c00 */
        /* <DEDUP_REMOVED lines=20> */
[----:B------:R-:W-:Y:S01]  /*4940*/  SEL R22, R11, R22, P3 ;  /* 0x000000160b167207 */ /* 0x000fe20001800000 */
[----:B------:R-:W-:Y:S01]  /*4950*/  IMAD.MOV.U32 R28, RZ, RZ, R5 ;  /* 0x000000ffff1c7224 */ /* 0x000fe200078e0005 */
[----:B------:R-:W-:Y:S01]  /*4960*/  DSETP.MAX.AND P1, P0, R6, R4, PT ;  /* 0x000000040600722a */ /* 0x000fe2000382f000 */
[----:B------:R-:W-:-:S04]  /*4970*/  FSEL R3, R3, R24, P3 ;  /* 0x0000001803037208 */ /* 0x000fc80001800000 */
[----:B------:R-:W-:Y:S02]  /*4980*/  @P2 LOP3.LUT R3, R24, 0x80000, RZ, 0xfc, !PT ;  /* 0x0008000018032812 */ /* 0x000fe400078efcff */
[----:B------:R-:W-:Y:S01]  /*4990*/  SEL R24, R26, R25, P1 ;  /* 0x000000191a187207 */ /* 0x000fe20000800000 */
[----:B0-----:R-:W-:Y:S01]  /*49a0*/  IMAD.MOV.U32 R26, RZ, RZ, R13 ;  /* 0x000000ffff1a7224 */ /* 0x001fe200078e000d */
[----:B------:R-:W-:Y:S01]  /*49b0*/  FSEL R25, R7, R28, P1 ;  /* 0x0000001c07197208 */ /* 0x000fe20000800000 */
[----:B------:R-:W-:Y:S01]  /*49c0*/  IMAD.MOV.U32 R23, RZ, RZ, R3 ;  /* 0x000000ffff177224 */ /* 0x000fe200078e0003 */
[----:B------:R-:W0:Y:S01]  /*49d0*/  LDS.128 R4, [UR5+0x30] ;  /* 0x00003005ff047984 */ /* 0x000e220008000c00 */
[----:B------:R-:W-:Y:S02]  /*49e0*/  IMAD.MOV.U32 R3, RZ, RZ, R22 ;  /* 0x000000ffff037224 */ /* 0x000fe400078e0016 */
[----:B------:R-:W-:Y:S01]  /*49f0*/  @P0 LOP3.LUT R25, R28, 0x80000, RZ, 0xfc, !PT ;  /* 0x000800001c190812 */ /* 0x000fe200078efcff */
[----:B------:R-:W-:Y:S01]  /*4a00*/  IMAD.MOV.U32 R11, RZ, RZ, R24 ;  /* 0x000000ffff0b7224 */ /* 0x000fe200078e0018 */
[----:B------:R-:W-:Y:S01]  /*4a10*/  DSETP.MIN.AND P1, P2, R22, R12, PT ;  /* 0x0000000c1600722a */ /* 0x000fe20003a20000 */
[----:B------:R-:W-:-:S03]  /*4a20*/  IMAD.MOV.U32 R22, RZ, RZ, R12 ;  /* 0x000000ffff167224 */ /* 0x000fc600078e000c */
[----:B------:R-:W-:Y:S02]  /*4a30*/  DSETP.MAX.AND P3, P0, R24, R12, PT ;  /* 0x0000000c1800722a */ /* 0x000fe4000386f000 */
[----:B------:R-:W-:Y:S01]  /*4a40*/  FSEL R23, R23, R26, P1 ;  /* 0x0000001a17177208 */ /* 0x000fe20000800000 */
[----:B------:R-:W-:Y:S01]  /*4a50*/  IMAD.MOV.U32 R24, RZ, RZ, R12 ;  /* 0x000000ffff187224 */ /* 0x000fe200078e000c */
[----:B------:R-:W-:Y:S01]  /*4a60*/  SEL R22, R3, R22, P1 ;  /* 0x0000001603167207 */ /* 0x000fe20000800000 */
[----:B------:R-:W-:Y:S01]  /*4a70*/  IMAD.MOV.U32 R3, RZ, RZ, R14 ;  /* 0x000000ffff037224 */ /* 0x000fe200078e000e */
[----:B------:R-:W-:Y:S02]  /*4a80*/  FSEL R25, R25, R13, P3 ;  /* 0x0000000d19197208 */ /* 0x000fe40001800000 */
[----:B------:R-:W-:Y:S01]  /*4a90*/  SEL R12, R11, R24, P3 ;  /* 0x000000180b0c7207 */ /* 0x000fe20001800000 */
[----:B------:R-:W-:Y:S01]  /*4aa0*/  IMAD.MOV.U32 R11, RZ, RZ, R15 ;  /* 0x000000ffff0b7224 */ /* 0x000fe200078e000f */
[----:B------:R-:W-:-:S04]  /*4ab0*/  @P2 LOP3.LUT R23, R26, 0x80000, RZ, 0xfc, !PT ;  /* 0x000800001a172812 */ /* 0x000fc800078efcff */
[----:B------:R-:W-:Y:S01]  /*4ac0*/  @P0 LOP3.LUT R25, R13, 0x80000, RZ, 0xfc, !PT ;  /* 0x000800000d190812 */ /* 0x000fe200078efcff */
[----:B------:R-:W-:Y:S01]  /*4ad0*/  IMAD.MOV.U32 R24, RZ, RZ, R23 ;  /* 0x000000ffff187224 */ /* 0x000fe200078e0017 */
[----:B------:R-:W-:-:S03]  /*4ae0*/  DSETP.MIN.AND P1, P2, R14, R22, PT ;  /* 0x000000160e00722a */ /* 0x000fc60003a20000 */
[----:B------:R-:W-:Y:S01]  /*4af0*/  IMAD.MOV.U32 R13, RZ, RZ, R25 ;  /* 0x000000ffff0d7224 */ /* 0x000fe200078e0019 */
[----:B------:R-:W-:Y:S02]  /*4b00*/  MOV R25, R14 ;  /* 0x0000000e00197202 */ /* 0x000fe40000000f00 */
[----:B------:R-:W-:-:S03]  /*4b10*/  FSEL R11, R11, R24, P1 ;  /* 0x000000180b0b7208 */ /* 0x000fc60000800000 */
[----:B------:R-:W-:Y:S01]  /*4b20*/  DSETP.MAX.AND P3, P0, R14, R12, PT ;  /* 0x0000000c0e00722a */ /* 0x000fe2000386f000 */
[----:B------:R-:W-:Y:S01]  /*4b30*/  SEL R14, R3, R22, P1 ;  /* 0x00000016030e7207 */ /* 0x000fe20000800000 */
[----:B------:R-:W-:-:S03]  /*4b40*/  IMAD.MOV.U32 R22, RZ, RZ, R12 ;  /* 0x000000ffff167224 */ /* 0x000fc600078e000c */
[----:B------:R-:W-:Y:S01]  /*4b50*/  @P2 LOP3.LUT R11, R24, 0x80000, RZ, 0xfc, !PT ;  /* 0x00080000180b2812 */ /* 0x000fe200078efcff */
[----:B0-----:R-:W-:Y:S01]  /*4b60*/  IMAD.MOV.U32 R24, RZ, RZ, R5 ;  /* 0x000000ffff187224 */ /* 0x001fe200078e0005 */
[----:B------:R-:W-:Y:S01]  /*4b70*/  FSEL R23, R15, R13, P3 ;  /* 0x0000000d0f177208 */ /* 0x000fe20001800000 */
[----:B------:R-:W-:Y:S01]  /*4b80*/  IMAD.MOV.U32 R3, RZ, RZ, R14 ;  /* 0x000000ffff037224 */ /* 0x000fe200078e000e */
[----:B------:R-:W-:Y:S01]  /*4b90*/  SEL R22, R25, R22, P3 ;  /* 0x0000001619167207 */ /* 0x000fe20001800000 */
[----:B------:R-:W-:-:S04]  /*4ba0*/  IMAD.MOV.U32 R15, RZ, RZ, R11 ;  /* 0x000000ffff0f7224 */ /* 0x000fc800078e000b */
[----:B------:R-:W-:Y:S01]  /*4bb0*/  @P0 LOP3.LUT R23, R13, 0x80000, RZ, 0xfc, !PT ;  /* 0x000800000d170812 */ /* 0x000fe200078efcff */
[----:B------:R-:W-:Y:S01]  /*4bc0*/  IMAD.MOV.U32 R11, RZ, RZ, R22 ;  /* 0x000000ffff0b7224 */ /* 0x000fe200078e0016 */
[--C-:B------:R-:W-:Y:S01]  /*4bd0*/  DSETP.MIN.AND P1, P2, R14, R4.reuse, PT ;  /* 0x000000040e00722a */ /* 0x100fe20003a20000 */
[----:B------:R-:W0:Y:S01]  /*4be0*/  LDS.64 R12, [UR5+0x40] ;  /* 0x00004005ff0c7984 */ /* 0x000e220008000a00 */
[--C-:B------:R-:W-:Y:S01]  /*4bf0*/  IMAD.MOV.U32 R14, RZ, RZ, R4.reuse ;  /* 0x000000ffff0e7224 */ /* 0x100fe200078e0004 */
[----:B------:R-:W-:Y:S01]  /*4c00*/  UIADD3 UR5, UPT, UPT, UR5, 0x80, URZ ;  /* 0x0000008005057890 */ /* 0x000fe2000fffe0ff */
[----:B------:R-:W-:Y:S02]  /*4c10*/  DSETP.MAX.AND P3, P0, R22, R4, PT ;  /* 0x000000041600722a */ /* 0x000fe4000386f000 */
[----:B------:R-:W-:Y:S01]  /*4c20*/  FSEL R15, R15, R24, P1 ;  /* 0x000000180f0f7208 */ /* 0x000fe20000800000 */
[----:B------:R-:W-:Y:S01]  /*4c30*/  IMAD.MOV.U32 R22, RZ, RZ, R4 ;  /* 0x000000ffff167224 */ /* 0x000fe200078e0004 */
[----:B------:R-:W-:Y:S01]  /*4c40*/  SEL R14, R3, R14, P1 ;  /* 0x0000000e030e7207 */ /* 0x000fe20000800000 */
[----:B------:R-:W-:Y:S01]  /*4c50*/  IMAD.MOV.U32 R3, RZ, RZ, R7 ;  /* 0x000000ffff037224 */ /* 0x000fe200078e0007 */
[----:B------:R-:W-:-:S02]  /*4c60*/  FSEL R23, R23, R5, P3 ;  /* 0x0000000517177208 */ /* 0x000fc40001800000 */
[----:B------:R-:W-:Y:S02]  /*4c70*/  SEL R4, R11, R22, P3 ;  /* 0x000000160b047207 */ /* 0x000fe40001800000 */
[----:B------:R-:W-:-:S04]  /*4c80*/  @P2 LOP3.LUT R15, R24, 0x80000, RZ, 0xfc, !PT ;  /* 0x00080000180f2812 */ /* 0x000fc800078efcff */
[----:B------:R-:W-:Y:S01]  /*4c90*/  @P0 LOP3.LUT R23, R5, 0x80000, RZ, 0xfc, !PT ;  /* 0x0008000005170812 */ /* 0x000fe200078efcff */
[----:B------:R-:W-:Y:S01]  /*4ca0*/  IMAD.MOV.U32 R22, RZ, RZ, R15 ;  /* 0x000000ffff167224 */ /* 0x000fe200078e000f */
[----:B------:R-:W-:-:S03]  /*4cb0*/  DSETP.MIN.AND P1, P2, R6, R14, PT ;  /* 0x0000000e0600722a */ /* 0x000fc60003a20000 */
[----:B------:R-:W-:-:S03]  /*4cc0*/  IMAD.MOV.U32 R5, RZ, RZ, R23 ;  /* 0x000000ffff057224 */ /* 0x000fc600078e0017 */
[----:B------:R-:W-:Y:S01]  /*4cd0*/  FSEL R11, R3, R22, P1 ;  /* 0x00000016030b7208 */ /* 0x000fe20000800000 */
[----:B------:R-:W-:Y:S02]  /*4ce0*/  IMAD.MOV.U32 R3, RZ, RZ, R6 ;  /* 0x000000ffff037224 */ /* 0x000fe400078e0006 */
[----:B------:R-:W-:-:S03]  /*4cf0*/  DSETP.MAX.AND P0, P3, R6, R4, PT ;  /* 0x000000040600722a */ /* 0x000fc60003b0f000 */
[----:B------:R-:W-:Y:S02]  /*4d00*/  SEL R14, R3, R14, P1 ;  /* 0x0000000e030e7207 */ /* 0x000fe40000800000 */
[----:B------:R-:W-:Y:S01]  /*4d10*/  @P2 LOP3.LUT R11, R22, 0x80000, RZ, 0xfc, !PT ;  /* 0x00080000160b2812 */ /* 0x000fe200078efcff */
[----:B------:R-:W-:Y:S01]  /*4d20*/  IMAD.MOV.U32 R22, RZ, RZ, R5 ;  /* 0x000000ffff167224 */ /* 0x000fe200078e0005 */
[----:B------:R-:W-:Y:S01]  /*4d30*/  MOV R3, R7 ;  /* 0x0000000700037202 */ /* 0x000fe20000000f00 */
[----:B------:R-:W-:Y:S01]  /*4d40*/  IMAD.MOV.U32 R28, RZ, RZ, R14 ;  /* 0x000000ffff1c7224 */ /* 0x000fe200078e000e */
[----:B------:R-:W-:Y:S01]  /*4d50*/  SEL R4, R6, R4, P0 ;  /* 0x0000000406047207 */ /* 0x000fe20000000000 */
[----:B------:R-:W-:Y:S01]  /*4d60*/  IMAD.MOV.U32 R15, RZ, RZ, R11 ;  /* 0x000000ffff0f7224 */ /* 0x000fe200078e000b */
[----:B------:R-:W-:Y:S01]  /*4d70*/  FSEL R3, R3, R22, P0 ;  /* 0x0000001603037208 */ /* 0x000fe20000000000 */
[----:B0-----:R-:W-:Y:S02]  /*4d80*/  IMAD.MOV.U32 R29, RZ, RZ, R12 ;  /* 0x000000ffff1d7224 */ /* 0x001fe400078e000c */
[----:B------:R-:W-:Y:S01]  /*4d90*/  @P3 LOP3.LUT R3, R22, 0x80000, RZ, 0xfc, !PT ;  /* 0x0008000016033812 */ /* 0x000fe200078efcff */
[----:B------:R-:W-:Y:S01]  /*4da0*/  IMAD.MOV.U32 R6, RZ, RZ, R15 ;  /* 0x000000ffff067224 */ /* 0x000fe200078e000f */
[----:B------:R-:W-:Y:S01]  /*4db0*/  DSETP.MIN.AND P0, P1, R14, R12, PT ;  /* 0x0000000c0e00722a */ /* 0x000fe20003900000 */
[----:B------:R-:W-:-:S02]  /*4dc0*/  IMAD.MOV.U32 R26, RZ, RZ, R4 ;  /* 0x000000ffff1a7224 */ /* 0x000fc400078e0004 */
[----:B------:R-:W-:Y:S02]  /*4dd0*/  IMAD.MOV.U32 R5, RZ, RZ, R3 ;  /* 0x000000ffff057224 */ /* 0x000fe400078e0003 */
[----:B------:R-:W-:Y:S01]  /*4de0*/  IMAD.MOV.U32 R3, RZ, RZ, R13 ;  /* 0x000000ffff037224 */ /* 0x000fe200078e000d */
[----:B------:R-:W-:Y:S01]  /*4df0*/  SEL R28, R28, R29, P0 ;  /* 0x0000001d1c1c7207 */ /* 0x000fe20000000000 */
[----:B------:R-:W-:Y:S02]  /*4e00*/  IMAD.MOV.U32 R27, RZ, RZ, R12 ;  /* 0x000000ffff1b7224 */ /* 0x000fe400078e000c */
[----:B------:R-:W-:Y:S01]  /*4e10*/  DSETP.MAX.AND P2, P3, R4, R12, PT ;  /* 0x0000000c0400722a */ /* 0x000fe20003b4f000 */
[----:B------:R-:W-:Y:S01]  /*4e20*/  FSEL R29, R6, R3, P0 ;  /* 0x00000003061d7208 */ /* 0x000fe20000000000 */
[----:B------:R-:W-:Y:S01]  /*4e30*/  IMAD.MOV.U32 R7, RZ, RZ, R5 ;  /* 0x000000ffff077224 */ /* 0x000fe200078e0005 */
[----:B------:R-:W-:Y:S02]  /*4e40*/  ISETP.NE.AND P0, PT, R2, RZ, PT ;  /* 0x000000ff0200720c */ /* 0x000fe40003f05270 */
[----:B------:R-:W-:-:S02]  /*4e50*/  @P1 LOP3.LUT R29, R3, 0x80000, RZ, 0xfc, !PT ;  /* 0x00080000031d1812 */ /* 0x000fc400078efcff */
[----:B------:R-:W-:Y:S02]  /*4e60*/  SEL R26, R26, R27, P2 ;  /* 0x0000001b1a1a7207 */ /* 0x000fe40001000000 */
[----:B------:R-:W-:-:S05]  /*4e70*/  FSEL R27, R7, R13, P2 ;  /* 0x0000000d071b7208 */ /* 0x000fca0001000000 */
[----:B------:R-:W-:Y:S02]  /*4e80*/  @P3 LOP3.LUT R27, R13, 0x80000, RZ, 0xfc, !PT ;  /* 0x000800000d1b3812 */ /* 0x000fe400078efcff */
[----:B------:R-:W-:Y:S05]  /*4e90*/  @P0 BRA `(.L_x_21) ;  /* 0xfffffff000200947 */ /* 0x000fea000383ffff */
[----:B------:R-:W-:-:S12]  /*4ea0*/  UIADD3 UR4, UPT, UPT, UR4, 0x1, URZ ;  /* 0x0000000104047890 */ /* 0x000fd8000fffe0ff */
.L_x_20:
[----:B------:R-:W-:-:S05]  /*4eb0*/  VIADD R2, R0, 0xffffffff ;  /* 0xffffffff00027836 */ /* 0x000fca0000000000 */
[----:B------:R-:W-:-:S13]  /*4ec0*/  LOP3.LUT P0, R0, R2, 0xf, RZ, 0xc0, !PT ;  /* 0x0000000f02007812 */ /* 0x000fda000780c0ff */
[----:B------:R-:W-:Y:S05]  /*4ed0*/  @!P0 BRA `(.L_x_19) ;  /* 0x0000000c00e88947 */ /* 0x000fea0003800000 */
[----:B------:R-:W-:-:S04]  /*4ee0*/  IADD3 R0, PT, PT, R0, -0x1, RZ ;  /* 0xffffffff00007810 */ /* 0x000fc80007ffe0ff */
[----:B------:R-:W-:Y:S02]  /*4ef0*/  ISETP.GE.U32.AND P1, PT, R0, 0x7, PT ;  /* 0x000000070000780c */ /* 0x000fe40003f26070 */
[----:B------:R-:W-:-:S11]  /*4f00*/  LOP3.LUT P0, R0, R2, 0x7, RZ, 0xc0, !PT ;  /* 0x0000000702007812 */ /* 0x000fd6000780c0ff */
[----:B------:R-:W-:Y:S05]  /*4f10*/  @!P1 BRA `(.L_x_22) ;  /* 0x0000000400e49947 */ /* 0x000fea0003800000 */
[----:B------:R-:W-:Y:S01]  /*4f20*/  ULEA UR5, UR4, UR11, 0x3 ;  /* 0x0000000b04057291 */ /* 0x000fe2000f8e18ff */
[----:B------:R-:W-:Y:S01]  /*4f30*/  IMAD.MOV.U32 R3, RZ, RZ, R29 ;  /* 0x000000ffff037224 */ /* 0x000fe200078e001d */
[----:B------:R-:W-:Y:S01]  /*4f40*/  UIADD3 UR4, UPT, UPT, UR4, 0x8, URZ ;  /* 0x0000000804047890 */ /* 0x000fe2000fffe0ff */
[----:B------:R-:W-:-:S06]  /*4f50*/  IMAD.MOV.U32 R23, RZ, RZ, R26 ;  /* 0x000000ffff177224 */ /* 0x000fcc00078e001a */
[----:B------:R-:W0:Y:S04]  /*4f60*/  LDS.64 R12, [UR5] ;  /* 0x00000005ff0c7984 */ /* 0x000e280008000a00 */
[----:B------:R-:W1:Y:S04]  /*4f70*/  LDS.64 R6, [UR5+0x8] ;  /* 0x00000805ff067984 */ /* 0x000e680008000a00 */
        /* <DEDUP_REMOVED lines=8> */
[----:B------:R-:W-:-:S04]  /*5000*/  SEL R14, R28, R15, P1 ;  /* 0x0000000f1c0e7207 */ /* 0x000fc80000800000 */
[----:B------:R-:W-:Y:S02]  /*5010*/  @P2 LOP3.LUT R3, R22, 0x80000, RZ, 0xfc, !PT ;  /* 0x0008000016032812 */ /* 0x000fe400078efcff */
[----:B------:R-:W-:Y:S02]  /*5020*/  @P4 LOP3.LUT R27, R13, 0x80000, RZ, 0xfc, !PT ;  /* 0x000800000d1b4812 */ /* 0x000fe400078efcff */
[----:B------:R-:W-:Y:S01]  /*5030*/  SEL R22, R23, R24, P3 ;  /* 0x0000001817167207 */ /* 0x000fe20001800000 */
[----:B------:R-:W-:Y:S01]  /*5040*/  IMAD.MOV.U32 R15, RZ, RZ, R3 ;  /* 0x000000ffff0f7224 */ /* 0x000fe200078e0003 */
[----:B------:R-:W0:Y:S01]  /*5050*/  LDS.64 R12, [UR5+0x18] ;  /* 0x00001805ff0c7984 */ /* 0x000e220008000a00 */
[----:B------:R-:W-:Y:S02]  /*5060*/  IMAD.MOV.U32 R23, RZ, RZ, R27 ;  /* 0x000000ffff177224 */ /* 0x000fe400078e001b */
[----:B------:R-:W-:Y:S02]  /*5070*/  IMAD.MOV.U32 R11, RZ, RZ, R22 ;  /* 0x000000ffff0b7224 */ /* 0x000fe400078e0016 */
[--C-:B-1----:R-:W-:Y:S01]  /*5080*/  DSETP.MIN.AND P1, P2, R14, R6.reuse, PT ;  /* 0x000000060e00722a */ /* 0x102fe20003a20000 */
[----:B------:R-:W-:Y:S01]  /*5090*/  IMAD.MOV.U32 R3, RZ, RZ, R14 ;  /* 0x000000ffff037224 */ /* 0x000fe200078e000e */
[----:B------:R-:W-:Y:S01]  /*50a0*/  DSETP.MAX.AND P3, P4, R22, R6, PT ;  /* 0x000000061600722a */ /* 0x000fe20003c6f000 */
[----:B------:R-:W-:-:S02]  /*50b0*/  IMAD.MOV.U32 R14, RZ, RZ, R6 ;  /* 0x000000ffff0e7224 */ /* 0x000fc400078e0006 */
[----:B------:R-:W-:Y:S02]  /*50c0*/  IMAD.MOV.U32 R22, RZ, RZ, R7 ;  /* 0x000000ffff167224 */ /* 0x000fe400078e0007 */
[----:B------:R-:W-:Y:S01]  /*50d0*/  IMAD.MOV.U32 R24, RZ, RZ, R6 ;  /* 0x000000ffff187224 */ /* 0x000fe200078e0006 */
[----:B------:R-:W-:Y:S02]  /*50e0*/  FSEL R23, R23, R7, P3 ;  /* 0x0000000717177208 */ /* 0x000fe40001800000 */
[----:B------:R-:W-:Y:S02]  /*50f0*/  FSEL R15, R15, R22, P1 ;  /* 0x000000160f0f7208 */ /* 0x000fe40000800000 */
[----:B------:R-:W-:Y:S02]  /*5100*/  SEL R14, R3, R14, P1 ;  /* 0x0000000e030e7207 */ /* 0x000fe40000800000 */
[----:B------:R-:W-:Y:S02]  /*5110*/  @P2 LOP3.LUT R15, R22, 0x80000, RZ, 0xfc, !PT ;  /* 0x00080000160f2812 */ /* 0x000fe400078efcff */
[----:B------:R-:W-:Y:S01]  /*5120*/  SEL R22, R11, R24, P3 ;  /* 0x000000180b167207 */ /* 0x000fe20001800000 */
[----:B--2---:R-:W-:Y:S01]  /*5130*/  IMAD.MOV.U32 R24, RZ, RZ, R4 ;  /* 0x000000ffff187224 */ /* 0x004fe200078e0004 */
[----:B------:R-:W-:-:S02]  /*5140*/  @P4 LOP3.LUT R23, R7, 0x80000, RZ, 0xfc, !PT ;  /* 0x0008000007174812 */ /* 0x000fc400078efcff */
[----:B------:R-:W1:Y:S01]  /*5150*/  LDS.64 R6, [UR5+0x20] ;  /* 0x00002005ff067984 */ /* 0x000e620008000a00 */
        /* <DEDUP_REMOVED lines=13> */
[----:B0-----:R-:W-:Y:S01]  /*5230*/  IMAD.MOV.U32 R24, RZ, RZ, R12 ;  /* 0x000000ffff187224 */ /* 0x001fe200078e000c */
[----:B------:R-:W0:Y:S01]  /*5240*/  LDS.64 R4, [UR5+0x28] ;  /* 0x00002805ff047984 */ /* 0x000e220008000a00 */
        /* <DEDUP_REMOVED lines=17> */
[----:B------:R-:W-:Y:S01]  /*5360*/  IMAD.MOV.U32 R14, RZ, RZ, R6 ;  /* 0x000000ffff0e7224 */ /* 0x000fe200078e0006 */
[----:B------:R-:W-:-:S04]  /*5370*/  MOV R22, R7 ;  /* 0x0000000700167202 */ /* 0x000fc80000000f00 */
        /* <DEDUP_REMOVED lines=8> */
[--C-:B------:R-:W-:Y:S01]  /*5400*/  DSETP.MIN.AND P1, P2, R14, R4.reuse, PT ;  /* 0x000000040e00722a */ /* 0x100fe20003a20000 */
[----:B------:R-:W-:Y:S01]  /*5410*/  IMAD.MOV.U32 R11, RZ, RZ, R22 ;  /* 0x000000ffff0b7224 */ /* 0x000fe200078e0016 */
[----:B------:R-:W0:Y:S01]  /*5420*/  LDS.64 R6, [UR5+0x38] ;  /* 0x00003805ff067984 */ /* 0x000e220008000a00 */
[----:B------:R-:W-:Y:S01]  /*5430*/  IMAD.MOV.U32 R14, RZ, RZ, R4 ;  /* 0x000000ffff0e7224 */ /* 0x000fe200078e0004 */
[----:B------:R-:W-:Y:S01]  /*5440*/  DSETP.MAX.AND P3, P4, R22, R4, PT ;  /* 0x000000041600722a */ /* 0x000fe20003c6f000 */
[----:B------:R-:W-:-:S03]  /*5450*/  IMAD.MOV.U32 R22, RZ, RZ, R5 ;  /* 0x000000ffff167224 */ /* 0x000fc600078e0005 */
[----:B------:R-:W-:Y:S02]  /*5460*/  SEL R4, R3, R14, P1 ;  /* 0x0000000e03047207 */ /* 0x000fe40000800000 */
[----:B------:R-:W-:Y:S02]  /*5470*/  FSEL R23, R23, R5, P3 ;  /* 0x0000000517177208 */ /* 0x000fe40001800000 */
[----:B------:R-:W-:Y:S01]  /*5480*/  FSEL R15, R15, R22, P1 ;  /* 0x000000160f0f7208 */ /* 0x000fe20000800000 */
[----:B------:R-:W-:Y:S01]  /*5490*/  IMAD.MOV.U32 R3, RZ, RZ, R4 ;  /* 0x000000ffff037224 */ /* 0x000fe200078e0004 */
[----:B------:R-:W-:Y:S02]  /*54a0*/  @P2 LOP3.LUT R15, R22, 0x80000, RZ, 0xfc, !PT ;  /* 0x00080000160f2812 */ /* 0x000fe400078efcff */
[----:B------:R-:W-:Y:S02]  /*54b0*/  SEL R14, R11, R24, P3 ;  /* 0x000000180b0e7207 */ /* 0x000fe40001800000 */
[----:B------:R-:W-:Y:S01]  /*54c0*/  @P4 LOP3.LUT R23, R5, 0x80000, RZ, 0xfc, !PT ;  /* 0x0008000005174812 */ /* 0x000fe200078efcff */
[----:B------:R-:W-:Y:S01]  /*54d0*/  IMAD.MOV.U32 R5, RZ, RZ, R15 ;  /* 0x000000ffff057224 */ /* 0x000fe200078e000f */
[----:B-1----:R-:W-:Y:S01]  /*54e0*/  MOV R22, R12 ;  /* 0x0000000c00167202 */ /* 0x002fe20000000f00 */
[----:B------:R-:W-:-:S02]  /*54f0*/  IMAD.MOV.U32 R11, RZ, RZ, R14 ;  /* 0x000000ffff0b7224 */ /* 0x000fc400078e000e */
[----:B------:R-:W-:Y:S02]  /*5500*/  IMAD.MOV.U32 R15, RZ, RZ, R23 ;  /* 0x000000ffff0f7224 */ /* 0x000fe400078e0017 */
[----:B------:R-:W-:Y:S01]  /*5510*/  DSETP.MIN.AND P1, P2, R4, R12, PT ;  /* 0x0000000c0400722a */ /* 0x000fe20003a20000 */
[----:B------:R-:W-:-:S03]  /*5520*/  IMAD.MOV.U32 R4, RZ, RZ, R12 ;  /* 0x000000ffff047224 */ /* 0x000fc600078e000c */
[----:B------:R-:W-:Y:S01]  /*5530*/  DSETP.MAX.AND P3, P4, R14, R12, PT ;  /* 0x0000000c0e00722a */ /* 0x000fe20003c6f000 */
[----:B------:R-:W-:Y:S01]  /*5540*/  IMAD.MOV.U32 R14, RZ, RZ, R13 ;  /* 0x000000ffff0e7224 */ /* 0x000fe200078e000d */
[----:B------:R-:W-:-:S04]  /*5550*/  SEL R4, R3, R4, P1 ;  /* 0x0000000403047207 */ /* 0x000fc80000800000 */
[----:B------:R-:W-:Y:S02]  /*5560*/  FSEL R15, R15, R13, P3 ;  /* 0x0000000d0f0f7208 */ /* 0x000fe40001800000 */
[----:B------:R-:W-:Y:S01]  /*5570*/  FSEL R5, R5, R14, P1 ;  /* 0x0000000e05057208 */ /* 0x000fe20000800000 */
[----:B------:R-:W-:Y:S01]  /*5580*/  IMAD.MOV.U32 R28, RZ, RZ, R4 ;  /* 0x000000ffff1c7224 */ /* 0x000fe200078e0004 */
[----:B------:R-:W-:Y:S02]  /*5590*/  SEL R12, R11, R22, P3 ;  /* 0x000000160b0c7207 */ /* 0x000fe40001800000 */
[----:B------:R-:W-:Y:S01]  /*55a0*/  @P2 LOP3.LUT R5, R14, 0x80000, RZ, 0xfc, !PT ;  /* 0x000800000e052812 */ /* 0x000fe200078efcff */
[----:B0-----:R-:W-:Y:S01]  /*55b0*/  IMAD.MOV.U32 R29, RZ, RZ, R6 ;  /* 0x000000ffff1d7224 */ /* 0x001fe200078e0006 */
[----:B------:R-:W-:Y:S01]  /*55c0*/  @P4 LOP3.LUT R15, R13, 0x80000, RZ, 0xfc, !PT ;  /* 0x000800000d0f4812 */ /* 0x000fe200078efcff */
[----:B------:R-:W-:Y:S02]  /*55d0*/  IMAD.MOV.U32 R26, RZ, RZ, R12 ;  /* 0x000000ffff1a7224 */ /* 0x000fe400078e000c */
[----:B------:R-:W-:Y:S01]  /*55e0*/  IMAD.MOV.U32 R27, RZ, RZ, R6 ;  /* 0x000000ffff1b7224 */ /* 0x000fe200078e0006 */
[----:B------:R-:W-:Y:S01]  /*55f0*/  DSETP.MIN.AND P1, P2, R4, R6, PT ;  /* 0x000000060400722a */ /* 0x000fe20003a20000 */
[----:B------:R-:W-:-:S02]  /*5600*/  IMAD.MOV.U32 R13, RZ, RZ, R15 ;  /* 0x000000ffff0d7224 */ /* 0x000fc400078e000f */
[----:B------:R-:W-:-:S03]  /*5610*/  IMAD.MOV.U32 R4, RZ, RZ, R7 ;  /* 0x000000ffff047224 */ /* 0x000fc600078e0007 */
[----:B------:R-:W-:Y:S01]  /*5620*/  SEL R28, R28, R29, P1 ;  /* 0x0000001d1c1c7207 */ /* 0x000fe20000800000 */
[----:B------:R-:W-:Y:S01]  /*5630*/  DSETP.MAX.AND P3, P4, R12, R6, PT ;  /* 0x000000060c00722a */ /* 0x000fe20003c6f000 */
[----:B------:R-:W-:-:S05]  /*5640*/  FSEL R5, R5, R4, P1 ;  /* 0x0000000405057208 */ /* 0x000fca0000800000 */
[----:B------:R-:W-:Y:S02]  /*5650*/  FSEL R13, R13, R7, P3 ;  /* 0x000000070d0d7208 */ /* 0x000fe40001800000 */
[----:B------:R-:W-:Y:S02]  /*5660*/  @P2 LOP3.LUT R5, R4, 0x80000, RZ, 0xfc, !PT ;  /* 0x0008000004052812 */ /* 0x000fe400078efcff */
[----:B------:R-:W-:-:S03]  /*5670*/  SEL R26, R26, R27, P3 ;  /* 0x0000001b1a1a7207 */ /* 0x000fc60001800000 */
[----:B------:R-:W-:Y:S01]  /*5680*/  IMAD.MOV.U32 R29, RZ, RZ, R5 ;  /* 0x000000ffff1d7224 */ /* 0x000fe200078e0005 */
[----:B------:R-:W-:-:S05]  /*5690*/  @P4 LOP3.LUT R13, R7, 0x80000, RZ, 0xfc, !PT ;  /* 0x00080000070d4812 */ /* 0x000fca00078efcff */
[----:B------:R-:W-:-:S07]  /*56a0*/  IMAD.MOV.U32 R27, RZ, RZ, R13 ;  /* 0x000000ffff1b7224 */ /* 0x000fce00078e000d */
.L_x_22:
[----:B------:R-:W-:Y:S05]  /*56b0*/  @!P0 BRA `(.L_x_19) ;  /* 0x0000000400f08947 */ /* 0x000fea0003800000 */
[----:B------:R-:W-:Y:S01]  /*56c0*/  VIADD R0, R0, 0xffffffff ;  /* 0xffffffff00007836 */ /* 0x000fe20000000000 */
[----:B------:R-:W-:-:S04]  /*56d0*/  LOP3.LUT P0, R2, R2, 0x3, RZ, 0xc0, !PT ;  /* 0x0000000302027812 */ /* 0x000fc8000780c0ff */
[----:B------:R-:W-:-:S13]  /*56e0*/  ISETP.GE.U32.AND P1, PT, R0, 0x3, PT ;  /* 0x000000030000780c */ /* 0x000fda0003f26070 */
        /* <DEDUP_REMOVED lines=20> */
[----:B-1----:R-:W-:Y:S01]  /*5830*/  IMAD.MOV.U32 R3, RZ, RZ, R6 ;  /* 0x000000ffff037224 */ /* 0x002fe200078e0006 */
[----:B------:R-:W0:Y:S01]  /*5840*/  LDS.64 R12, [UR5+0x18] ;  /* 0x00001805ff0c7984 */ /* 0x000e220008000a00 */
[----:B------:R-:W-:-:S02]  /*5850*/  IMAD.MOV.U32 R15, RZ, RZ, R11 ;  /* 0x000000ffff0f7224 */ /* 0x000fc400078e000b */
[----:B------:R-:W-:Y:S02]  /*5860*/  IMAD.MOV.U32 R23, RZ, RZ, R27 ;  /* 0x000000ffff177224 */ /* 0x000fe400078e001b */
[----:B------:R-:W-:Y:S02]  /*5870*/  IMAD.MOV.U32 R11, RZ, RZ, R22 ;  /* 0x000000ffff0b7224 */ /* 0x000fe400078e0016 */
[--C-:B------:R-:W-:Y:S02]  /*5880*/  DSETP.MIN.AND P1, P2, R14, R6.reuse, PT ;  /* 0x000000060e00722a */ /* 0x100fe40003a20000 */
[----:B------:R-:W-:Y:S01]  /*5890*/  DSETP.MAX.AND P3, P4, R22, R6, PT ;  /* 0x000000061600722a */ /* 0x000fe20003c6f000 */
[----:B------:R-:W-:Y:S02]  /*58a0*/  IMAD.MOV.U32 R14, RZ, RZ, R7 ;  /* 0x000000ffff0e7224 */ /* 0x000fe400078e0007 */
[----:B------:R-:W-:Y:S01]  /*58b0*/  IMAD.MOV.U32 R22, RZ, RZ, R6 ;  /* 0x000000ffff167224 */ /* 0x000fe200078e0006 */
[----:B------:R-:W-:-:S02]  /*58c0*/  SEL R6, R0, R3, P1 ;  /* 0x0000000300067207 */ /* 0x000fc40000800000 */
[----:B------:R-:W-:Y:S02]  /*58d0*/  FSEL R15, R15, R14, P1 ;  /* 0x0000000e0f0f7208 */ /* 0x000fe40000800000 */
[----:B------:R-:W-:Y:S01]  /*58e0*/  FSEL R23, R23, R7, P3 ;  /* 0x0000000717177208 */ /* 0x000fe20001800000 */
[----:B------:R-:W-:Y:S01]  /*58f0*/  IMAD.MOV.U32 R0, RZ, RZ, R6 ;  /* 0x000000ffff007224 */ /* 0x000fe200078e0006 */
[----:B--2---:R-:W-:Y:S02]  /*5900*/  MOV R3, R4 ;  /* 0x0000000400037202 */ /* 0x004fe40000000f00 */
[----:B------:R-:W-:Y:S02]  /*5910*/  @P2 LOP3.LUT R15, R14, 0x80000, RZ, 0xfc, !PT ;  /* 0x000800000e0f2812 */ /* 0x000fe400078efcff */
[----:B------:R-:W-:Y:S02]  /*5920*/  @P4 LOP3.LUT R23, R7, 0x80000, RZ, 0xfc, !PT ;  /* 0x0008000007174812 */ /* 0x000fe400078efcff */
[----:B------:R-:W-:Y:S01]  /*5930*/  SEL R14, R11, R22, P3 ;  /* 0x000000160b0e7207 */ /* 0x000fe20001800000 */
[----:B------:R-:W-:-:S02]  /*5940*/  IMAD.MOV.U32 R7, RZ, RZ, R15 ;  /* 0x000000ffff077224 */ /* 0x000fc400078e000f */
[----:B------:R-:W-:Y:S02]  /*5950*/  IMAD.MOV.U32 R15, RZ, RZ, R23 ;  /* 0x000000ffff0f7224 */ /* 0x000fe400078e0017 */
[--C-:B------:R-:W-:Y:S02]  /*5960*/  IMAD.MOV.U32 R22, RZ, RZ, R5.reuse ;  /* 0x000000ffff167224 */ /* 0x100fe400078e0005 */
[--C-:B------:R-:W-:Y:S01]  /*5970*/  DSETP.MIN.AND P1, P2, R6, R4.reuse, PT ;  /* 0x000000040600722a */ /* 0x100fe20003a20000 */
[----:B------:R-:W-:Y:S01]  /*5980*/  IMAD.MOV.U32 R11, RZ, RZ, R4 ;  /* 0x000000ffff0b7224 */ /* 0x000fe200078e0004 */
[----:B------:R-:W-:Y:S01]  /*5990*/  DSETP.MAX.AND P3, P4, R14, R4, PT ;  /* 0x000000040e00722a */ /* 0x000fe20003c6f000 */
[----:B------:R-:W-:Y:S02]  /*59a0*/  IMAD.MOV.U32 R6, RZ, RZ, R14 ;  /* 0x000000ffff067224 */ /* 0x000fe400078e000e */
[----:B------:R-:W-:Y:S01]  /*59b0*/  IMAD.MOV.U32 R14, RZ, RZ, R5 ;  /* 0x000000ffff0e7224 */ /* 0x000fe200078e0005 */
[----:B------:R-:W-:-:S02]  /*59c0*/  SEL R4, R0, R3, P1 ;  /* 0x0000000300047207 */ /* 0x000fc40000800000 */
[----:B------:R-:W-:Y:S01]  /*59d0*/  SEL R6, R6, R11, P3 ;  /* 0x0000000b06067207 */ /* 0x000fe20001800000 */
[----:B0-----:R-:W-:Y:S01]  /*59e0*/  IMAD.MOV.U32 R0, RZ, RZ, R13 ;  /* 0x000000ffff007224 */ /* 0x001fe200078e000d */
[----:B------:R-:W-:Y:S01]  /*59f0*/  FSEL R5, R7, R14, P1 ;  /* 0x0000000e07057208 */ /* 0x000fe20000800000 */
[----:B------:R-:W-:Y:S01]  /*5a00*/  IMAD.MOV.U32 R28, RZ, RZ, R4 ;  /* 0x000000ffff1c7224 */ /* 0x000fe200078e0004 */
[----:B------:R-:W-:Y:S01]  /*5a10*/  FSEL R7, R15, R22, P3 ;  /* 0x000000160f077208 */ /* 0x000fe20001800000 */
[----:B------:R-:W-:Y:S01]  /*5a20*/  IMAD.MOV.U32 R26, RZ, RZ, R6 ;  /* 0x000000ffff1a7224 */ /* 0x000fe200078e0006 */
[----:B------:R-:W-:Y:S01]  /*5a30*/  @P2 LOP3.LUT R5, R14, 0x80000, RZ, 0xfc, !PT ;  /* 0x000800000e052812 */ /* 0x000fe200078efcff */
[--C-:B------:R-:W-:Y:S01]  /*5a40*/  IMAD.MOV.U32 R29, RZ, RZ, R12.reuse ;  /* 0x000000ffff1d7224 */ /* 0x100fe200078e000c */
[----:B------:R-:W-:Y:S01]  /*5a50*/  @P4 LOP3.LUT R7, R22, 0x80000, RZ, 0xfc, !PT ;  /* 0x0008000016074812 */ /* 0x000fe200078efcff */
[----:B------:R-:W-:-:S03]  /*5a60*/  IMAD.MOV.U32 R27, RZ, RZ, R12 ;  /* 0x000000ffff1b7224 */ /* 0x000fc600078e000c */
[--C-:B------:R-:W-:Y:S02]  /*5a70*/  DSETP.MIN.AND P1, P2, R4, R12.reuse, PT ;  /* 0x0000000c0400722a */ /* 0x100fe40003a20000 */
[----:B------:R-:W-:-:S04]  /*5a80*/  DSETP.MAX.AND P3, P4, R6, R12, PT ;  /* 0x0000000c0600722a */ /* 0x000fc80003c6f000 */
[----:B------:R-:W-:Y:S02]  /*5a90*/  FSEL R5, R5, R0, P1 ;  /* 0x0000000005057208 */ /* 0x000fe40000800000 */
[----:B------:R-:W-:Y:S02]  /*5aa0*/  FSEL R7, R7, R13, P3 ;  /* 0x0000000d07077208 */ /* 0x000fe40001800000 */
[----:B------:R-:W-:Y:S02]  /*5ab0*/  SEL R28, R28, R29, P1 ;  /* 0x0000001d1c1c7207 */ /* 0x000fe40000800000 */
[----:B------:R-:W-:Y:S02]  /*5ac0*/  SEL R26, R26, R27, P3 ;  /* 0x0000001b1a1a7207 */ /* 0x000fe40001800000 */
[----:B------:R-:W-:Y:S02]  /*5ad0*/  @P2 LOP3.LUT R5, R0, 0x80000, RZ, 0xfc, !PT ;  /* 0x0008000000052812 */ /* 0x000fe400078efcff */
[----:B------:R-:W-:-:S03]  /*5ae0*/  @P4 LOP3.LUT R7, R13, 0x80000, RZ, 0xfc, !PT ;  /* 0x000800000d074812 */ /* 0x000fc600078efcff */
[----:B------:R-:W-:Y:S02]  /*5af0*/  IMAD.MOV.U32 R29, RZ, RZ, R5 ;  /* 0x000000ffff1d7224 */ /* 0x000fe400078e0005 */
[----:B------:R-:W-:-:S07]  /*5b00*/  IMAD.MOV.U32 R27, RZ, RZ, R7 ;  /* 0x000000ffff1b7224 */ /* 0x000fce00078e0007 */
.L_x_23:
[----:B------:R-:W-:Y:S05]  /*5b10*/  @!P0 BRA `(.L_x_19) ;  /* 0x0000000000d88947 */ /* 0x000fea0003800000 */
[----:B------:R-:W-:Y:S01]  /*5b20*/  ULEA UR4, UR4, UR11, 0x3 ;  /* 0x0000000b04047291 */ /* 0x000fe2000f8e18ff */
[----:B------:R-:W-:Y:S02]  /*5b30*/  IMAD.MOV.U32 R0, RZ, RZ, R29 ;  /* 0x000000ffff007224 */ /* 0x000fe400078e001d */
[----:B------:R-:W-:-:S06]  /*5b40*/  IMAD.MOV.U32 R6, RZ, RZ, R27 ;  /* 0x000000ffff067224 */ /* 0x000fcc00078e001b */
[----:B------:R-:W0:Y:S02]  /*5b50*/  LDS.64 R4, [UR4] ;  /* 0x00000004ff047984 */ /* 0x000e240008000a00 */
[--C-:B0-----:R-:W-:Y:S01]  /*5b60*/  DSETP.MIN.AND P0, P1, R28, R4.reuse, PT ;  /* 0x000000041c00722a */ /* 0x101fe20003900000 */
[----:B------:R-:W-:Y:S01]  /*5b70*/  IMAD.MOV.U32 R3, RZ, RZ, R5 ;  /* 0x000000ffff037224 */ /* 0x000fe200078e0005 */
[----:B------:R-:W-:Y:S01]  /*5b80*/  MOV R29, R4 ;  /* 0x00000004001d7202 */ /* 0x000fe20000000f00 */
[----:B------:R-:W-:Y:S01]  /*5b90*/  DSETP.MAX.AND P2, P3, R26, R4, PT ;  /* 0x000000041a00722a */ /* 0x000fe20003b4f000 */
[----:B------:R-:W-:Y:S02]  /*5ba0*/  IMAD.MOV.U32 R27, RZ, RZ, R4 ;  /* 0x000000ffff1b7224 */ /* 0x000fe400078e0004 */
[----:B------:R-:W-:Y:S02]  /*5bb0*/  SEL R28, R28, R29, P0 ;  /* 0x0000001d1c1c7207 */ /* 0x000fe40000000000 */
[----:B------:R-:W-:-:S02]  /*5bc0*/  FSEL R29, R0, R3, P0 ;  /* 0x00000003001d7208 */ /* 0x000fc40000000000 */
[----:B------:R-:W-:Y:S02]  /*5bd0*/  ISETP.NE.AND P0, PT, R2, 0x1, PT ;  /* 0x000000010200780c */ /* 0x000fe40003f05270 */
[----:B------:R-:W-:Y:S02]  /*5be0*/  FSEL R7, R6, R5, P2 ;  /* 0x0000000506077208 */ /* 0x000fe40001000000 */
[----:B------:R-:W-:Y:S02]  /*5bf0*/  SEL R26, R26, R27, P2 ;  /* 0x0000001b1a1a7207 */ /* 0x000fe40001000000 */
[----:B------:R-:W-:Y:S02]  /*5c00*/  @P1 LOP3.LUT R29, R3, 0x80000, RZ, 0xfc, !PT ;  /* 0x00080000031d1812 */ /* 0x000fe400078efcff */
[----:B------:R-:W-:-:S05]  /*5c10*/  @P3 LOP3.LUT R7, R5, 0x80000, RZ, 0xfc, !PT ;  /* 0x0008000005073812 */ /* 0x000fca00078efcff */
[----:B------:R-:W-:Y:S01]  /*5c20*/  IMAD.MOV.U32 R27, RZ, RZ, R7 ;  /* 0x000000ffff1b7224 */ /* 0x000fe200078e0007 */
[----:B------:R-:W-:Y:S06]  /*5c30*/  @!P0 BRA `(.L_x_19) ;  /* 0x0000000000908947 */ /* 0x000fec0003800000 */
[----:B------:R-:W0:Y:S01]  /*5c40*/  LDS.64 R4, [UR4+0x8] ;  /* 0x00000804ff047984 */ /* 0x000e220008000a00 */
[----:B------:R-:W-:Y:S01]  /*5c50*/  ISETP.NE.AND P0, PT, R2, 0x2, PT ;  /* 0x000000020200780c */ /* 0x000fe20003f05270 */
[----:B------:R-:W-:Y:S02]  /*5c60*/  IMAD.MOV.U32 R0, RZ, RZ, R29 ;  /* 0x000000ffff007224 */ /* 0x000fe400078e001d */
[----:B------:R-:W-:-:S10]  /*5c70*/  IMAD.MOV.U32 R6, RZ, RZ, R26 ;  /* 0x000000ffff067224 */ /* 0x000fd400078e001a */
[----:B------:R-:W1:Y:S01]  /*5c80*/  @P0 LDS.64 R2, [UR4+0x10] ;  /* 0x00001004ff020984 */ /* 0x000e620008000a00 */
[--C-:B0-----:R-:W-:Y:S01]  /*5c90*/  DSETP.MIN.AND P1, P2, R28, R4.reuse, PT ;  /* 0x000000041c00722a */ /* 0x101fe20003a20000 */
[----:B------:R-:W-:Y:S01]  /*5ca0*/  IMAD.MOV.U32 R7, RZ, RZ, R5 ;  /* 0x000000ffff077224 */ /* 0x000fe200078e0005 */
[----:B------:R-:W-:Y:S01]  /*5cb0*/  DSETP.MAX.AND P3, P4, R26, R4, PT ;  /* 0x000000041a00722a */ /* 0x000fe20003c6f000 */
[--C-:B------:R-:W-:Y:S02]  /*5cc0*/  IMAD.MOV.U32 R29, RZ, RZ, R4.reuse ;  /* 0x000000ffff1d7224 */ /* 0x100fe400078e0004 */
[----:B------:R-:W-:Y:S01]  /*5cd0*/  IMAD.MOV.U32 R13, RZ, RZ, R4 ;  /* 0x000000ffff0d7224 */ /* 0x000fe200078e0004 */
[----:B------:R-:W-:Y:S02]  /*5ce0*/  FSEL R11, R0, R7, P1 ;  /* 0x00000007000b7208 */ /* 0x000fe40000800000 */
[----:B------:R-:W-:Y:S02]  /*5cf0*/  SEL R28, R28, R29, P1 ;  /* 0x0000001d1c1c7207 */ /* 0x000fe40000800000 */
[----:B------:R-:W-:-:S02]  /*5d00*/  FSEL R27, R27, R5, P3 ;  /* 0x000000051b1b7208 */ /* 0x000fc40001800000 */
[----:B------:R-:W-:Y:S01]  /*5d10*/  SEL R26, R6, R13, P3 ;  /* 0x0000000d061a7207 */ /* 0x000fe20001800000 */
[----:B------:R-:W-:Y:S01]  /*5d20*/  @P0 IMAD.MOV.U32 R0, RZ, RZ, R28 ;  /* 0x000000ffff000224 */ /* 0x000fe200078e001c */
[----:B------:R-:W-:Y:S01]  /*5d30*/  @P2 LOP3.LUT R11, R7, 0x80000, RZ, 0xfc, !PT ;  /* 0x00080000070b2812 */ /* 0x000fe200078efcff */
[----:B-1----:R-:W-:Y:S01]  /*5d40*/  @P0 IMAD.MOV.U32 R7, RZ, RZ, R3 ;  /* 0x000000ffff070224 */ /* 0x002fe200078e0003 */
[----:B------:R-:W-:Y:S01]  /*5d50*/  @P4 LOP3.LUT R27, R5, 0x80000, RZ, 0xfc, !PT ;  /* 0x00080000051b4812 */ /* 0x000fe200078efcff */
[--C-:B------:R-:W-:Y:S01]  /*5d60*/  @P0 IMAD.MOV.U32 R5, RZ, RZ, R2.reuse ;  /* 0x000000ffff050224 */ /* 0x100fe200078e0002 */
[----:B------:R-:W-:Y:S01]  /*5d70*/  @P0 MOV R13, R3 ;  /* 0x00000003000d0202 */ /* 0x000fe20000000f00 */
[----:B------:R-:W-:Y:S02]  /*5d80*/  IMAD.MOV.U32 R29, RZ, RZ, R11 ;  /* 0x000000ffff1d7224 */ /* 0x000fe400078e000b */
[----:B------:R-:W-:Y:S01]  /*5d90*/  @P0 IMAD.MOV.U32 R11, RZ, RZ, R2 ;  /* 0x000000ffff0b0224 */ /* 0x000fe200078e0002 */
[----:B------:R-:W-:Y:S01]  /*5da0*/  @P0 DSETP.MAX.AND P3, P4, R26, R2, PT ;  /* 0x000000021a00022a */ /* 0x000fe20003c6f000 */
[----:B------:R-:W-:-:S02]  /*5db0*/  @P0 LOP3.LUT R4, R13, 0x80000, RZ, 0xfc, !PT ;  /* 0x000800000d040812 */ /* 0x000fc400078efcff */
[----:B------:R-:W-:Y:S01]  /*5dc0*/  @P0 DSETP.MIN.AND P1, P2, R28, R2, PT ;  /* 0x000000021c00022a */ /* 0x000fe20003a20000 */
[----:B------:R-:W-:-:S05]  /*5dd0*/  @P0 IMAD.MOV.U32 R2, RZ, RZ, R27 ;  /* 0x000000ffff020224 */ /* 0x000fca00078e001b */
[----:B------:R-:W-:Y:S01]  /*5de0*/  @P0 SEL R5, R0, R5, P1 ;  /* 0x0000000500050207 */ /* 0x000fe20000800000 */
[----:B------:R-:W-:Y:S01]  /*5df0*/  @P0 IMAD.MOV.U32 R0, RZ, RZ, R29 ;  /* 0x000000ffff000224 */ /* 0x000fe200078e001d */
[----:B------:R-:W-:Y:S01]  /*5e00*/  @P0 FSEL R3, R2, R13, P3 ;  /* 0x0000000d02030208 */ /* 0x000fe20001800000 */
[----:B------:R-:W-:Y:S02]  /*5e10*/  @P0 IMAD.MOV.U32 R2, RZ, RZ, R26 ;  /* 0x000000ffff020224 */ /* 0x000fe400078e001a */
[----:B------:R-:W-:Y:S01]  /*5e20*/  @P0 IMAD.MOV.U32 R28, RZ, RZ, R5 ;  /* 0x000000ffff1c0224 */ /* 0x000fe200078e0005 */
[----:B------:R-:W-:Y:S02]  /*5e30*/  @P0 FSEL R0, R0, R7, P1 ;  /* 0x0000000700000208 */ /* 0x000fe40000800000 */
[----:B------:R-:W-:Y:S02]  /*5e40*/  @P0 LOP3.LUT R7, R7, 0x80000, RZ, 0xfc, !PT ;  /* 0x0008000007070812 */ /* 0x000fe400078efcff */
[----:B------:R-:W-:-:S02]  /*5e50*/  @P0 SEL R26, R2, R11, P3 ;  /* 0x0000000b021a0207 */ /* 0x000fc40001800000 */
[----:B------:R-:W-:Y:S02]  /*5e60*/  @P0 SEL R29, R7, R0, P2 ;  /* 0x00000000071d0207 */ /* 0x000fe40001000000 */
[----:B------:R-:W-:-:S07]  /*5e70*/  @P0 SEL R27, R4, R3, P4 ;  /* 0x00000003041b0207 */ /* 0x000fce0002000000 */
.L_x_19:
[----:B------:R-:W-:Y:S01]  /*5e80*/  DSETP.NEU.AND P0, PT, R26, R28, PT ;  /* 0x0000001c1a00722a */ /* 0x000fe20003f0d000 */
[----:B------:R-:W-:-:S13]  /*5e90*/  CS2R R2, SRZ ;  /* 0x0000000000027805 */ /* 0x000fda000001ff00 */
[----:B------:R-:W-:Y:S05]  /*5ea0*/  @!P0 BRA `(.L_x_24) ;  /* 0x0000000000608947 */ /* 0x000fea0003800000 */
[C---:B------:R-:W-:Y:S01]  /*5eb0*/  DADD R12, -R28.reuse, R26 ;  /* 0x000000001c0c7229 */ /* 0x040fe2000000011a */
[----:B------:R-:W-:Y:S01]  /*5ec0*/  IMAD.MOV.U32 R2, RZ, RZ, 0x1 ;  /* 0x00000001ff027424 */ /* 0x000fe200078e00ff */
[----:B------:R-:W-:-:S04]  /*5ed0*/  DADD R20, -R28, R20 ;  /* 0x000000001c147229 */ /* 0x000fc80000000114 */
[----:B------:R-:W0:Y:S06]  /*5ee0*/  MUFU.RCP64H R3, R13 ;  /* 0x0000000d00037308 */ /* 0x000e2c0000001800 */
[----:B------:R-:W-:Y:S01]  /*5ef0*/  FSETP.GEU.AND P1, PT, |R21|, 6.5827683646048100446e-37, PT ;  /* 0x036000001500780b */ /* 0x000fe20003f2e200 */
[----:B0-----:R-:W-:-:S08]  /*5f00*/  DFMA R4, -R12, R2, 1 ;  /* 0x3ff000000c04742b */ /* 0x001fd00000000102 */
[----:B------:R-:W-:-:S08]  /*5f10*/  DFMA R4, R4, R4, R4 ;  /* 0x000000040404722b */ /* 0x000fd00000000004 */
[----:B------:R-:W-:-:S08]  /*5f20*/  DFMA R4, R2, R4, R2 ;  /* 0x000000040204722b */ /* 0x000fd00000000002 */
[----:B------:R-:W-:-:S08]  /*5f30*/  DFMA R2, -R12, R4, 1 ;  /* 0x3ff000000c02742b */ /* 0x000fd00000000104 */
[----:B------:R-:W-:-:S08]  /*5f40*/  DFMA R2, R4, R2, R4 ;  /* 0x000000020402722b */ /* 0x000fd00000000004 */
        /* <DEDUP_REMOVED lines=11> */
[----:B------:R-:W-:Y:S05]  /*6000*/  CALL.REL.NOINC `($__internal_0_$__cuda_sm20_div_rn_f64_full) ;  /* 0x0000001400bc7944 */ /* 0x000fea0003c00000 */
[----:B------:R-:W-:Y:S02]  /*6010*/  IMAD.U32 R2, RZ, RZ, UR8 ;  /* 0x00000008ff027e24 */ /* 0x000fe4000f8e00ff */
[----:B------:R-:W-:-:S07]  /*6020*/  IMAD.U32 R3, RZ, RZ, UR9 ;  /* 0x00000009ff037e24 */ /* 0x000fce000f8e00ff */
.L_x_24:
[----:B------:R-:W-:Y:S01]  /*6030*/  DFMA R2, R2, R18, 1 ;  /* 0x3ff000000202742b */ /* 0x000fe20000000012 */
[----:B------:R-:W0:Y:S01]  /*6040*/  LDC.64 R4, c[0x0][0x3b0] ;  /* 0x0000ec00ff047b82 */ /* 0x000e220000000a00 */
[----:B------:R-:W-:Y:S01]  /*6050*/  DADD R8, R8, -R16 ;  /* 0x0000000008087229 */ /* 0x000fe20000000810 */
[----:B------:R-:W1:Y:S01]  /*6060*/  LDCU UR4, c[0x0][0x39c] ;  /* 0x00007380ff0477ac */ /* 0x000e620008000800 */
[----:B------:R-:W-:-:S04]  /*6070*/  UIADD3 UR15, UPT, UPT, UR15, 0x1, URZ ;  /* 0x000000010f0f7890 */ /* 0x000fc8000fffe0ff */
[----:B------:R-:W-:-:S08]  /*6080*/  DMUL R2, R2, UR6 ;  /* 0x0000000602027c28 */ /* 0x000fd00008000000 */
[----:B------:R-:W-:Y:S01]  /*6090*/  DFMA R16, R2, R8, R16 ;  /* 0x000000080210722b */ /* 0x000fe20000000010 */
[----:B------:R-:W-:Y:S01]  /*60a0*/  MOV R3, UR10 ;  /* 0x0000000a00037c02 */ /* 0x000fe20008000f00 */
[----:B-1----:R-:W-:-:S04]  /*60b0*/  UISETP.GE.AND UP0, UPT, UR15, UR4, UPT ;  /* 0x000000040f00728c */ /* 0x002fc8000bf06270 */
[----:B------:R-:W1:Y:S01]  /*60c0*/  F2F.F32.F64 R7, R16 ;  /* 0x0000001000077310 */ /* 0x000e620000301000 */
[----:B0-----:R-:W-:-:S05]  /*60d0*/  IMAD.WIDE R2, R3, 0x4, R4 ;  /* 0x0000000403027825 */ /* 0x001fca00078e0204 */
[----:B-1----:R1:W-:Y:S01]  /*60e0*/  STG.E desc[UR12][R2.64], R7 ;  /* 0x0000000702007986 */ /* 0x0023e2000c10190c */
[----:B------:R-:W-:Y:S05]  /*60f0*/  BRA.U !UP0, `(.L_x_25) ;  /* 0xffffffd908047547 */ /* 0x000fea000b83ffff */
[----:B------:R-:W-:Y:S05]  /*6100*/  EXIT ;  /* 0x000000000000794d */ /* 0x000fea0003800000 */
.L_x_18:
[----:B------:R-:W-:-:S05]  /*6110*/  VIADD R0, R15, -UR15 ;  /* 0x8000000f0f007c36 */ /* 0x000fca0008000000 */
[----:B------:R-:W-:-:S04]  /*6120*/  LOP3.LUT R0, R0, 0x1, RZ, 0xc0, !PT ;  /* 0x0000000100007812 */ /* 0x000fc800078ec0ff */
[----:B------:R-:W-:Y:S02]  /*6130*/  ISETP.NE.U32.AND P0, PT, R0, 0x1, PT ;  /* 0x000000010000780c */ /* 0x000fe40003f05070 */
[----:B------:R-:W-:-:S11]  /*6140*/  LOP3.LUT R0, RZ, UR10, RZ, 0x33, !PT ;  /* 0x0000000aff007c12 */ /* 0x000fd6000f8e33ff */
[----:B------:R-:W-:Y:S05]  /*6150*/  @P0 BRA `(.L_x_26) ;  /* 0x0000000400780947 */ /* 0x000fea0003800000 */
[----:B------:R-:W1:Y:S01]  /*6160*/  LDC.64 R6, c[0x0][0x380] ;  /* 0x0000e000ff067b82 */ /* 0x000e620000000a00 */
[----:B------:R-:W-:Y:S02]  /*6170*/  VIADD R11, R11, UR5 ;  /* 0x000000050b0b7c36 */ /* 0x000fe40008000000 */
[----:B0-----:R-:W-:-:S05]  /*6180*/  IMAD.WIDE R4, R21, 0x4, R2 ;  /* 0x0000000415047825 */ /* 0x001fca00078e0202 */
[----:B------:R-:W0:Y:S01]  /*6190*/  LDC.64 R14, c[0x0][0x388] ;  /* 0x0000e200ff0e7b82 */ /* 0x000e220000000a00 */
[----:B------:R-:W2:Y:S01]  /*61a0*/  LDG.E.CONSTANT R4, desc[UR12][R4.64] ;  /* 0x0000000c04047981 */ /* 0x000ea2000c1e9900 */
[----:B-1----:R-:W-:-:S06]  /*61b0*/  IMAD.WIDE R6, R11, 0x4, R6 ;  /* 0x000000040b067825 */ /* 0x002fcc00078e0206 */
[----:B------:R-:W3:Y:S01]  /*61c0*/  LDG.E.CONSTANT R6, desc[UR12][R6.64] ;  /* 0x0000000c06067981 */ /* 0x000ee2000c1e9900 */
[----:B0-----:R-:W-:-:S06]  /*61d0*/  IMAD.WIDE R14, R11, 0x4, R14 ;  /* 0x000000040b0e7825 */ /* 0x001fcc00078e020e */
[----:B------:R-:W4:Y:S01]  /*61e0*/  LDG.E.CONSTANT R14, desc[UR12][R14.64] ;  /* 0x0000000c0e0e7981 */ /* 0x000f22000c1e9900 */
[----:B------:R-:W0:Y:S01]  /*61f0*/  S2UR UR5, SR_CgaCtaId ;  /* 0x00000000000579c3 */ /* 0x000e220000008800 */
[----:B------:R-:W-:Y:S02]  /*6200*/  UMOV UR4, 0x400 ;  /* 0x0000040000047882 */ /* 0x000fe40000000000 */
[----:B0-----:R-:W-:Y:S01]  /*6210*/  ULEA UR4, UR5, UR4, 0x18 ;  /* 0x0000000405047291 */ /* 0x001fe2000f8ec0ff */
[----:B--2---:R-:W-:Y:S08]  /*6220*/  F2F.F64.F32 R10, R4 ;  /* 0x00000004000a7310 */ /* 0x004ff00000201800 */
[----:B---3--:R-:W0:Y:S08]  /*6230*/  F2F.F64.F32 R2, R6 ;  /* 0x0000000600027310 */ /* 0x008e300000201800 */
[----:B----4-:R-:W1:Y:S01]  /*6240*/  F2F.F64.F32 R20, R14 ;  /* 0x0000000e00147310 */ /* 0x010e620000201800 */
[----:B0-----:R-:W-:-:S02]  /*6250*/  DADD R22, -R10, R2 ;  /* 0x000000000a167229 */ /* 0x001fc40000000102 */
[----:B-1----:R-:W-:-:S08]  /*6260*/  DADD R24, -R10, R20 ;  /* 0x000000000a187229 */ /* 0x002fd00000000114 */
[----:B------:R-:W-:Y:S02]  /*6270*/  DSETP.MAX.AND P0, P1, |R22|, |R24|, PT ;  /* 0x400000181600722a */ /* 0x000fe4000390f200 */
[----:B------:R-:W-:Y:S01]  /*6280*/  DADD R2, R2, -R20 ;  /* 0x0000000002027229 */ /* 0x000fe20000000814 */
[----:B------:R-:W-:Y:S02]  /*6290*/  IMAD.MOV.U32 R5, RZ, RZ, R25 ;  /* 0x000000ffff057224 */ /* 0x000fe400078e0019 */
[----:B------:R-:W-:-:S05]  /*62a0*/  IMAD.MOV.U32 R20, RZ, RZ, R23 ;  /* 0x000000ffff147224 */ /* 0x000fca00078e0017 */
[----:B------:R-:W-:-:S04]  /*62b0*/  FSEL R7, |R20|, |R5|, P0 ;  /* 0x4000000514077208 */ /* 0x000fc80000000200 */
[----:B------:R-:W-:Y:S02]  /*62c0*/  @P1 LOP3.LUT R7, R5, 0x80000, RZ, 0xfc, !PT ;  /* 0x0008000005071812 */ /* 0x000fe400078efcff */
[----:B------:R-:W-:-:S03]  /*62d0*/  SEL R4, R22, R24, P0 ;  /* 0x0000001816047207 */ /* 0x000fc60000000000 */
[----:B------:R-:W-:-:S06]  /*62e0*/  IMAD.MOV.U32 R5, RZ, RZ, R7 ;  /* 0x000000ffff057224 */ /* 0x000fcc00078e0007 */
[----:B------:R-:W-:Y:S01]  /*62f0*/  DSETP.MAX.AND P0, P1, R2, R4, PT ;  /* 0x000000040200722a */ /* 0x000fe2000390f000 */
[----:B------:R-:W-:Y:S02]  /*6300*/  IMAD.MOV.U32 R6, RZ, RZ, R3 ;  /* 0x000000ffff067224 */ /* 0x000fe400078e0003 */
[----:B------:R-:W-:-:S05]  /*6310*/  IMAD.MOV.U32 R7, RZ, RZ, R5 ;  /* 0x000000ffff077224 */ /* 0x000fca00078e0005 */
[----:B------:R-:W-:-:S06]  /*6320*/  FSEL R15, R6, R7, P0 ;  /* 0x00000007060f7208 */ /* 0x000fcc0000000000 */
[----:B------:R-:W-:Y:S02]  /*6330*/  @P1 LOP3.LUT R15, R7, 0x80000, RZ, 0xfc, !PT ;  /* 0x00080000070f1812 */ /* 0x000fe400078efcff */
[----:B------:R-:W-:-:S03]  /*6340*/  SEL R2, R2, R4, P0 ;  /* 0x0000000402027207 */ /* 0x000fc60000000000 */
[----:B------:R-:W-:Y:S01]  /*6350*/  IMAD.MOV.U32 R3, RZ, RZ, R15 ;  /* 0x000000ffff037224 */ /* 0x000fe200078e000f */
[----:B------:R-:W-:-:S05]  /*6360*/  DSETP.GE.AND P0, PT, R12, R26, PT ;  /* 0x0000001a0c00722a */ /* 0x000fca0003f06000 */
[--C-:B------:R-:W-:Y:S02]  /*6370*/  DSETP.MAX.AND P2, P1, R26, R2.reuse, PT ;  /* 0x000000021a00722a */ /* 0x100fe4000394f000 */
[----:B------:R-:W-:Y:S01]  /*6380*/  DSETP.MIN.AND P4, P3, R28, R2, PT ;  /* 0x000000021c00722a */ /* 0x000fe20003b80000 */
[----:B------:R-:W-:Y:S01]  /*6390*/  IMAD.MOV.U32 R20, RZ, RZ, R27 ;  /* 0x000000ffff147224 */ /* 0x000fe200078e001b */
[----:B------:R-:W-:Y:S01]  /*63a0*/  DSETP.LE.OR P0, PT, R12, R28, P0 ;  /* 0x0000001c0c00722a */ /* 0x000fe20000703400 */
[----:B------:R-:W-:Y:S02]  /*63b0*/  IMAD.MOV.U32 R13, RZ, RZ, R3 ;  /* 0x000000ffff0d7224 */ /* 0x000fe400078e0003 */
[----:B------:R-:W-:Y:S02]  /*63c0*/  IMAD.MOV.U32 R5, RZ, RZ, R29 ;  /* 0x000000ffff057224 */ /* 0x000fe400078e001d */
[----:B------:R-:W-:Y:S01]  /*63d0*/  IMAD.MOV.U32 R6, RZ, RZ, R3 ;  /* 0x000000ffff067224 */ /* 0x000fe200078e0003 */
[----:B------:R-:W-:Y:S01]  /*63e0*/  FSEL R15, R20, R13, P2 ;  /* 0x0000000d140f7208 */ /* 0x000fe20001000000 */
[----:B------:R-:W-:Y:S01]  /*63f0*/  IMAD.MOV.U32 R14, RZ, RZ, R26 ;  /* 0x000000ffff0e7224 */ /* 0x000fe200078e001a */
[----:B------:R-:W-:Y:S01]  /*6400*/  MOV R7, R2 ;  /* 0x0000000200077202 */ /* 0x000fe20000000f00 */
[----:B------:R-:W-:Y:S01]  /*6410*/  IMAD.MOV.U32 R4, RZ, RZ, R28 ;  /* 0x000000ffff047224 */ /* 0x000fe200078e001c */
[----:B------:R-:W-:-:S02]  /*6420*/  @P1 LOP3.LUT R15, R13, 0x80000, RZ, 0xfc, !PT ;  /* 0x000800000d0f1812 */ /* 0x000fc400078efcff */
[----:B------:R-:W-:Y:S02]  /*6430*/  FSEL R5, R5, R6, P4 ;  /* 0x0000000605057208 */ /* 0x000fe40002000000 */
[----:B------:R-:W-:Y:S02]  /*6440*/  @P3 LOP3.LUT R5, R6, 0x80000, RZ, 0xfc, !PT ;  /* 0x0008000006053812 */ /* 0x000fe400078efcff */
[-C--:B------:R-:W-:Y:S02]  /*6450*/  SEL R4, R4, R7.reuse, P4 ;  /* 0x0000000704047207 */ /* 0x080fe40002000000 */
[----:B------:R-:W-:Y:S01]  /*6460*/  SEL R6, R14, R7, P2 ;  /* 0x000000070e067207 */ /* 0x000fe20001000000 */
[----:B------:R-:W-:Y:S01]  /*6470*/  IMAD.MOV.U32 R7, RZ, RZ, R15 ;  /* 0x000000ffff077224 */ /* 0x000fe200078e000f */
[----:B------:R-:W-:Y:S02]  /*6480*/  FSEL R28, R2, R4, P0 ;  /* 0x00000004021c7208 */ /* 0x000fe40000000000 */
[----:B------:R-:W-:-:S02]  /*6490*/  FSEL R29, R3, R5, P0 ;  /* 0x00000005031d7208 */ /* 0x000fc40000000000 */
[----:B------:R-:W-:Y:S02]  /*64a0*/  FSEL R26, R2, R6, P0 ;  /* 0x00000006021a7208 */ /* 0x000fe40000000000 */
[----:B------:R-:W-:-:S06]  /*64b0*/  FSEL R27, R3, R7, P0 ;  /* 0x00000007031b7208 */ /* 0x000fcc0000000000 */
[----:B------:R-:W-:Y:S01]  /*64c0*/  DSETP.NEU.AND P0, PT, R26, R28, PT ;  /* 0x0000001c1a00722a */ /* 0x000fe20003f0d000 */
[----:B------:R0:W-:Y:S01]  /*64d0*/  STS.64 [UR4], R2 ;  /* 0x00000002ff007988 */ /* 0x0001e20008000a04 */
[----:B------:R-:W-:-:S12]  /*64e0*/  CS2R R4, SRZ ;  /* 0x0000000000047805 */ /* 0x000fd8000001ff00 */
[----:B0-----:R-:W-:Y:S05]  /*64f0*/  @!P0 BRA `(.L_x_27) ;  /* 0x0000000000688947 */ /* 0x001fea0003800000 */
        /* <DEDUP_REMOVED lines=24> */
.L_x_28:
[----:B------:R-:W-:Y:S02]  /*6680*/  IMAD.MOV.U32 R4, RZ, RZ, R2 ;  /* 0x000000ffff047224 */ /* 0x000fe400078e0002 */
[----:B------:R-:W-:-:S07]  /*6690*/  IMAD.MOV.U32 R5, RZ, RZ, R3 ;  /* 0x000000ffff057224 */ /* 0x000fce00078e0003 */
.L_x_27:
[----:B------:R-:W-:Y:S01]  /*66a0*/  DFMA R4, R4, R18, 1 ;  /* 0x3ff000000404742b */ /* 0x000fe20000000012 */
[----:B------:R-:W0:Y:S01]  /*66b0*/  LDC R7, c[0x0][0x398] ;  /* 0x0000e600ff077b82 */ /* 0x000e220000000800 */
[----:B------:R-:W-:Y:S01]  /*66c0*/  DADD R10, -R16, R10 ;  /* 0x00000000100a7229 */ /* 0x000fe2000000010a */
[----:B------:R-:W-:-:S05]  /*66d0*/  UIADD3 UR15, UPT, UPT, UR15, 0x1, URZ ;  /* 0x000000010f0f7890 */ /* 0x000fca000fffe0ff */
[----:B------:R-:W-:-:S08]  /*66e0*/  DMUL R4, R4, UR6 ;  /* 0x0000000604047c28 */ /* 0x000fd00008000000 */
[----:B------:R-:W-:Y:S01]  /*66f0*/  DFMA R16, R4, R10, R16 ;  /* 0x0000000a0410722b */ /* 0x000fe20000000010 */
[----:B------:R-:W-:-:S05]  /*6700*/  MOV R10, RZ ;  /* 0x000000ff000a7202 */ /* 0x000fca0000000f00 */
[----:B------:R-:W1:Y:S01]  /*6710*/  F2F.F32.F64 R3, R16 ;  /* 0x0000001000037310 */ /* 0x000e620000301000 */
[----:B0-----:R-:W-:-:S05]  /*6720*/  IMAD.WIDE R8, R7, 0x4, R8 ;  /* 0x0000000407087825 */ /* 0x001fca00078e0208 */
[----:B-1----:R1:W-:Y:S02]  /*6730*/  STG.E desc[UR12][R8.64], R3 ;  /* 0x0000000308007986 */ /* 0x0023e4000c10190c */
.L_x_26:
[----:B------:R-:W2:Y:S01]  /*6740*/  LDCU UR4, c[0x0][0x39c] ;  /* 0x00007380ff0477ac */ /* 0x000ea20008000800 */
[----:B------:R-:W3:Y:S01]  /*6750*/  LDCU UR5, c[0x0][0x3a0] ;  /* 0x00007400ff0577ac */ /* 0x000ee20008000800 */
[----:B--2---:R-:W-:-:S05]  /*6760*/  VIADD R0, R0, UR4 ;  /* 0x0000000400007c36 */ /* 0x004fca0008000000 */
[----:B---3--:R-:W-:-:S13]  /*6770*/  ISETP.NE.AND P0, PT, R0, UR5, PT ;  /* 0x0000000500007c0c */ /* 0x008fda000bf05270 */
[----:B------:R-:W-:Y:S05]  /*6780*/  @!P0 EXIT ;  /* 0x000000000000894d */ /* 0x000fea0003800000 */
[----:B------:R-:W2:Y:S01]  /*6790*/  S2UR UR5, SR_CgaCtaId ;  /* 0x00000000000579c3 */ /* 0x000ea20000008800 */
[----:B------:R-:W-:Y:S01]  /*67a0*/  UMOV UR4, 0x400 ;  /* 0x0000040000047882 */ /* 0x000fe20000000000 */
[----:B------:R-:W3:Y:S01]  /*67b0*/  LDCU UR16, c[0x0][0x398] ;  /* 0x00007300ff1077ac */ /* 0x000ee20008000800 */
[----:B------:R-:W4:Y:S05]  /*67c0*/  LDCU.64 UR18, c[0x0][0x390] ;  /* 0x00007200ff1277ac */ /* 0x000f2a0008000a00 */
[----:B------:R-:W0:Y:S08]  /*67d0*/  LDC R2, c[0x0][0x3a0] ;  /* 0x0000e800ff027b82 */ /* 0x000e300000000800 */
[----:B------:R-:W0:Y:S01]  /*67e0*/  LDC R0, c[0x0][0x398] ;  /* 0x0000e600ff007b82 */ /* 0x000e220000000800 */
[----:B--234-:R-:W-:-:S12]  /*67f0*/  ULEA UR10, UR5, UR4, 0x18 ;  /* 0x00000004050a7291 */ /* 0x01cfd8000f8ec0ff */
.L_x_31:
[----:B--2---:R-:W2:Y:S01]  /*6800*/  LDC.64 R14, c[0x0][0x380] ;  /* 0x0000e000ff0e7b82 */ /* 0x004ea20000000a00 */
[----:B------:R-:W-:-:S04]  /*6810*/  UIADD3 UR4, UPT, UPT, UR15, -0x1, URZ ;  /* 0xffffffff0f047890 */ /* 0x000fc8000fffe0ff */
[----:B------:R-:W-:-:S03]  /*6820*/  UIMAD UR4, UR4, UR16, UR14 ;  /* 0x00000010040472a4 */ /* 0x000fc6000f8e020e */
[----:B------:R-:W3:Y:S01]  /*6830*/  LDC.64 R12, c[0x0][0x388] ;  /* 0x0000e200ff0c7b82 */ /* 0x000ee20000000a00 */
[----:B------:R-:W-:Y:S02]  /*6840*/  UIADD3 UR11, UPT, UPT, UR4, UR16, URZ ;  /* 0x00000010040b7290 */ /* 0x000fe4000fffe0ff */
[----:B------:R-:W-:-:S04]  /*6850*/  UIMAD.WIDE UR4, UR4, 0x4, UR18 ;  /* 0x00000004040478a5 */ /* 0x000fc8000f8e0212 */
[----:B-1----:R-:W-:Y:S02]  /*6860*/  IMAD.U32 R3, RZ, RZ, UR11 ;  /* 0x0000000bff037e24 */ /* 0x002fe4000f8e00ff */
[----:B0-----:R-:W-:Y:S02]  /*6870*/  IMAD.U32 R5, RZ, RZ, UR11 ;  /* 0x0000000bff057e24 */ /* 0x001fe4000f8e00ff */
[----:B------:R-:W-:Y:S02]  /*6880*/  IMAD.U32 R20, RZ, RZ, UR4 ;  /* 0x00000004ff147e24 */ /* 0x000fe4000f8e00ff */
[----:B------:R-:W-:Y:S02]  /*6890*/  IMAD.U32 R21, RZ, RZ, UR5 ;  /* 0x00000005ff157e24 */ /* 0x000fe4000f8e00ff */
[----:B--2---:R-:W-:-:S03]  /*68a0*/  IMAD.WIDE R14, R3, 0x4, R14 ;  /* 0x00000004030e7825 */ /* 0x004fc600078e020e */
[----:B------:R0:W2:Y:S04]  /*68b0*/  LDG.E.CONSTANT R11, desc[UR12][R20.64] ;  /* 0x0000000c140b7981 */ /* 0x0000a8000c1e9900 */
[----:B------:R-:W4:Y:S01]  /*68c0*/  LDG.E.CONSTANT R6, desc[UR12][R14.64] ;  /* 0x0000000c0e067981 */ /* 0x000f22000c1e9900 */
[----:B---3--:R-:W-:-:S05]  /*68d0*/  IMAD.WIDE R12, R5, 0x4, R12 ;  /* 0x00000004050c7825 */ /* 0x008fca00078e020c */
[----:B------:R-:W3:Y:S01]  /*68e0*/  LDG.E.CONSTANT R4, desc[UR12][R12.64] ;  /* 0x0000000c0c047981 */ /* 0x000ee2000c1e9900 */
[----:B------:R-:W-:-:S04]  /*68f0*/  IABS R3, R2 ;  /* 0x0000000200037213 */ /* 0x000fc80000000000 */
[----:B------:R-:W1:Y:S08]  /*6900*/  I2F.RP R5, R3 ;  /* 0x0000000300057306 */ /* 0x000e700000209400 */
[----:B-1----:R-:W1:Y:S02]  /*6910*/  MUFU.RCP R5, R5 ;  /* 0x0000000500057308 */ /* 0x002e640000001000 */
[----:B-1----:R-:W-:-:S06]  /*6920*/  VIADD R8, R5, 0xffffffe ;  /* 0x0ffffffe05087836 */ /* 0x002fcc0000000000 */
[----:B------:R1:W5:Y:S01]  /*6930*/  F2I.FTZ.U32.TRUNC.NTZ R9, R8 ;  /* 0x0000000800097305 */ /* 0x000362000021f000 */
[----:B------:R-:W-:Y:S02]  /*6940*/  VIADD R10, R10, 0x1 ;  /* 0x000000010a0a7836 */ /* 0x000fe40000000000 */
[----:B-1----:R-:W-:Y:S02]  /*6950*/  IMAD.MOV.U32 R8, RZ, RZ, RZ ;  /* 0x000000ffff087224 */ /* 0x002fe400078e00ff */
[----:B-----5:R-:W-:-:S04]  /*6960*/  IMAD.MOV R22, RZ, RZ, -R9 ;  /* 0x000000ffff167224 */ /* 0x020fc800078e0a09 */
[----:B------:R-:W-:Y:S01]  /*6970*/  IMAD R7, R22, R3, RZ ;  /* 0x0000000316077224 */ /* 0x000fe200078e02ff */
[----:B0-----:R-:W-:-:S03]  /*6980*/  IABS R20, R10 ;  /* 0x0000000a00147213 */ /* 0x001fc60000000000 */
[----:B------:R-:W-:-:S06]  /*6990*/  IMAD.HI.U32 R7, R9, R7, R8 ;  /* 0x0000000709077227 */ /* 0x000fcc00078e0008 */
[----:B------:R-:W-:-:S04]  /*69a0*/  IMAD.HI.U32 R7, R7, R20, RZ ;  /* 0x0000001407077227 */ /* 0x000fc800078e00ff */
[----:B------:R-:W-:-:S04]  /*69b0*/  IMAD.MOV R7, RZ, RZ, -R7 ;  /* 0x000000ffff077224 */ /* 0x000fc800078e0a07 */
[----:B------:R-:W-:-:S05]  /*69c0*/  IMAD R31, R3, R7, R20 ;  /* 0x00000007031f7224 */ /* 0x000fca00078e0214 */
[----:B------:R-:W-:Y:S02]  /*69d0*/  ISETP.GT.U32.AND P0, PT, R3, R31, PT ;  /* 0x0000001f0300720c */ /* 0x000fe40003f04070 */
[----:B------:R-:W-:-:S11]  /*69e0*/  ISETP.GE.AND P1, PT, R10, RZ, PT ;  /* 0x000000ff0a00720c */ /* 0x000fd60003f26270 */
[----:B------:R-:W-:-:S05]  /*69f0*/  @!P0 IMAD.IADD R31, R31, 0x1, -R3 ;  /* 0x000000011f1f8824 */ /* 0x000fca00078e0a03 */
[----:B------:R-:W-:Y:S02]  /*6a00*/  ISETP.GT.U32.AND P0, PT, R3, R31, PT ;  /* 0x0000001f0300720c */ /* 0x000fe40003f04070 */
[----:B------:R-:W-:-:S11]  /*6a10*/  ISETP.NE.AND P2, PT, R2, RZ, PT ;  /* 0x000000ff0200720c */ /* 0x000fd60003f45270 */
[----:B------:R-:W-:-:S05]  /*6a20*/  @!P0 IMAD.IADD R31, R31, 0x1, -R3 ;  /* 0x000000011f1f8824 */ /* 0x000fca00078e0a03 */
[----:B------:R-:W-:Y:S02]  /*6a30*/  @!P1 IADD3 R31, PT, PT, -R31, RZ, RZ ;  /* 0x000000ff1f1f9210 */ /* 0x000fe40007ffe1ff */
[----:B------:R-:W-:-:S04]  /*6a40*/  @!P2 LOP3.LUT R31, RZ, R2, RZ, 0x33, !PT ;  /* 0x00000002ff1fa212 */ /* 0x000fc800078e33ff */
[----:B------:R-:W-:-:S05]  /*6a50*/  LEA R3, R31, UR10, 0x3 ;  /* 0x0000000a1f037c11 */ /* 0x000fca000f8e18ff */
[----:B------:R-:W0:Y:S02]  /*6a60*/  LDS.64 R8, [R3] ;  /* 0x0000000003087984 */ /* 0x000e240000000a00 */
[----:B0-----:R-:W-:-:S06]  /*6a70*/  DSETP.GE.AND P0, PT, R8, R26, PT ;  /* 0x0000001a0800722a */ /* 0x001fcc0003f06000 */
[----:B------:R-:W-:-:S14]  /*6a80*/  DSETP.GTU.AND P0, PT, R8, R28, !P0 ;  /* 0x0000001c0800722a */ /* 0x000fdc000470c000 */
[----:B------:R-:W0:Y:S01]  /*6a90*/  @!P0 S2R R20, SR_CgaCtaId ;  /* 0x0000000000148919 */ /* 0x000e220000008800 */
[----:B--2---:R-:W-:Y:S08]  /*6aa0*/  F2F.F64.F32 R10, R11 ;  /* 0x0000000b000a7310 */ /* 0x004ff00000201800 */
[----:B----4-:R-:W1:Y:S08]  /*6ab0*/  F2F.F64.F32 R6, R6 ;  /* 0x0000000600067310 */ /* 0x010e700000201800 */
[----:B---3--:R-:W2:Y:S01]  /*6ac0*/  F2F.F64.F32 R4, R4 ;  /* 0x0000000400047310 */ /* 0x008ea20000201800 */
[----:B-1----:R-:W-:-:S02]  /*6ad0*/  DADD R22, -R10, R6 ;  /* 0x000000000a167229 */ /* 0x002fc40000000106 */
[----:B--2---:R-:W-:-:S08]  /*6ae0*/  DADD R8, -R10, R4 ;  /* 0x000000000a087229 */ /* 0x004fd00000000104 */
[----:B------:R-:W-:Y:S01]  /*6af0*/  DSETP.MAX.AND P1, P2, |R22|, |R8|, PT ;  /* 0x400000081600722a */ /* 0x000fe20003a2f200 */
[----:B------:R-:W-:Y:S02]  /*6b00*/  IMAD.MOV.U32 R21, RZ, RZ, R22 ;  /* 0x000000ffff157224 */ /* 0x000fe400078e0016 */
[----:B------:R-:W-:Y:S01]  /*6b10*/  IMAD.MOV.U32 R22, RZ, RZ, R9 ;  /* 0x000000ffff167224 */ /* 0x000fe200078e0009 */
[----:B------:R-:W-:-:S04]  /*6b20*/  DADD R4, R6, -R4 ;  /* 0x0000000006047229 */ /* 0x000fc80000000804 */
[----:B------:R-:W-:-:S06]  /*6b30*/  FSEL R23, |R23|, |R22|, P1 ;  /* 0x4000001617177208 */ /* 0x000fcc0000800200 */
[----:B------:R-:W-:Y:S02]  /*6b40*/  @P2 LOP3.LUT R23, R22, 0x80000, RZ, 0xfc, !PT ;  /* 0x0008000016172812 */ /* 0x000fe400078efcff */
[----:B------:R-:W-:-:S03]  /*6b50*/  SEL R6, R21, R8, P1 ;  /* 0x0000000815067207 */ /* 0x000fc60000800000 */
[----:B------:R-:W-:-:S06]  /*6b60*/  IMAD.MOV.U32 R7, RZ, RZ, R23 ;  /* 0x000000ffff077224 */ /* 0x000fcc00078e0017 */
[----:B------:R-:W-:Y:S01]  /*6b70*/  DSETP.MAX.AND P1, P2, R4, R6, PT ;  /* 0x000000060400722a */ /* 0x000fe20003a2f000 */
[----:B------:R-:W-:Y:S02]  /*6b80*/  IMAD.MOV.U32 R8, RZ, RZ, R4 ;  /* 0x000000ffff087224 */ /* 0x000fe400078e0004 */
[----:B------:R-:W-:-:S05]  /*6b90*/  IMAD.MOV.U32 R4, RZ, RZ, R7 ;  /* 0x000000ffff047224 */ /* 0x000fca00078e0007 */
[----:B------:R-:W-:Y:S02]  /*6ba0*/  FSEL R9, R5, R4, P1 ;  /* 0x0000000405097208 */ /* 0x000fe40000800000 */
[----:B------:R-:W-:-:S04]  /*6bb0*/  @!P0 MOV R5, 0x400 ;  /* 0x0000040000058802 */ /* 0x000fc80000000f00 */
[----:B------:R-:W-:Y:S02]  /*6bc0*/  @P2 LOP3.LUT R9, R4, 0x80000, RZ, 0xfc, !PT ;  /* 0x0008000004092812 */ /* 0x000fe400078efcff */
[----:B------:R-:W-:Y:S02]  /*6bd0*/  SEL R6, R8, R6, P1 ;  /* 0x0000000608067207 */ /* 0x000fe40000800000 */
[----:B0-----:R-:W-:Y:S01]  /*6be0*/  @!P0 LEA R5, R20, R5, 0x18 ;  /* 0x0000000514058211 */ /* 0x001fe200078ec0ff */
[----:B------:R-:W-:-:S05]  /*6bf0*/  IMAD.MOV.U32 R7, RZ, RZ, R9 ;  /* 0x000000ffff077224 */ /* 0x000fca00078e0009 */
[----:B------:R0:W-:Y:S04]  /*6c00*/  STS.64 [R3], R6 ;  /* 0x0000000603007388 */ /* 0x0001e80000000a00 */
[----:B------:R-:W1:Y:S01]  /*6c10*/  @!P0 LDS.64 R8, [R5] ;  /* 0x0000000005088984 */ /* 0x000e620000000a00 */
[----:B------:R-:W-:Y:S01]  /*6c20*/  @P0 DSETP.MIN.AND P1, P2, R6, R28, PT ;  /* 0x0000001c0600022a */ /* 0x000fe20003a20000 */
[----:B------:R-:W-:Y:S02]  /*6c30*/  @P0 IMAD.MOV.U32 R21, RZ, RZ, R28 ;  /* 0x000000ffff150224 */ /* 0x000fe400078e001c */
[----:B------:R-:W-:-:S05]  /*6c40*/  @P0 IMAD.MOV.U32 R4, RZ, RZ, R6 ;  /* 0x000000ffff040224 */ /* 0x000fca00078e0006 */
[----:B------:R-:W-:Y:S01]  /*6c50*/  @P0 SEL R21, R4, R21, P1 ;  /* 0x0000001504150207 */ /* 0x000fe20000800000 */
[--C-:B------:R-:W-:Y:S01]  /*6c60*/  @P0 IMAD.MOV.U32 R4, RZ, RZ, R7.reuse ;  /* 0x000000ffff040224 */ /* 0x100fe200078e0007 */
[----:B------:R-:W-:Y:S01]  /*6c70*/  @P0 DSETP.MAX.AND P3, P4, R6, R26, PT ;  /* 0x0000001a0600022a */ /* 0x000fe20003c6f000 */
[----:B------:R-:W-:Y:S02]  /*6c80*/  @P0 IMAD.MOV.U32 R23, RZ, RZ, R26 ;  /* 0x000000ffff170224 */ /* 0x000fe400078e001a */
[----:B------:R-:W-:Y:S01]  /*6c90*/  @P0 IMAD.MOV.U32 R20, RZ, RZ, R6 ;  /* 0x000000ffff140224 */ /* 0x000fe200078e0006 */
[----:B0-----:R-:W-:Y:S01]  /*6ca0*/  @P0 FSEL R3, R4, R29, P1 ;  /* 0x0000001d04030208 */ /* 0x001fe20000800000 */
[----:B------:R-:W-:Y:S01]  /*6cb0*/  @P0 IMAD.MOV.U32 R5, RZ, RZ, R7 ;  /* 0x000000ffff050224 */ /* 0x000fe200078e0007 */
[----:B------:R-:W-:Y:S02]  /*6cc0*/  @P0 LOP3.LUT R4, R29, 0x80000, RZ, 0xfc, !PT ;  /* 0x000800001d040812 */ /* 0x000fe400078efcff */
[----:B------:R-:W-:-:S02]  /*6cd0*/  @P0 SEL R23, R20, R23, P3 ;  /* 0x0000001714170207 */ /* 0x000fc40001800000 */
[----:B------:R-:W-:Y:S02]  /*6ce0*/  @P0 SEL R4, R4, R3, P2 ;  /* 0x0000000304040207 */ /* 0x000fe40001000000 */
[----:B------:R-:W-:Y:S02]  /*6cf0*/  @P0 FSEL R5, R5, R27, P3 ;  /* 0x0000001b05050208 */ /* 0x000fe40001800000 */
[----:B------:R-:W-:Y:S02]  /*6d00*/  @P0 LOP3.LUT R22, R27, 0x80000, RZ, 0xfc, !PT ;  /* 0x000800001b160812 */ /* 0x000fe400078efcff */
[----:B-1----:R-:W-:Y:S01]  /*6d10*/  @!P0 MOV R26, R8 ;  /* 0x00000008001a8202 */ /* 0x002fe20000000f00 */
[----:B------:R-:W-:Y:S01]  /*6d20*/  @!P0 IMAD.MOV.U32 R27, RZ, RZ, R9 ;  /* 0x000000ffff1b8224 */ /* 0x000fe200078e0009 */
[----:B------:R-:W-:Y:S01]  /*6d30*/  @P0 SEL R9, R22, R5, P4 ;  /* 0x0000000516090207 */ /* 0x000fe20002000000 */
[----:B------:R-:W-:Y:S02]  /*6d40*/  @P0 IMAD.MOV.U32 R26, RZ, RZ, R21 ;  /* 0x000000ffff1a0224 */ /* 0x000fe400078e0015 */
[----:B------:R-:W-:-:S02]  /*6d50*/  @P0 IMAD.MOV.U32 R27, RZ, RZ, R4 ;  /* 0x000000ffff1b0224 */ /* 0x000fc400078e0004 */
[----:B------:R-:W-:-:S06]  /*6d60*/  @P0 IMAD.MOV.U32 R8, RZ, RZ, R23 ;  /* 0x000000ffff080224 */ /* 0x000fcc00078e0017 */
[----:B------:R-:W-:Y:S01]  /*6d70*/  DSETP.NEU.AND P0, PT, R8, R26, PT ;  /* 0x0000001a0800722a */ /* 0x000fe20003f0d000 */
[----:B------:R-:W-:-:S13]  /*6d80*/  CS2R R4, SRZ ;  /* 0x0000000000047805 */ /* 0x000fda000001ff00 */
[----:B------:R-:W-:Y:S05]  /*6d90*/  @!P0 BRA `(.L_x_29) ;  /* 0x0000000000608947 */ /* 0x000fea0003800000 */
[--C-:B------:R-:W-:Y:S01]  /*6da0*/  DADD R20, R8, -R26.reuse ;  /* 0x0000000008147229 */ /* 0x100fe2000000081a */
[----:B------:R-:W-:Y:S01]  /*6db0*/  IMAD.MOV.U32 R4, RZ, RZ, 0x1 ;  /* 0x00000001ff047424 */ /* 0x000fe200078e00ff */
[----:B------:R-:W-:-:S04]  /*6dc0*/  DADD R6, R6, -R26 ;  /* 0x0000000006067229 */ /* 0x000fc8000000081a */
        /* <DEDUP_REMOVED lines=21> */
.L_x_29:
[----:B------:R-:W-:-:S04]  /*6f20*/  IMAD.WIDE R6, R0, 0x4, R14 ;  /* 0x0000000400067825 */ /* 0x000fc800078e020e */
[----:B------:R-:W-:Y:S02]  /*6f30*/  IMAD.MOV.U32 R15, RZ, RZ, 0x4 ;  /* 0x00000004ff0f7424 */ /* 0x000fe400078e00ff */
[C---:B------:R-:W-:Y:S01]  /*6f40*/  IMAD.WIDE R28, R0.reuse, 0x4, R12 ;  /* 0x00000004001c7825 */ /* 0x040fe200078e020c */
[----:B------:R-:W2:Y:S03]  /*6f50*/  LDG.E.CONSTANT R6, desc[UR12][R6.64] ;  /* 0x0000000c06067981 */ /* 0x000ea6000c1e9900 */
[----:B------:R-:W-:Y:S02]  /*6f60*/  IMAD.WIDE R14, R0, R15, UR4 ;  /* 0x00000004000e7e25 */ /* 0x000fe4000f8e020f */
[----:B------:R-:W3:Y:S04]  /*6f70*/  LDG.E.CONSTANT R28, desc[UR12][R28.64] ;  /* 0x0000000c1c1c7981 */ /* 0x000ee8000c1e9900 */
[----:B------:R0:W4:Y:S01]  /*6f80*/  LDG.E.CONSTANT R14, desc[UR12][R14.64] ;  /* 0x0000000c0e0e7981 */ /* 0x000122000c1e9900 */
[----:B------:R-:W-:-:S04]  /*6f90*/  IABS R20, R2 ;  /* 0x0000000200147213 */ /* 0x000fc80000000000 */
[----:B------:R-:W1:Y:S08]  /*6fa0*/  I2F.RP R3, R20 ;  /* 0x0000001400037306 */ /* 0x000e700000209400 */
[----:B-1----:R-:W1:Y:S02]  /*6fb0*/  MUFU.RCP R3, R3 ;  /* 0x0000000300037308 */ /* 0x002e640000001000 */
[----:B-1----:R-:W-:-:S06]  /*6fc0*/  IADD3 R13, PT, PT, R3, 0xffffffe, RZ ;  /* 0x0ffffffe030d7810 */ /* 0x002fcc0007ffe0ff */
[----:B------:R-:W1:Y:S01]  /*6fd0*/  F2I.FTZ.U32.TRUNC.NTZ R13, R13 ;  /* 0x0000000d000d7305 */ /* 0x000e62000021f000 */
[----:B------:R-:W-:Y:S02]  /*6fe0*/  VIADD R31, R31, 0x1 ;  /* 0x000000011f1f7836 */ /* 0x000fe40000000000 */
[----:B------:R-:W-:-:S03]  /*6ff0*/  IMAD.MOV.U32 R12, RZ, RZ, RZ ;  /* 0x000000ffff0c7224 */ /* 0x000fc600078e00ff */
[----:B0-----:R-:W-:Y:S01]  /*7000*/  IABS R15, R31 ;  /* 0x0000001f000f7213 */ /* 0x001fe20000000000 */
[----:B-1----:R-:W-:-:S04]  /*7010*/  IMAD.MOV R7, RZ, RZ, -R13 ;  /* 0x000000ffff077224 */ /* 0x002fc800078e0a0d */
[----:B------:R-:W-:-:S04]  /*7020*/  IMAD R7, R7, R20, RZ ;  /* 0x0000001407077224 */ /* 0x000fc800078e02ff */
[----:B------:R-:W-:-:S04]  /*7030*/  IMAD.HI.U32 R12, R13, R7, R12 ;  /* 0x000000070d0c7227 */ /* 0x000fc800078e000c */
[----:B------:R-:W-:-:S04]  /*7040*/  IMAD.MOV.U32 R7, RZ, RZ, R15 ;  /* 0x000000ffff077224 */ /* 0x000fc800078e000f */
[----:B------:R-:W-:-:S04]  /*7050*/  IMAD.HI.U32 R3, R12, R7, RZ ;  /* 0x000000070c037227 */ /* 0x000fc800078e00ff */
[----:B------:R-:W-:-:S04]  /*7060*/  IMAD.MOV R12, RZ, RZ, -R3 ;  /* 0x000000ffff0c7224 */ /* 0x000fc800078e0a03 */
[----:B------:R-:W-:-:S05]  /*7070*/  IMAD R3, R20, R12, R7 ;  /* 0x0000000c14037224 */ /* 0x000fca00078e0207 */
[----:B------:R-:W-:Y:S01]  /*7080*/  ISETP.GT.U32.AND P0, PT, R20, R3, PT ;  /* 0x000000031400720c */ /* 0x000fe20003f04070 */
[----:B------:R-:W0:Y:S01]  /*7090*/  S2UR UR4, SR_CgaCtaId ;  /* 0x00000000000479c3 */ /* 0x000e220000008800 */
[----:B------:R-:W-:-:S11]  /*70a0*/  ISETP.GE.AND P1, PT, R31, RZ, PT ;  /* 0x000000ff1f00720c */ /* 0x000fd60003f26270 */
[----:B------:R-:W-:-:S05]  /*70b0*/  @!P0 IMAD.IADD R3, R3, 0x1, -R20 ;  /* 0x0000000103038824 */ /* 0x000fca00078e0a14 */
[----:B------:R-:W-:Y:S02]  /*70c0*/  ISETP.GT.U32.AND P0, PT, R20, R3, PT ;  /* 0x000000031400720c */ /* 0x000fe40003f04070 */
[----:B------:R-:W-:Y:S01]  /*70d0*/  ISETP.NE.AND P2, PT, R2, RZ, PT ;  /* 0x000000ff0200720c */ /* 0x000fe20003f45270 */
[----:B------:R-:W-:Y:S02]  /*70e0*/  UMOV UR10, 0x400 ;  /* 0x00000400000a7882 */ /* 0x000fe40000000000 */
[----:B0-----:R-:W-:-:S08]  /*70f0*/  ULEA UR10, UR4, UR10, 0x18 ;  /* 0x0000000a040a7291 */ /* 0x001fd0000f8ec0ff */
[----:B------:R-:W-:-:S04]  /*7100*/  @!P0 IMAD.IADD R3, R3, 0x1, -R20 ;  /* 0x0000000103038824 */ /* 0x000fc800078e0a14 */
[----:B------:R-:W-:Y:S01]  /*7110*/  @!P1 IMAD.MOV R3, RZ, RZ, -R3 ;  /* 0x000000ffff039224 */ /* 0x000fe200078e0a03 */
[----:B------:R-:W-:-:S04]  /*7120*/  @!P2 LOP3.LUT R3, RZ, R2, RZ, 0x33, !PT ;  /* 0x00000002ff03a212 */ /* 0x000fc800078e33ff */
[----:B------:R-:W-:-:S05]  /*7130*/  LEA R15, R3, UR10, 0x3 ;  /* 0x0000000a030f7c11 */ /* 0x000fca000f8e18ff */
[----:B------:R-:W0:Y:S01]  /*7140*/  LDS.64 R20, [R15] ;  /* 0x000000000f147984 */ /* 0x000e220000000a00 */
[----:B------:R-:W-:Y:S01]  /*7150*/  DADD R10, R10, -R16 ;  /* 0x000000000a0a7229 */ /* 0x000fe20000000810 */
[----:B--2---:R-:W-:Y:S08]  /*7160*/  F2F.F64.F32 R6, R6 ;  /* 0x0000000600067310 */ /* 0x004ff00000201800 */
[----:B---3--:R-:W-:Y:S08]  /*7170*/  F2F.F64.F32 R28, R28 ;  /* 0x0000001c001c7310 */ /* 0x008ff00000201800 */
[----:B----4-:R-:W1:Y:S02]  /*7180*/  F2F.F64.F32 R12, R14 ;  /* 0x0000000e000c7310 */ /* 0x010e640000201800 */
[----:B-1----:R-:W-:-:S02]  /*7190*/  DADD R24, -R12, R6 ;  /* 0x000000000c187229 */ /* 0x002fc40000000106 */
[----:B------:R-:W-:-:S08]  /*71a0*/  DADD R22, -R12, R28 ;  /* 0x000000000c167229 */ /* 0x000fd0000000011c */
[----:B------:R-:W-:Y:S02]  /*71b0*/  DSETP.MAX.AND P0, P1, |R24|, |R22|, PT ;  /* 0x400000161800722a */ /* 0x000fe4000390f200 */
[----:B------:R-:W-:Y:S01]  /*71c0*/  DADD R6, R6, -R28 ;  /* 0x0000000006067229 */ /* 0x000fe2000000081c */
[----:B------:R-:W-:Y:S02]  /*71d0*/  IMAD.MOV.U32 R14, RZ, RZ, R23 ;  /* 0x000000ffff0e7224 */ /* 0x000fe400078e0017 */
[----:B------:R-:W-:-:S05]  /*71e0*/  IMAD.MOV.U32 R29, RZ, RZ, R25 ;  /* 0x000000ffff1d7224 */ /* 0x000fca00078e0019 */
[----:B------:R-:W-:-:S04]  /*71f0*/  FSEL R29, |R29|, |R14|, P0 ;  /* 0x4000000e1d1d7208 */ /* 0x000fc80000000200 */
[----:B------:R-:W-:Y:S02]  /*7200*/  @P1 LOP3.LUT R29, R14, 0x80000, RZ, 0xfc, !PT ;  /* 0x000800000e1d1812 */ /* 0x000fe400078efcff */
[----:B------:R-:W-:-:S03]  /*7210*/  SEL R22, R24, R22, P0 ;  /* 0x0000001618167207 */ /* 0x000fc60000000000 */
[----:B------:R-:W-:Y:S01]  /*7220*/  IMAD.MOV.U32 R23, RZ, RZ, R29 ;  /* 0x000000ffff177224 */ /* 0x000fe200078e001d */
[----:B0-----:R-:W-:-:S05]  /*7230*/  DSETP.GE.AND P0, PT, R20, R8, PT ;  /* 0x000000081400722a */ /* 0x001fca0003f06000 */
[----:B------:R-:W-:Y:S01]  /*7240*/  DSETP.MAX.AND P1, P2, R6, R22, PT ;  /* 0x000000160600722a */ /* 0x000fe20003a2f000 */
[----:B------:R-:W-:Y:S01]  /*7250*/  IMAD.MOV.U32 R14, RZ, RZ, R7 ;  /* 0x000000ffff0e7224 */ /* 0x000fe200078e0007 */
[----:B------:R-:W-:Y:S01]  /*7260*/  DSETP.LE.OR P0, PT, R20, R26, P0 ;  /* 0x0000001a1400722a */ /* 0x000fe20000703400 */
[----:B------:R-:W-:-:S04]  /*7270*/  MOV R21, R23 ;  /* 0x0000001700157202 */ /* 0x000fc80000000f00 */
[----:B------:R-:W-:-:S07]  /*7280*/  FSEL R25, R14, R21, P1 ;  /* 0x000000150e197208 */ /* 0x000fce0000800000 */
[----:B------:R-:W-:Y:S02]  /*7290*/  @P2 LOP3.LUT R25, R21, 0x80000, RZ, 0xfc, !PT ;  /* 0x0008000015192812 */ /* 0x000fe400078efcff */
[----:B------:R-:W-:-:S03]  /*72a0*/  SEL R6, R6, R22, P1 ;  /* 0x0000001606067207 */ /* 0x000fc60000800000 */
[----:B------:R-:W-:Y:S02]  /*72b0*/  IMAD.MOV.U32 R7, RZ, RZ, R25 ;  /* 0x000000ffff077224 */ /* 0x000fe400078e0019 */
[----:B------:R-:W-:Y:S02]  /*72c0*/  @!P0 IMAD.MOV.U32 R21, RZ, RZ, R27 ;  /* 0x000000ffff158224 */ /* 0x000fe400078e001b */
[----:B------:R-:W-:Y:S02]  /*72d0*/  @!P0 IMAD.MOV.U32 R14, RZ, RZ, R7 ;  /* 0x000000ffff0e8224 */ /* 0x000fe400078e0007 */
[----:B------:R-:W-:-:S06]  /*72e0*/  @!P0 DSETP.MIN.AND P1, P2, R6, R26, PT ;  /* 0x0000001a0600822a */ /* 0x000fcc0003a20000 */
[----:B------:R-:W-:Y:S01]  /*72f0*/  @!P0 FSEL R20, R14, R21, P1 ;  /* 0x000000150e148208 */ /* 0x000fe20000800000 */
[----:B------:R-:W-:Y:S01]  /*7300*/  @!P0 IMAD.MOV.U32 R14, RZ, RZ, R6 ;  /* 0x000000ffff0e8224 */ /* 0x000fe200078e0006 */
[----:B------:R-:W-:-:S04]  /*7310*/  @!P0 LOP3.LUT R21, R21, 0x80000, RZ, 0xfc, !PT ;  /* 0x0008000015158812 */ /* 0x000fc800078efcff */
[----:B------:R-:W-:Y:S02]  /*7320*/  @!P0 SEL R28, R14, R26, P1 ;  /* 0x0000001a0e1c8207 */ /* 0x000fe40000800000 */
[----:B------:R-:W-:Y:S01]  /*7330*/  @!P0 SEL R29, R21, R20, P2 ;  /* 0x00000014151d8207 */ /* 0x000fe20001000000 */
[----:B------:R0:W-:Y:S05]  /*7340*/  STS.64 [R15], R6 ;  /* 0x000000060f007388 */ /* 0x0001ea0000000a00 */
[----:B------:R-:W1:Y:S01]  /*7350*/  @P0 LDS.64 R28, [UR10] ;  /* 0x0000000aff1c0984 */ /* 0x000e620008000a00 */
[----:B------:R-:W-:Y:S01]  /*7360*/  DFMA R20, R4, R18, 1 ;  /* 0x3ff000000414742b */ /* 0x000fe20000000012 */
[----:B------:R-:W2:Y:S07]  /*7370*/  LDC.64 R4, c[0x0][0x3b0] ;  /* 0x0000ec00ff047b82 */ /* 0x000eae0000000a00 */
[----:B------:R-:W-:Y:S01]  /*7380*/  DMUL R20, R20, UR6 ;  /* 0x0000000614147c28 */ /* 0x000fe20008000000 */
[----:B------:R-:W-:Y:S01]  /*7390*/  @!P0 IMAD.MOV.U32 R27, RZ, RZ, R8 ;  /* 0x000000ffff1b8224 */ /* 0x000fe200078e0008 */
[----:B------:R-:W-:-:S06]  /*73a0*/  @!P0 DSETP.MAX.AND P1, P2, R6, R8, PT ;  /* 0x000000080600822a */ /* 0x000fcc0003a2f000 */
[----:B------:R-:W-:Y:S01]  /*73b0*/  DFMA R16, R20, R10, R16 ;  /* 0x0000000a1410722b */ /* 0x000fe20000000010 */
[----:B------:R-:W-:Y:S02]  /*73c0*/  @!P0 IMAD.MOV.U32 R8, RZ, RZ, R7 ;  /* 0x000000ffff088224 */ /* 0x000fe400078e0007 */
[----:B------:R-:W-:-:S03]  /*73d0*/  IMAD.U32 R21, RZ, RZ, UR11 ;  /* 0x0000000bff157e24 */ /* 0x000fc6000f8e00ff */
[----:B------:R-:W3:Y:S01]  /*73e0*/  F2F.F32.F64 R11, R16 ;  /* 0x00000010000b7310 */ /* 0x000ee20000301000 */
[----:B------:R-:W-:Y:S02]  /*73f0*/  @!P0 FSEL R10, R8, R9, P1 ;  /* 0x00000009080a8208 */ /* 0x000fe40000800000 */
[----:B0-----:R-:W-:Y:S01]  /*7400*/  @!P0 LOP3.LUT R15, R9, 0x80000, RZ, 0xfc, !PT ;  /* 0x00080000090f8812 */ /* 0x001fe200078efcff */
[----:B--2---:R-:W-:-:S04]  /*7410*/  IMAD.WIDE R8, R21, 0x4, R4 ;  /* 0x0000000415087825 */ /* 0x004fc800078e0204 */
[----:B------:R-:W-:-:S05]  /*7420*/  @!P0 IMAD.MOV.U32 R4, RZ, RZ, R6 ;  /* 0x000000ffff048224 */ /* 0x000fca00078e0006 */
[----:B------:R-:W-:Y:S02]  /*7430*/  @!P0 SEL R26, R4, R27, P1 ;  /* 0x0000001b041a8207 */ /* 0x000fe40000800000 */
[----:B------:R-:W-:Y:S01]  /*7440*/  @!P0 SEL R27, R15, R10, P2 ;  /* 0x0000000a0f1b8207 */ /* 0x000fe20001000000 */
[----:B-1----:R-:W-:Y:S02]  /*7450*/  @P0 IMAD.MOV.U32 R26, RZ, RZ, R28 ;  /* 0x000000ffff1a0224 */ /* 0x002fe400078e001c */
[----:B------:R-:W-:Y:S01]  /*7460*/  @P0 IMAD.MOV.U32 R27, RZ, RZ, R29 ;  /* 0x000000ffff1b0224 */ /* 0x000fe200078e001d */
[----:B---3--:R0:W-:Y:S05]  /*7470*/  STG.E desc[UR12][R8.64], R11 ;  /* 0x0000000b08007986 */ /* 0x0081ea000c10190c */
[----:B------:R-:W-:Y:S01]  /*7480*/  DSETP.NEU.AND P0, PT, R26, R28, PT ;  /* 0x0000001c1a00722a */ /* 0x000fe20003f0d000 */
[----:B------:R-:W-:Y:S01]  /*7490*/  CS2R R4, SRZ ;  /* 0x0000000000047805 */ /* 0x000fe2000001ff00 */
[----:B------:R-:W-:-:S12]  /*74a0*/  IMAD.MOV.U32 R10, RZ, RZ, R3 ;  /* 0x000000ffff0a7224 */ /* 0x000fd800078e0003 */
        /* <DEDUP_REMOVED lines=17> */
[----:B------:R-:W-:Y:S01]  /*75c0*/  MOV R5, R6 ;  /* 0x0000000600057202 */ /* 0x000fe20000000f00 */
[----:B------:R-:W-:Y:S01]  /*75d0*/  IMAD.MOV.U32 R4, RZ, RZ, R7 ;  /* 0x000000ffff047224 */ /* 0x000fe200078e0007 */
[----:B------:R-:W-:Y:S01]  /*75e0*/  MOV R3, 0x7620 ;  /* 0x0000762000037802 */ /* 0x000fe20000000f00 */
[----:B------:R-:W-:Y:S02]  /*75f0*/  IMAD.MOV.U32 R7, RZ, RZ, R14 ;  /* 0x000000ffff077224 */ /* 0x000fe400078e000e */
[----:B------:R-:W-:-:S07]  /*7600*/  IMAD.MOV.U32 R6, RZ, RZ, R15 ;  /* 0x000000ffff067224 */ /* 0x000fce00078e000f */
[----:B------:R-:W-:Y:S05]  /*7610*/  CALL.REL.NOINC `($__internal_0_$__cuda_sm20_div_rn_f64_full) ;  /* 0x0000000000387944 */ /* 0x000fea0003c00000 */
[----:B------:R-:W-:Y:S02]  /*7620*/  IMAD.U32 R4, RZ, RZ, UR8 ;  /* 0x00000008ff047e24 */ /* 0x000fe4000f8e00ff */
[----:B------:R-:W-:-:S07]  /*7630*/  IMAD.U32 R5, RZ, RZ, UR9 ;  /* 0x00000009ff057e24 */ /* 0x000fce000f8e00ff */
.L_x_30:
[----:B------:R-:W-:Y:S01]  /*7640*/  DFMA R4, R4, R18, 1 ;  /* 0x3ff000000404742b */ /* 0x000fe20000000012 */
[----:B------:R-:W0:Y:S01]  /*7650*/  LDC.64 R6, c[0x0][0x398] ;  /* 0x0000e600ff067b82 */ /* 0x000e220000000a00 */
[----:B------:R-:W-:Y:S01]  /*7660*/  DADD R12, -R16, R12 ;  /* 0x00000000100c7229 */ /* 0x000fe2000000010c */
[----:B------:R-:W-:-:S05]  /*7670*/  UIADD3 UR15, UPT, UPT, UR15, 0x2, URZ ;  /* 0x000000020f0f7890 */ /* 0x000fca000fffe0ff */
[----:B------:R-:W-:-:S08]  /*7680*/  DMUL R4, R4, UR6 ;  /* 0x0000000604047c28 */ /* 0x000fd00008000000 */
[----:B------:R-:W-:-:S06]  /*7690*/  DFMA R16, R4, R12, R16 ;  /* 0x0000000c0410722b */ /* 0x000fcc0000000010 */
[----:B------:R-:W1:Y:S01]  /*76a0*/  F2F.F32.F64 R3, R16 ;  /* 0x0000001000037310 */ /* 0x000e620000301000 */
[----:B0-----:R-:W-:Y:S01]  /*76b0*/  IMAD.WIDE R8, R6, 0x4, R8 ;  /* 0x0000000406087825 */ /* 0x001fe200078e0208 */
[----:B------:R-:W-:-:S04]  /*76c0*/  ISETP.LE.AND P0, PT, R7, UR15, PT ;  /* 0x0000000f07007c0c */ /* 0x000fc8000bf03270 */
[----:B-1----:R2:W-:Y:S09]  /*76d0*/  STG.E desc[UR12][R8.64], R3 ;  /* 0x0000000308007986 */ /* 0x0025f2000c10190c */
[----:B------:R-:W-:Y:S05]  /*76e0*/  @!P0 BRA `(.L_x_31) ;  /* 0xfffffff000448947 */ /* 0x000fea000383ffff */
[----:B------:R-:W-:Y:S05]  /*76f0*/  EXIT ;  /* 0x000000000000794d */ /* 0x000fea0003800000 */
        .weak           $__internal_0_$__cuda_sm20_div_rn_f64_full
        .type           $__internal_0_$__cuda_sm20_div_rn_f64_full,@function
        .size           $__internal_0_$__cuda_sm20_div_rn_f64_full,(.L_x_68 - $__internal_0_$__cuda_sm20_div_rn_f64_full)
$__internal_0_$__cuda_sm20_div_rn_f64_full:
[C---:B------:R-:W-:Y:S01]  /*7700*/  FSETP.GEU.AND P0, PT, |R6|.reuse, 1.469367938527859385e-39, PT ;  /* 0x001000000600780b */ /* 0x040fe20003f0e200 */
[--C-:B------:R-:W-:Y:S01]  /*7710*/  IMAD.MOV.U32 R22, RZ, RZ, R7.reuse ;  /* 0x000000ffff167224 */ /* 0x100fe200078e0007 */
[----:B------:R-:W-:Y:S01]  /*7720*/  LOP3.LUT R20, R6, 0x800fffff, RZ, 0xc0, !PT ;  /* 0x800fffff06147812 */ /* 0x000fe200078ec0ff */
[----:B------:R-:W-:Y:S02]  /*7730*/  IMAD.MOV.U32 R23, RZ, RZ, R6 ;  /* 0x000000ffff177224 */ /* 0x000fe400078e0006 */
[----:B------:R-:W-:Y:S01]  /*7740*/  IMAD.MOV.U32 R24, RZ, RZ, 0x1 ;  /* 0x00000001ff187424 */ /* 0x000fe200078e00ff */
[----:B------:R-:W-:Y:S01]  /*7750*/  LOP3.LUT R21, R20, 0x3ff00000, RZ, 0xfc, !PT ;  /* 0x3ff0000014157812 */ /* 0x000fe200078efcff */
[----:B------:R-:W-:Y:S01]  /*7760*/  IMAD.MOV.U32 R20, RZ, RZ, R7 ;  /* 0x000000ffff147224 */ /* 0x000fe200078e0007 */
[----:B------:R-:W-:Y:S01]  /*7770*/  LOP3.LUT R7, R6, 0x7ff00000, RZ, 0xc0, !PT ;  /* 0x7ff0000006077812 */ /* 0x000fe200078ec0ff */
[----:B------:R-:W-:Y:S02]  /*7780*/  IMAD.MOV.U32 R35, RZ, RZ, R4 ;  /* 0x000000ffff237224 */ /* 0x000fe400078e0004 */
[----:B------:R-:W-:-:S02]  /*7790*/  IMAD.MOV.U32 R34, RZ, RZ, R5 ;  /* 0x000000ffff227224 */ /* 0x000fc400078e0005 */
[----:B------:R-:W-:Y:S01]  /*77a0*/  @!P0 DMUL R20, R22, 8.98846567431157953865e+307 ;  /* 0x7fe0000016148828 */ /* 0x000fe20000000000 */
[----:B------:R-:W-:Y:S01]  /*77b0*/  LOP3.LUT R4, R35, 0x7ff00000, RZ, 0xc0, !PT ;  /* 0x7ff0000023047812 */ /* 0x000fe200078ec0ff */
[----:B------:R-:W-:-:S03]  /*77c0*/  IMAD.MOV.U32 R5, RZ, RZ, 0x1ca00000 ;  /* 0x1ca00000ff057424 */ /* 0x000fc600078e00ff */
[----:B------:R-:W-:Y:S01]  /*77d0*/  ISETP.GE.U32.AND P1, PT, R4, R7, PT ;  /* 0x000000070400720c */ /* 0x000fe20003f26070 */
[----:B------:R-:W0:Y:S01]  /*77e0*/  MUFU.RCP64H R25, R21 ;  /* 0x0000001500197308 */ /* 0x000e220000001800 */
[----:B------:R-:W-:Y:S01]  /*77f0*/  MOV R6, R4 ;  /* 0x0000000400067202 */ /* 0x000fe20000000f00 */
[----:B0-----:R-:W-:-:S08]  /*7800*/  DFMA R32, R24, -R20, 1 ;  /* 0x3ff000001820742b */ /* 0x001fd00000000814 */
[----:B------:R-:W-:-:S08]  /*7810*/  DFMA R32, R32, R32, R32 ;  /* 0x000000202020722b */ /* 0x000fd00000000020 */
[----:B------:R-:W-:Y:S01]  /*7820*/  DFMA R32, R24, R32, R24 ;  /* 0x000000201820722b */ /* 0x000fe20000000018 */
[----:B------:R-:W-:Y:S02]  /*7830*/  SEL R24, R5, 0x63400000, !P1 ;  /* 0x6340000005187807 */ /* 0x000fe40004800000 */
[----:B------:R-:W-:Y:S02]  /*7840*/  FSETP.GEU.AND P1, PT, |R35|, 1.469367938527859385e-39, PT ;  /* 0x001000002300780b */ /* 0x000fe40003f2e200 */
[----:B------:R-:W-:Y:S01]  /*7850*/  LOP3.LUT R25, R24, 0x800fffff, R35, 0xf8, !PT ;  /* 0x800fffff18197812 */ /* 0x000fe200078ef823 */
[----:B------:R-:W-:Y:S02]  /*7860*/  IMAD.MOV.U32 R24, RZ, RZ, R34 ;  /* 0x000000ffff187224 */ /* 0x000fe400078e0022 */
[----:B------:R-:W-:-:S08]  /*7870*/  DFMA R36, R32, -R20, 1 ;  /* 0x3ff000002024742b */ /* 0x000fd00000000814 */
[----:B------:R-:W-:Y:S01]  /*7880*/  DFMA R32, R32, R36, R32 ;  /* 0x000000242020722b */ /* 0x000fe20000000020 */
[----:B------:R-:W-:Y:S10]  /*7890*/  @P1 BRA `(.L_x_32) ;  /* 0x0000000000201947 */ /* 0x000ff40003800000 */
[----:B------:R-:W-:Y:S01]  /*78a0*/  LOP3.LUT R6, R23, 0x7ff00000, RZ, 0xc0, !PT ;  /* 0x7ff0000017067812 */ /* 0x000fe200078ec0ff */
[----:B------:R-:W-:-:S03]  /*78b0*/  IMAD.MOV.U32 R36, RZ, RZ, RZ ;  /* 0x000000ffff247224 */ /* 0x000fc600078e00ff */
[----:B------:R-:W-:-:S04]  /*78c0*/  ISETP.GE.U32.AND P1, PT, R4, R6, PT ;  /* 0x000000060400720c */ /* 0x000fc80003f26070 */
[----:B------:R-:W-:-:S04]  /*78d0*/  SEL R6, R5, 0x63400000, !P1 ;  /* 0x6340000005067807 */ /* 0x000fc80004800000 */
[----:B------:R-:W-:-:S04]  /*78e0*/  LOP3.LUT R6, R6, 0x80000000, R35, 0xf8, !PT ;  /* 0x8000000006067812 */ /* 0x000fc800078ef823 */
[----:B------:R-:W-:-:S06]  /*78f0*/  LOP3.LUT R37, R6, 0x100000, RZ, 0xfc, !PT ;  /* 0x0010000006257812 */ /* 0x000fcc00078efcff */
[----:B------:R-:W-:-:S10]  /*7900*/  DFMA R24, R24, 2, -R36 ;  /* 0x400000001818782b */ /* 0x000fd40000000824 */
[----:B------:R-:W-:-:S07]  /*7910*/  LOP3.LUT R6, R25, 0x7ff00000, RZ, 0xc0, !PT ;  /* 0x7ff0000019067812 */ /* 0x000fce00078ec0ff */
.L_x_32:
[----:B------:R-:W-:Y:S01]  /*7920*/  VIADD R30, R6, 0xffffffff ;  /* 0xffffffff061e7836 */ /* 0x000fe20000000000 */
[----:B------:R-:W-:Y:S01]  /*7930*/  @!P0 LOP3.LUT R7, R21, 0x7ff00000, RZ, 0xc0, !PT ;  /* 0x7ff0000015078812 */ /* 0x000fe200078ec0ff */
[----:B------:R-:W-:-:S03]  /*7940*/  DMUL R38, R32, R24 ;  /* 0x0000001820267228 */ /* 0x000fc60000000000 */
[----:B------:R-:W-:Y:S01]  /*7950*/  ISETP.GT.U32.AND P0, PT, R30, 0x7feffffe, PT ;  /* 0x7feffffe1e00780c */ /* 0x000fe20003f04070 */
[----:B------:R-:W-:-:S04]  /*7960*/  VIADD R30, R7, 0xffffffff ;  /* 0xffffffff071e7836 */ /* 0x000fc80000000000 */
[----:B------:R-:W-:Y:S01]  /*7970*/  DFMA R36, R38, -R20, R24 ;  /* 0x800000142624722b */ /* 0x000fe20000000018 */
[----:B------:R-:W-:-:S07]  /*7980*/  ISETP.GT.U32.OR P0, PT, R30, 0x7feffffe, P0 ;  /* 0x7feffffe1e00780c */ /* 0x000fce0000704470 */
[----:B------:R-:W-:-:S06]  /*7990*/  DFMA R32, R32, R36, R38 ;  /* 0x000000242020722b */ /* 0x000fcc0000000026 */
[----:B------:R-:W-:Y:S05]  /*79a0*/  @P0 BRA `(.L_x_33) ;  /* 0x0000000000740947 */ /* 0x000fea0003800000 */
[----:B------:R-:W-:-:S04]  /*79b0*/  LOP3.LUT R6, R23, 0x7ff00000, RZ, 0xc0, !PT ;  /* 0x7ff0000017067812 */ /* 0x000fc800078ec0ff */
[CC--:B------:R-:W-:Y:S02]  /*79c0*/  VIADDMNMX R7, R4.reuse, -R6.reuse, 0xb9600000, !PT ;  /* 0xb960000004077446 */ /* 0x0c0fe40007800906 */
[----:B------:R-:W-:Y:S01]  /*79d0*/  ISETP.GE.U32.AND P0, PT, R4, R6, PT ;  /* 0x000000060400720c */ /* 0x000fe20003f06070 */
[----:B------:R-:W-:Y:S01]  /*79e0*/  IMAD.MOV.U32 R6, RZ, RZ, RZ ;  /* 0x000000ffff067224 */ /* 0x000fe200078e00ff */
[----:B------:R-:W-:Y:S02]  /*79f0*/  VIMNMX R7, PT, PT, R7, 0x46a00000, PT ;  /* 0x46a0000007077848 */ /* 0x000fe40003fe0100 */
[----:B------:R-:W-:-:S05]  /*7a00*/  SEL R5, R5, 0x63400000, !P0 ;  /* 0x6340000005057807 */ /* 0x000fca0004000000 */
[----:B------:R-:W-:-:S04]  /*7a10*/  IMAD.IADD R5, R7, 0x1, -R5 ;  /* 0x0000000107057824 */ /* 0x000fc800078e0a05 */
[----:B------:R-:W-:-:S06]  /*7a20*/  VIADD R7, R5, 0x7fe00000 ;  /* 0x7fe0000005077836 */ /* 0x000fcc0000000000 */
[----:B------:R-:W-:-:S10]  /*7a30*/  DMUL R36, R32, R6 ;  /* 0x0000000620247228 */ /* 0x000fd40000000000 */
[----:B------:R-:W-:-:S13]  /*7a40*/  FSETP.GTU.AND P0, PT, |R37|, 1.469367938527859385e-39, PT ;  /* 0x001000002500780b */ /* 0x000fda0003f0c200 */
[----:B------:R-:W-:Y:S05]  /*7a50*/  @P0 BRA `(.L_x_34) ;  /* 0x0000000000a80947 */ /* 0x000fea0003800000 */
[----:B------:R-:W-:-:S06]  /*7a60*/  DFMA R20, R32, -R20, R24 ;  /* 0x800000142014722b */ /* 0x000fcc0000000018 */
[----:B------:R-:W-:-:S04]  /*7a70*/  IMAD.MOV.U32 R20, RZ, RZ, RZ ;  /* 0x000000ffff147224 */ /* 0x000fc800078e00ff */
[C---:B------:R-:W-:Y:S02]  /*7a80*/  FSETP.NEU.AND P0, PT, R21.reuse, RZ, PT ;  /* 0x000000ff1500720b */ /* 0x040fe40003f0d000 */
[----:B------:R-:W-:-:S04]  /*7a90*/  LOP3.LUT R22, R21, 0x80000000, R23, 0x48, !PT ;  /* 0x8000000015167812 */ /* 0x000fc800078e4817 */
[----:B------:R-:W-:-:S07]  /*7aa0*/  LOP3.LUT R21, R22, R7, RZ, 0xfc, !PT ;  /* 0x0000000716157212 */ /* 0x000fce00078efcff */
[----:B------:R-:W-:Y:S05]  /*7ab0*/  @!P0 BRA `(.L_x_34) ;  /* 0x0000000000908947 */ /* 0x000fea0003800000 */
[----:B------:R-:W-:Y:S01]  /*7ac0*/  IMAD.MOV R7, RZ, RZ, -R5 ;  /* 0x000000ffff077224 */ /* 0x000fe200078e0a05 */
[----:B------:R-:W-:Y:S01]  /*7ad0*/  IADD3 R5, PT, PT, -R5, -0x43300000, RZ ;  /* 0xbcd0000005057810 */ /* 0x000fe20007ffe1ff */
[----:B------:R-:W-:-:S06]  /*7ae0*/  IMAD.MOV.U32 R6, RZ, RZ, RZ ;  /* 0x000000ffff067224 */ /* 0x000fcc00078e00ff */
[----:B------:R-:W-:Y:S02]  /*7af0*/  DFMA R6, R36, -R6, R32 ;  /* 0x800000062406722b */ /* 0x000fe40000000020 */
[----:B------:R-:W-:-:S08]  /*7b00*/  DMUL.RP R32, R32, R20 ;  /* 0x0000001420207228 */ /* 0x000fd00000008000 */
[----:B------:R-:W-:Y:S02]  /*7b10*/  FSETP.NEU.AND P0, PT, |R7|, R5, PT ;  /* 0x000000050700720b */ /* 0x000fe40003f0d200 */
[----:B------:R-:W-:Y:S02]  /*7b20*/  LOP3.LUT R22, R33, R22, RZ, 0x3c, !PT ;  /* 0x0000001621167212 */ /* 0x000fe400078e3cff */
[----:B------:R-:W-:Y:S02]  /*7b30*/  FSEL R4, R32, R36, !P0 ;  /* 0x0000002420047208 */ /* 0x000fe40004000000 */
[----:B------:R-:W-:-:S03]  /*7b40*/  FSEL R22, R22, R37, !P0 ;  /* 0x0000002516167208 */ /* 0x000fc60004000000 */
[----:B------:R-:W-:Y:S02]  /*7b50*/  IMAD.MOV.U32 R36, RZ, RZ, R4 ;  /* 0x000000ffff247224 */ /* 0x000fe400078e0004 */
[----:B------:R-:W-:Y:S01]  /*7b60*/  IMAD.MOV.U32 R37, RZ, RZ, R22 ;  /* 0x000000ffff257224 */ /* 0x000fe200078e0016 */
[----:B------:R-:W-:Y:S06]  /*7b70*/  BRA `(.L_x_34) ;  /* 0x0000000000607947 */ /* 0x000fec0003800000 */
.L_x_33:
[----:B------:R-:W-:-:S14]  /*7b80*/  DSETP.NAN.AND P0, PT, R34, R34, PT ;  /* 0x000000222200722a */ /* 0x000fdc0003f08000 */
[----:B------:R-:W-:Y:S05]  /*7b90*/  @P0 BRA `(.L_x_35) ;  /* 0x00000000004c0947 */ /* 0x000fea0003800000 */
[----:B------:R-:W-:-:S14]  /*7ba0*/  DSETP.NAN.AND P0, PT, R22, R22, PT ;  /* 0x000000161600722a */ /* 0x000fdc0003f08000 */
[----:B------:R-:W-:Y:S05]  /*7bb0*/  @P0 BRA `(.L_x_36) ;  /* 0x0000000000340947 */ /* 0x000fea0003800000 */
[----:B------:R-:W-:Y:S01]  /*7bc0*/  ISETP.NE.AND P0, PT, R6, R7, PT ;  /* 0x000000070600720c */ /* 0x000fe20003f05270 */
[----:B------:R-:W-:Y:S01]  /*7bd0*/  IMAD.MOV.U32 R37, RZ, RZ, -0x80000 ;  /* 0xfff80000ff257424 */ /* 0x000fe200078e00ff */
[----:B------:R-:W-:-:S11]  /*7be0*/  MOV R36, 0x0 ;  /* 0x0000000000247802 */ /* 0x000fd60000000f00 */
[----:B------:R-:W-:Y:S05]  /*7bf0*/  @!P0 BRA `(.L_x_34) ;  /* 0x0000000000408947 */ /* 0x000fea0003800000 */
[----:B------:R-:W-:Y:S02]  /*7c00*/  ISETP.NE.AND P0, PT, R6, 0x7ff00000, PT ;  /* 0x7ff000000600780c */ /* 0x000fe40003f05270 */
[----:B------:R-:W-:Y:S02]  /*7c10*/  LOP3.LUT R22, R35, 0x80000000, R23, 0x48, !PT ;  /* 0x8000000023167812 */ /* 0x000fe400078e4817 */
[----:B------:R-:W-:-:S13]  /*7c20*/  ISETP.EQ.OR P0, PT, R7, RZ, !P0 ;  /* 0x000000ff0700720c */ /* 0x000fda0004702670 */
[----:B------:R-:W-:Y:S01]  /*7c30*/  @P0 LOP3.LUT R4, R22, 0x7ff00000, RZ, 0xfc, !PT ;  /* 0x7ff0000016040812 */ /* 0x000fe200078efcff */
[----:B------:R-:W-:Y:S02]  /*7c40*/  @!P0 IMAD.MOV.U32 R36, RZ, RZ, RZ ;  /* 0x000000ffff248224 */ /* 0x000fe400078e00ff */
[----:B------:R-:W-:Y:S02]  /*7c50*/  @!P0 IMAD.MOV.U32 R37, RZ, RZ, R22 ;  /* 0x000000ffff258224 */ /* 0x000fe400078e0016 */
[----:B------:R-:W-:Y:S02]  /*7c60*/  @P0 IMAD.MOV.U32 R36, RZ, RZ, RZ ;  /* 0x000000ffff240224 */ /* 0x000fe400078e00ff */
[----:B------:R-:W-:Y:S01]  /*7c70*/  @P0 IMAD.MOV.U32 R37, RZ, RZ, R4 ;  /* 0x000000ffff250224 */ /* 0x000fe200078e0004 */
[----:B------:R-:W-:Y:S06]  /*7c80*/  BRA `(.L_x_34) ;  /* 0x00000000001c7947 */ /* 0x000fec0003800000 */
.L_x_36:
[----:B------:R-:W-:Y:S01]  /*7c90*/  LOP3.LUT R4, R23, 0x80000, RZ, 0xfc, !PT ;  /* 0x0008000017047812 */ /* 0x000fe200078efcff */
[----:B------:R-:W-:-:S04]  /*7ca0*/  IMAD.MOV.U32 R36, RZ, RZ, R22 ;  /* 0x000000ffff247224 */ /* 0x000fc800078e0016 */
[----:B------:R-:W-:Y:S01]  /*7cb0*/  IMAD.MOV.U32 R37, RZ, RZ, R4 ;  /* 0x000000ffff257224 */ /* 0x000fe200078e0004 */
[----:B------:R-:W-:Y:S06]  /*7cc0*/  BRA `(.L_x_34) ;  /* 0x00000000000c7947 */ /* 0x000fec0003800000 */
.L_x_35:
[----:B------:R-:W-:Y:S01]  /*7cd0*/  LOP3.LUT R4, R35, 0x80000, RZ, 0xfc, !PT ;  /* 0x0008000023047812 */ /* 0x000fe200078efcff */
[----:B------:R-:W-:-:S04]  /*7ce0*/  IMAD.MOV.U32 R36, RZ, RZ, R34 ;  /* 0x000000ffff247224 */ /* 0x000fc800078e0022 */
[----:B------:R-:W-:-:S07]  /*7cf0*/  IMAD.MOV.U32 R37, RZ, RZ, R4 ;  /* 0x000000ffff257224 */ /* 0x000fce00078e0004 */
.L_x_34:
[----:B------:R-:W-:Y:S01]  /*7d00*/  IMAD.MOV.U32 R4, RZ, RZ, R3 ;  /* 0x000000ffff047224 */ /* 0x000fe200078e0003 */
[----:B------:R-:W-:Y:S01]  /*7d10*/  R2UR UR8, R36 ;  /* 0x00000000240872ca */ /* 0x000fe200000e0000 */
[----:B------:R-:W-:Y:S01]  /*7d20*/  IMAD.MOV.U32 R5, RZ, RZ, 0x0 ;  /* 0x00000000ff057424 */ /* 0x000fe200078e00ff */
[----:B------:R-:W-:-:S03]  /*7d30*/  R2UR UR9, R37 ;  /* 0x00000000250972ca */ /* 0x000fc600000e0000 */
[----:B------:R-:W-:-:S12]  /*7d40*/  RET.REL.NODEC R4 `(tradjema_many_series_one_param_time_major_f32) ;  /* 0xffffff8004ac7950 */ /* 0x000fd80003c3ffff */
.L_x_37:
[----:B------:R-:W-:-:S00]  /*7d50*/  BRA `(.L_x_37) ;  /* 0xfffffffc00fc7947 */ /* 0x000fc0000383ffff */
[----:B------:R-:W-:-:S00]  /*7d60*/  NOP ;  /* 0x0000000000007918 */ /* 0x000fc00000000000 */
        /* <DEDUP_REMOVED lines=9> */
.L_x_68:


//--------------------- .text.tradjema_batch_f32  --------------------------
	.section	.text.tradjema_batch_f32,"ax",@progbits
	.align	128
        .global         tradjema_batch_f32
        .type           tradjema_batch_f32,@function
        .size           tradjema_batch_f32,(.L_x_69 - tradjema_batch_f32)
        .other          tradjema_batch_f32,@"STO_CUDA_ENTRY STV_DEFAULT"
tradjema_batch_f32:
.text.tradjema_batch_f32:
[----:B------:R-:W-:Y:S08]  /*0000*/  LDC R1, c[0x0][0x37c] ;  /* 0x0000df00ff017b82 */ /* 0x000ff00000000800 */
[----:B------:R-:W0:Y:S01]  /*0010*/  S2UR UR20, SR_CTAID.X ;  /* 0x00000000001479c3 */ /* 0x000e220000002500 */
[----:B------:R-:W0:Y:S02]  /*0020*/  LDCU UR4, c[0x0][0x3ac] ;  /* 0x00007580ff0477ac */ /* 0x000e240008000800 */
[----:B0-----:R-:W-:-:S06]  /*0030*/  UISETP.GE.AND UP0, UPT, UR20, UR4, UPT ;  /* 0x000000041400728c */ /* 0x001fcc000bf06270 */
[----:B------:R-:W-:-:S13]  /*0040*/  PLOP3.LUT P0, PT, PT, PT, UP0, 0x80, 0x8 ;  /* 0x000000000008781c */ /* 0x000fda0003f0f008 */
[----:B------:R-:W-:Y:S05]  /*0050*/  @P0 EXIT ;  /* 0x000000000000094d */ /* 0x000fea0003800000 */
[----:B------:R-:W0:Y:S01]  /*0060*/  LDCU.64 UR4, c[0x0][0x398] ;  /* 0x00007300ff0477ac */ /* 0x000e220008000a00 */
[----:B------:R-:W1:Y:S01]  /*0070*/  LDCU.64 UR14, c[0x0][0x358] ;  /* 0x00006b00ff0e77ac */ /* 0x000e620008000a00 */
[----:B------:R-:W2:Y:S01]  /*0080*/  LDCU UR6, c[0x0][0x3a8] ;  /* 0x00007500ff0677ac */ /* 0x000ea20008000800 */
[----:B0-----:R-:W-:-:S06]  /*0090*/  UIMAD.WIDE.U32 UR4, UR20, 0x4, UR4 ;  /* 0x00000004140478a5 */ /* 0x001fcc000f8e0004 */
[----:B------:R-:W-:Y:S02]  /*00a0*/  IMAD.U32 R2, RZ, RZ, UR4 ;  /* 0x00000004ff027e24 */ /* 0x000fe4000f8e00ff */
[----:B------:R-:W-:-:S03]  /*00b0*/  IMAD.U32 R3, RZ, RZ, UR5 ;  /* 0x00000005ff037e24 */ /* 0x000fc6000f8e00ff */
[----:B------:R-:W0:Y:S02]  /*00c0*/  LDCU.64 UR4, c[0x0][0x3a0] ;  /* 0x00007400ff0477ac */ /* 0x000e240008000a00 */
[----:B-1----:R-:W3:Y:S01]  /*00d0*/  LDG.E.CONSTANT R2, desc[UR14][R2.64] ;  /* 0x0000000e02027981 */ /* 0x002ee2000c1e9900 */
[----:B0-----:R-:W-:-:S06]  /*00e0*/  UIMAD.WIDE.U32 UR4, UR20, 0x4, UR4 ;  /* 0x00000004140478a5 */ /* 0x001fcc000f8e0004 */
[----:B------:R-:W-:Y:S02]  /*00f0*/  IMAD.U32 R6, RZ, RZ, UR4 ;  /* 0x00000004ff067e24 */ /* 0x000fe4000f8e00ff */
[----:B------:R-:W-:-:S05]  /*0100*/  IMAD.U32 R7, RZ, RZ, UR5 ;  /* 0x00000005ff077e24 */ /* 0x000fca000f8e00ff */
[----:B------:R-:W4:Y:S01]  /*0110*/  LDG.E.CONSTANT R6, desc[UR14][R6.64] ;  /* 0x0000000e06067981 */ /* 0x000f22000c1e9900 */
[----:B---3--:R-:W-:-:S13]  /*0120*/  R2UR UR21, R2 ;  /* 0x00000000021572ca */ /* 0x008fda00000e0000 */
[----:B--2---:R-:W-:-:S04]  /*0130*/  UISETP.GT.AND UP0, UPT, UR21, UR6, UPT ;  /* 0x000000061500728c */ /* 0x004fc8000bf04270 */
[----:B------:R-:W-:-:S06]  /*0140*/  UISETP.LT.OR UP0, UPT, UR21, 0x2, UP0 ;  /* 0x000000021500788c */ /* 0x000fcc0008701670 */
[----:B------:R-:W-:Y:S02]  /*0150*/  PLOP3.LUT P0, PT, PT, PT, UP0, 0x80, 0x8 ;  /* 0x000000000008781c */ /* 0x000fe40003f0f008 */
[C---:B----4-:R-:W-:Y:S02]  /*0160*/  FSETP.GTU.AND P1, PT, R6.reuse, RZ, PT ;  /* 0x000000ff0600720b */ /* 0x050fe40003f2c000 */
[----:B------:R-:W-:-:S13]  /*0170*/  FSETP.EQU.OR P0, PT, |R6|, +INF , P0 ;  /* 0x7f8000000600780b */ /* 0x000fda000070a600 */
[----:B------:R-:W-:Y:S05]  /*0180*/  @!P0 BRA P1, `(.L_x_38) ;  /* 0x0000000000388947 */ /* 0x000fea0000800000 */
[----:B------:R-:W0:Y:S02]  /*0190*/  S2R R0, SR_TID.X ;  /* 0x0000000000007919 */ /* 0x000e240000002100 */
[----:B0-----:R-:W-:-:S13]  /*01a0*/  ISETP.GE.AND P0, PT, R0, UR6, PT ;  /* 0x0000000600007c0c */ /* 0x001fda000bf06270 */
[----:B------:R-:W-:Y:S05]  /*01b0*/  @P0 EXIT ;  /* 0x000000000000094d */ /* 0x000fea0003800000 */
[----:B------:R-:W0:Y:S01]  /*01c0*/  LDC.64 R4, c[0x0][0x3b8] ;  /* 0x0000ee00ff047b82 */ /* 0x000e220000000a00 */
[----:B------:R-:W-:Y:S01]  /*01d0*/  IMAD.MOV.U32 R7, RZ, RZ, 0x7fc00000 ;  /* 0x7fc00000ff077424 */ /* 0x000fe200078e00ff */
[----:B------:R-:W1:Y:S06]  /*01e0*/  LDCU UR4, c[0x0][0x360] ;  /* 0x00006c00ff0477ac */ /* 0x000e6c0008000800 */
.L_x_39:
[----:B--2---:R-:W-:-:S04]  /*01f0*/  IMAD.U32 R3, RZ, RZ, UR6 ;  /* 0x00000006ff037e24 */ /* 0x004fc8000f8e00ff */
[----:B------:R-:W-:Y:S02]  /*0200*/  IMAD R3, R3, UR20, R0 ;  /* 0x0000001403037c24 */ /* 0x000fe4000f8e0200 */
[----:B-1----:R-:W-:Y:S02]  /*0210*/  VIADD R0, R0, UR4 ;  /* 0x0000000400007c36 */ /* 0x002fe40008000000 */
[----:B0-----:R-:W-:-:S03]  /*0220*/  IMAD.WIDE R2, R3, 0x4, R4 ;  /* 0x0000000403027825 */ /* 0x001fc600078e0204 */
[----:B------:R-:W-:Y:S02]  /*0230*/  ISETP.GE.AND P0, PT, R0, UR6, PT ;  /* 0x0000000600007c0c */ /* 0x000fe4000bf06270 */
[----:B------:R2:W-:Y:S11]  /*0240*/  STG.E desc[UR14][R2.64], R7 ;  /* 0x0000000702007986 */ /* 0x0005f6000c10190e */
[----:B------:R-:W-:Y:S05]  /*0250*/  @!P0 BRA `(.L_x_39) ;  /* 0xfffffffc00e48947 */ /* 0x000fea000383ffff */
[----:B------:R-:W-:Y:S05]  /*0260*/  EXIT ;  /* 0x000000000000794d */ /* 0x000fea0003800000 */
.L_x_38:
[----:B------:R-:W0:Y:S01]  /*0270*/  S2R R8, SR_TID.X ;  /* 0x0000000000087919 */ /* 0x000e220000002100 */
[----:B------:R-:W1:Y:S01]  /*0280*/  LDCU UR5, c[0x0][0x3b0] ;  /* 0x00007600ff0577ac */ /* 0x000e620008000800 */
[----:B------:R-:W-:Y:S01]  /*0290*/  BSSY.RECONVERGENT B0, `(.L_x_40) ;  /* 0x000000f000007945 */ /* 0x000fe20003800200 */
[----:B-1----:R-:W-:Y:S01]  /*02a0*/  UIADD3 UR5, UPT, UPT, UR21, UR5, URZ ;  /* 0x0000000515057290 */ /* 0x002fe2000fffe0ff */
[----:B0-----:R-:W-:-:S13]  /*02b0*/  ISETP.GE.AND P0, PT, R8, UR6, PT ;  /* 0x0000000608007c0c */ /* 0x001fda000bf06270 */
[----:B------:R-:W-:Y:S05]  /*02c0*/  @P0 BRA `(.L_x_41) ;  /* 0x00000000002c0947 */ /* 0x000fea0003800000 */
[----:B------:R-:W0:Y:S01]  /*02d0*/  LDC R7, c[0x0][0x360] ;  /* 0x0000d800ff077b82 */ /* 0x000e220000000800 */
[----:B------:R-:W-:Y:S02]  /*02e0*/  IMAD.MOV.U32 R0, RZ, RZ, R8 ;  /* 0x000000ffff007224 */ /* 0x000fe400078e0008 */
[----:B------:R-:W-:-:S05]  /*02f0*/  IMAD.MOV.U32 R9, RZ, RZ, 0x7fc00000 ;  /* 0x7fc00000ff097424 */ /* 0x000fca00078e00ff */
[----:B------:R-:W1:Y:S02]  /*0300*/  LDC.64 R4, c[0x0][0x3b8] ;  /* 0x0000ee00ff047b82 */ /* 0x000e640000000a00 */
.L_x_42:
[----:B--2---:R-:W-:-:S04]  /*0310*/  IMAD.U32 R3, RZ, RZ, UR6 ;  /* 0x00000006ff037e24 */ /* 0x004fc8000f8e00ff */
[--C-:B------:R-:W-:Y:S02]  /*0320*/  IMAD R3, R3, UR20, R0.reuse ;  /* 0x0000001403037c24 */ /* 0x100fe4000f8e0200 */
[----:B0-----:R-:W-:Y:S02]  /*0330*/  IMAD.IADD R0, R7, 0x1, R0 ;  /* 0x0000000107007824 */ /* 0x001fe400078e0200 */
[----:B-1----:R-:W-:-:S03]  /*0340*/  IMAD.WIDE R2, R3, 0x4, R4 ;  /* 0x0000000403027825 */ /* 0x002fc600078e0204 */
[----:B------:R-:W-:Y:S02]  /*0350*/  ISETP.GE.AND P0, PT, R0, UR6, PT ;  /* 0x0000000600007c0c */ /* 0x000fe4000bf06270 */
[----:B------:R2:W-:Y:S11]  /*0360*/  STG.E desc[UR14][R2.64], R9 ;  /* 0x0000000902007986 */ /* 0x0005f6000c10190e */
[----:B------:R-:W-:Y:S05]  /*0370*/  @!P0 BRA `(.L_x_42) ;  /* 0xfffffffc00e48947 */ /* 0x000fea000383ffff */
.L_x_41:
[----:B------:R-:W-:Y:S05]  /*0380*/  BSYNC.RECONVERGENT B0 ;  /* 0x0000000000007941 */ /* 0x000fea0003800200 */
.L_x_40:
[----:B------:R-:W-:Y:S01]  /*0390*/  BAR.SYNC.DEFER_BLOCKING 0x0 ;  /* 0x0000000000007b1d */ /* 0x000fe20000010000 */
[----:B------:R-:W-:-:S06]  /*03a0*/  UISETP.GT.AND UP0, UPT, UR5, UR6, UPT ;  /* 0x000000060500728c */ /* 0x000fcc000bf04270 */
[----:B------:R-:W-:-:S04]  /*03b0*/  PLOP3.LUT P0, PT, PT, PT, UP0, 0x80, 0x8 ;  /* 0x000000000008781c */ /* 0x000fc80003f0f008 */
[----:B------:R-:W-:-:S13]  /*03c0*/  ISETP.NE.OR P0, PT, R8, RZ, P0 ;  /* 0x000000ff0800720c */ /* 0x000fda0000705670 */
        /* <DEDUP_REMOVED lines=13> */
[----:B------:R-:W-:-:S05]  /*04a0*/  FFMA R0, RZ, R3, R19 ;  /* 0x00000003ff007223 */ /* 0x000fca0000000013 */
[----:B------:R-:W-:-:S13]  /*04b0*/  FSETP.GT.AND P0, PT, |R0|, 1.469367938527859385e-39, PT ;  /* 0x001000000000780b */ /* 0x000fda0003f04200 */
[----:B------:R-:W-:Y:S05]  /*04c0*/  @P0 BRA `(.L_x_43) ;  /* 0x0000000000200947 */ /* 0x000fea0003800000 */
[----:B------:R-:W-:Y:S01]  /*04d0*/  IMAD.MOV.U32 R10, RZ, RZ, R2 ;  /* 0x000000ffff0a7224 */ /* 0x000fe200078e0002 */
[----:B------:R-:W-:Y:S01]  /*04e0*/  MOV R26, 0x530 ;  /* 0x00000530001a7802 */ /* 0x000fe20000000f00 */
[----:B------:R-:W-:Y:S02]  /*04f0*/  IMAD.MOV.U32 R11, RZ, RZ, R3 ;  /* 0x000000ffff0b7224 */ /* 0x000fe400078e0003 */
[----:B------:R-:W-:Y:S02]  /*0500*/  IMAD.MOV.U32 R4, RZ, RZ, RZ ;  /* 0x000000ffff047224 */ /* 0x000fe400078e00ff */
[----:B------:R-:W-:-:S07]  /*0510*/  IMAD.MOV.U32 R5, RZ, RZ, 0x40000000 ;  /* 0x40000000ff057424 */ /* 0x000fce00078e00ff */
[----:B------:R-:W-:Y:S05]  /*0520*/  CALL.REL.NOINC `($__internal_1_$__cuda_sm20_div_rn_f64_full) ;  /* 0x0000005c00e87944 */ /* 0x000fea0003c00000 */
[----:B------:R-:W-:Y:S02]  /*0530*/  IMAD.MOV.U32 R18, RZ, RZ, R4 ;  /* 0x000000ffff127224 */ /* 0x000fe400078e0004 */
[----:B------:R-:W-:-:S07]  /*0540*/  IMAD.MOV.U32 R19, RZ, RZ, R5 ;  /* 0x000000ffff137224 */ /* 0x000fce00078e0005 */
.L_x_43:
[----:B------:R-:W-:-:S09]  /*0550*/  UISETP.GE.AND UP0, UPT, UR21, 0x1, UPT ;  /* 0x000000011500788c */ /* 0x000fd2000bf06270 */
[----:B------:R-:W-:Y:S05]  /*0560*/  BRA.U !UP0, `(.L_x_44) ;  /* 0x0000000d08047547 */ /* 0x000fea000b800000 */
[----:B------:R-:W-:Y:S01]  /*0570*/  UISETP.GE.U32.AND UP0, UPT, UR21, 0x4, UPT ;  /* 0x000000041500788c */ /* 0x000fe2000bf06070 */
[----:B------:R-:W-:Y:S01]  /*0580*/  IMAD.MOV.U32 R0, RZ, RZ, RZ ;  /* 0x000000ffff007224 */ /* 0x000fe200078e00ff */
[----:B------:R-:W-:-:S04]  /*0590*/  ULOP3.LUT UR6, UR21, 0x3, URZ, 0xc0, !UPT ;  /* 0x0000000315067892 */ /* 0x000fc8000f8ec0ff */
[----:B------:R-:W-:-:S03]  /*05a0*/  UISETP.NE.AND UP1, UPT, UR6, URZ, UPT ;  /* 0x000000ff0600728c */ /* 0x000fc6000bf25270 */
[----:B------:R-:W-:Y:S08]  /*05b0*/  BRA.U !UP0, `(.L_x_45) ;  /* 0x0000000908347547 */ /* 0x000ff0000b800000 */
[----:B------:R-:W0:Y:S01]  /*05c0*/  LDC R4, c[0x0][0x3b0] ;  /* 0x0000ec00ff047b82 */ /* 0x000e220000000800 */
[----:B------:R-:W-:Y:S01]  /*05d0*/  ULOP3.LUT UR4, UR21, 0x7ffffffc, URZ, 0xc0, !UPT ;  /* 0x7ffffffc15047892 */ /* 0x000fe2000f8ec0ff */
[----:B------:R-:W-:Y:S01]  /*05e0*/  IMAD.MOV.U32 R8, RZ, RZ, RZ ;  /* 0x000000ffff087224 */ /* 0x000fe200078e00ff */
[----:B------:R-:W1:Y:S04]  /*05f0*/  LDCU.64 UR12, c[0x0][0x390] ;  /* 0x00007200ff0c77ac */ /* 0x000e680008000a00 */
[----:B------:R-:W-:Y:S01]  /*0600*/  IMAD.U32 R0, RZ, RZ, UR4 ;  /* 0x00000004ff007e24 */ /* 0x000fe2000f8e00ff */
[----:B------:R-:W2:Y:S01]  /*0610*/  LDC R5, c[0x0][0x3b0] ;  /* 0x0000ec00ff057b82 */ /* 0x000ea20000000800 */
[----:B------:R-:W3:Y:S07]  /*0620*/  LDCU.128 UR8, c[0x0][0x380] ;  /* 0x00007000ff0877ac */ /* 0x000eee0008000c00 */
[----:B------:R-:W4:Y:S02]  /*0630*/  LDC.64 R2, c[0x0][0x390] ;  /* 0x0000e400ff027b82 */ /* 0x000f240000000a00 */
.L_x_46:
[----:B--2---:R-:W-:Y:S01]  /*0640*/  IMAD.IADD R7, R8, 0x1, R5 ;  /* 0x0000000108077824 */ /* 0x004fe200078e0205 */
[----:B------:R-:W2:Y:S03]  /*0650*/  LDC.64 R10, c[0x0][0x380] ;  /* 0x0000e000ff0a7b82 */ /* 0x000ea60000000a00 */
[C---:B----4-:R-:W-:Y:S01]  /*0660*/  IMAD.WIDE R20, R7.reuse, 0x4, R2 ;  /* 0x0000000407147825 */ /* 0x050fe200078e0202 */
[----:B------:R-:W-:-:S04]  /*0670*/  ISETP.NE.AND P1, PT, R7, RZ, PT ;  /* 0x000000ff0700720c */ /* 0x000fc80003f25270 */
[----:B------:R-:W4:Y:S09]  /*0680*/  LDC.64 R12, c[0x0][0x388] ;  /* 0x0000e200ff0c7b82 */ /* 0x000f320000000a00 */
[----:B------:R-:W5:Y:S01]  /*0690*/  @P1 LDG.E.CONSTANT R9, desc[UR14][R20.64+-0x4] ;  /* 0xfffffc0e14091981 */ /* 0x000f62000c1e9900 */
[----:B--2---:R-:W-:-:S05]  /*06a0*/  IMAD.WIDE R10, R7, 0x4, R10 ;  /* 0x00000004070a7825 */ /* 0x004fca00078e020a */
[----:B------:R-:W2:Y:S01]  /*06b0*/  LDG.E.CONSTANT R16, desc[UR14][R10.64] ;  /* 0x0000000e0a107981 */ /* 0x000ea2000c1e9900 */
[----:B----4-:R-:W-:-:S05]  /*06c0*/  IMAD.WIDE R12, R7, 0x4, R12 ;  /* 0x00000004070c7825 */ /* 0x010fca00078e020c */
[----:B------:R3:W4:Y:S01]  /*06d0*/  LDG.E.CONSTANT R25, desc[UR14][R12.64] ;  /* 0x0000000e0c197981 */ /* 0x000722000c1e9900 */
[----:B------:R-:W-:Y:S02]  /*06e0*/  CS2R R14, SRZ ;  /* 0x00000000000e7805 */ /* 0x000fe4000001ff00 */
[----:B------:R-:W-:Y:S02]  /*06f0*/  SHF.R.S32.HI R23, RZ, 0x1f, R8 ;  /* 0x0000001fff177819 */ /* 0x000fe40000011408 */
[----:B------:R-:W-:-:S13]  /*0700*/  ISETP.NE.AND P0, PT, R7, -0x1, PT ;  /* 0xffffffff0700780c */ /* 0x000fda0003f05270 */
[----:B------:R1:W4:Y:S01]  /*0710*/  @P0 LDG.E.CONSTANT R26, desc[UR14][R20.64] ;  /* 0x0000000e141a0981 */ /* 0x000322000c1e9900 */
[----:B-----5:R-:W-:Y:S01]  /*0720*/  @P1 F2F.F64.F32 R14, R9 ;  /* 0x00000009000e1310 */ /* 0x020fe20000201800 */
[----:B------:R-:W-:-:S04]  /*0730*/  IADD3 R29, P1, PT, R8, R5, RZ ;  /* 0x00000005081d7210 */ /* 0x000fc80007f3e0ff */
[----:B0-----:R-:W-:Y:S01]  /*0740*/  LEA.HI.X.SX32 R22, R4, R23, 0x1, P1 ;  /* 0x0000001704167211 */ /* 0x001fe200008f0eff */
[----:B------:R-:W-:-:S03]  /*0750*/  IMAD.SHL.U32 R27, R29, 0x4, RZ ;  /* 0x000000041d1b7824 */ /* 0x000fc600078e00ff */
[----:B------:R-:W-:Y:S02]  /*0760*/  SHF.L.U64.HI R29, R29, 0x2, R22 ;  /* 0x000000021d1d7819 */ /* 0x000fe40000010216 */
[C---:B---3--:R-:W-:Y:S02]  /*0770*/  IADD3 R12, P3, PT, R27.reuse, UR10, RZ ;  /* 0x0000000a1b0c7c10 */ /* 0x048fe4000ff7e0ff */
[----:B------:R-:W-:Y:S02]  /*0780*/  IADD3 R10, P2, PT, R27, UR8, RZ ;  /* 0x000000081b0a7c10 */ /* 0x000fe4000ff5e0ff */
[C---:B------:R-:W-:Y:S02]  /*0790*/  IADD3.X R13, PT, PT, R29.reuse, UR11, RZ, P3, !PT ;  /* 0x0000000b1d0d7c10 */ /* 0x040fe40009ffe4ff */
[----:B------:R-:W-:-:S03]  /*07a0*/  IADD3.X R11, PT, PT, R29, UR9, RZ, P2, !PT ;  /* 0x000000091d0b7c10 */ /* 0x000fc600097fe4ff */
[----:B------:R-:W3:Y:S04]  /*07b0*/  LDG.E.CONSTANT R24, desc[UR14][R12.64+0x4] ;  /* 0x0000040e0c187981 */ /* 0x000ee8000c1e9900 */
[----:B------:R-:W5:Y:S01]  /*07c0*/  LDG.E.CONSTANT R28, desc[UR14][R10.64+0x4] ;  /* 0x0000040e0a1c7981 */ /* 0x000f62000c1e9900 */
[----:B--2---:R-:W1:Y:S01]  /*07d0*/  F2F.F64.F32 R16, R16 ;  /* 0x0000001000107310 */ /* 0x004e620000201800 */
[----:B------:R-:W-:-:S07]  /*07e0*/  ISETP.NE.AND P1, PT, R8, RZ, PT ;  /* 0x000000ff0800720c */ /* 0x000fce0003f25270 */
[----:B----4-:R-:W0:Y:S01]  /*07f0*/  F2F.F64.F32 R22, R25 ;  /* 0x0000001900167310 */ /* 0x010e220000201800 */
[----:B------:R-:W-:Y:S01]  /*0800*/  ISETP.NE.AND P2, PT, R7, -0x2, PT ;  /* 0xfffffffe0700780c */ /* 0x000fe20003f45270 */
[----:B------:R-:W2:Y:S04]  /*0810*/  LDG.E.CONSTANT R31, desc[UR14][R10.64+0x8] ;  /* 0x0000080e0a1f7981 */ /* 0x000ea8000c1e9900 */
[----:B------:R-:W4:Y:S01]  /*0820*/  LDG.E.CONSTANT R30, desc[UR14][R12.64+0xc] ;  /* 0x00000c0e0c1e7981 */ /* 0x000f22000c1e9900 */
[C---:B-1----:R-:W-:Y:S02]  /*0830*/  @P1 DADD R20, R16.reuse, -R14 ;  /* 0x0000000010141229 */ /* 0x042fe4000000080e */
[----:B0-----:R-:W-:Y:S02]  /*0840*/  DADD R16, R16, -R22 ;  /* 0x0000000010107229 */ /* 0x001fe40000000816 */
[----:B------:R-:W-:-:S06]  /*0850*/  @P1 DADD R22, R22, -R14 ;  /* 0x0000000016161229 */ /* 0x000fcc000000080e */
[----:B------:R-:W-:Y:S01]  /*0860*/  @P1 IMAD.MOV.U32 R25, RZ, RZ, R20 ;  /* 0x000000ffff191224 */ /* 0x000fe200078e0014 */
[----:B------:R-:W-:Y:S01]  /*0870*/  IADD3 R14, P3, PT, R27, UR12, RZ ;  /* 0x0000000c1b0e7c10 */ /* 0x000fe2000ff7e0ff */
[----:B------:R-:W-:Y:S01]  /*0880*/  @P1 DSETP.MAX.AND P4, P5, |R20|, |R22|, PT ;  /* 0x400000161400122a */ /* 0x000fe20003d8f200 */
[----:B------:R-:W0:Y:S01]  /*0890*/  S2R R27, SR_CgaCtaId ;  /* 0x00000000001b7919 */ /* 0x000e220000008800 */
[----:B------:R-:W-:Y:S01]  /*08a0*/  @P1 IMAD.MOV.U32 R20, RZ, RZ, R22 ;  /* 0x000000ffff141224 */ /* 0x000fe200078e0016 */
[----:B------:R-:W-:-:S03]  /*08b0*/  @P1 LOP3.LUT R22, R23, 0x80000, RZ, 0xfc, !PT ;  /* 0x0008000017161812 */ /* 0x000fc600078efcff */
[----:B------:R-:W-:Y:S02]  /*08c0*/  @P1 FSEL R21, |R21|, |R23|, P4 ;  /* 0x4000001715151208 */ /* 0x000fe40002000200 */
[----:B------:R-:W-:Y:S02]  /*08d0*/  @P1 SEL R20, R25, R20, P4 ;  /* 0x0000001419141207 */ /* 0x000fe40002000000 */
[----:B------:R-:W-:Y:S02]  /*08e0*/  @P1 SEL R21, R22, R21, P5 ;  /* 0x0000001516151207 */ /* 0x000fe40002800000 */
[----:B------:R-:W-:Y:S01]  /*08f0*/  IADD3.X R15, PT, PT, R29, UR13, RZ, P3, !PT ;  /* 0x0000000d1d0f7c10 */ /* 0x000fe20009ffe4ff */
[----:B------:R-:W-:Y:S02]  /*0900*/  @P1 IMAD.MOV.U32 R22, RZ, RZ, R17 ;  /* 0x000000ffff161224 */ /* 0x000fe400078e0011 */
[----:B------:R-:W-:Y:S01]  /*0910*/  @P1 IMAD.MOV.U32 R23, RZ, RZ, R21 ;  /* 0x000000ffff171224 */ /* 0x000fe200078e0015 */
[----:B------:R-:W-:Y:S01]  /*0920*/  @P1 DSETP.MAX.AND P3, P4, R16, R20, PT ;  /* 0x000000141000122a */ /* 0x000fe20003c6f000 */
[----:B------:R-:W2:Y:S03]  /*0930*/  @P2 LDG.E.CONSTANT R9, desc[UR14][R14.64+0x4] ;  /* 0x0000040e0e092981 */ /* 0x000ea6000c1e9900 */
[----:B------:R-:W-:-:S02]  /*0940*/  @P1 LOP3.LUT R25, R23, 0x80000, RZ, 0xfc, !PT ;  /* 0x0008000017191812 */ /* 0x000fc400078efcff */
[----:B------:R-:W-:Y:S01]  /*0950*/  @P1 FSEL R22, R22, R23, P3 ;  /* 0x0000001716161208 */ /* 0x000fe20001800000 */
[----:B------:R-:W-:-:S03]  /*0960*/  @P1 IMAD.MOV.U32 R23, RZ, RZ, R20 ;  /* 0x000000ffff171224 */ /* 0x000fc600078e0014 */
[----:B------:R-:W-:Y:S01]  /*0970*/  @P1 SEL R25, R25, R22, P4 ;  /* 0x0000001619191207 */ /* 0x000fe20002000000 */
[----:B------:R-:W-:Y:S01]  /*0980*/  @P1 IMAD.MOV.U32 R22, RZ, RZ, R16 ;  /* 0x000000ffff161224 */ /* 0x000fe200078e0010 */
[----:B------:R-:W-:-:S04]  /*0990*/  CS2R R20, SRZ ;  /* 0x0000000000147805 */ /* 0x000fc8000001ff00 */
[----:B------:R-:W-:Y:S02]  /*09a0*/  @P1 SEL R16, R22, R23, P3 ;  /* 0x0000001716101207 */ /* 0x000fe40001800000 */
[----:B------:R-:W-:Y:S01]  /*09b0*/  MOV R22, 0x400 ;  /* 0x0000040000167802 */ /* 0x000fe20000000f00 */
[----:B------:R-:W-:Y:S01]  /*09c0*/  @P1 IMAD.MOV.U32 R17, RZ, RZ, R25 ;  /* 0x000000ffff111224 */ /* 0x000fe200078e0019 */
[----:B------:R-:W-:Y:S02]  /*09d0*/  @P0 F2F.F64.F32 R20, R26 ;  /* 0x0000001a00140310 */ /* 0x000fe40000201800 */
[----:B0-----:R-:W-:Y:S02]  /*09e0*/  LEA R27, R27, R22, 0x18 ;  /* 0x000000161b1b7211 */ /* 0x001fe400078ec0ff */
[----:B------:R-:W-:-:S03]  /*09f0*/  ISETP.NE.AND P0, PT, R7, -0x3, PT ;  /* 0xfffffffd0700780c */ /* 0x000fc60003f05270 */
[----:B------:R-:W-:-:S10]  /*0a00*/  IMAD R7, R8, 0x8, R27 ;  /* 0x0000000808077824 */ /* 0x000fd400078e021b */
[----:B------:R0:W4:Y:S01]  /*0a10*/  @P0 LDG.E.CONSTANT R29, desc[UR14][R14.64+0x8] ;  /* 0x0000080e0e1d0981 */ /* 0x000122000c1e9900 */
[----:B---3--:R-:W1:Y:S08]  /*0a20*/  F2F.F64.F32 R24, R24 ;  /* 0x0000001800187310 */ /* 0x008e700000201800 */
[----:B-----5:R3:W5:Y:S01]  /*0a30*/  F2F.F64.F32 R22, R28 ;  /* 0x0000001c00167310 */ /* 0x0207620000201800 */
[--C-:B-1----:R-:W-:Y:S01]  /*0a40*/  DADD R26, R24, -R20.reuse ;  /* 0x00000000181a7229 */ /* 0x102fe20000000814 */
[----:B---3--:R-:W3:Y:S01]  /*0a50*/  LDG.E.CONSTANT R28, desc[UR14][R10.64+0xc] ;  /* 0x00000c0e0a1c7981 */ /* 0x008ee2000c1e9900 */
[----:B-----5:R-:W-:-:S02]  /*0a60*/  DADD R20, R22, -R20 ;  /* 0x0000000016147229 */ /* 0x020fc40000000814 */
[----:B------:R-:W-:-:S06]  /*0a70*/  DADD R22, -R24, R22 ;  /* 0x0000000018167229 */ /* 0x000fcc0000000116 */
[----:B------:R-:W-:Y:S01]  /*0a80*/  IMAD.MOV.U32 R25, RZ, RZ, R26 ;  /* 0x000000ffff197224 */ /* 0x000fe200078e001a */
[----:B------:R-:W-:Y:S01]  /*0a90*/  DSETP.MAX.AND P1, P3, |R20|, |R26|, PT ;  /* 0x4000001a1400722a */ /* 0x000fe20003b2f200 */
[----:B------:R1:W5:Y:S01]  /*0aa0*/  LDG.E.CONSTANT R26, desc[UR14][R12.64+0x8] ;  /* 0x0000080e0c1a7981 */ /* 0x000362000c1e9900 */
[----:B------:R-:W-:Y:S02]  /*0ab0*/  IMAD.MOV.U32 R32, RZ, RZ, R27 ;  /* 0x000000ffff207224 */ /* 0x000fe400078e001b */
[----:B------:R-:W-:-:S03]  /*0ac0*/  IMAD.MOV.U32 R24, RZ, RZ, R20 ;  /* 0x000000ffff187224 */ /* 0x000fc600078e0014 */
[----:B------:R-:W-:Y:S02]  /*0ad0*/  FSEL R27, |R21|, |R32|, P1 ;  /* 0x40000020151b7208 */ /* 0x000fe40000800200 */
[----:B0-----:R-:W-:Y:S02]  /*0ae0*/  CS2R R14, SRZ ;  /* 0x00000000000e7805 */ /* 0x001fe4000001ff00 */
[----:B------:R-:W-:-:S03]  /*0af0*/  SEL R24, R24, R25, P1 ;  /* 0x0000001918187207 */ /* 0x000fc60000800000 */
[----:B------:R-:W-:Y:S01]  /*0b00*/  @P3 LOP3.LUT R27, R32, 0x80000, RZ, 0xfc, !PT ;  /* 0x00080000201b3812 */ /* 0x000fe200078efcff */
[----:B------:R0:W-:Y:S04]  /*0b10*/  STS.64 [R7], R16 ;  /* 0x0000001007007388 */ /* 0x0001e80000000a00 */
[----:B------:R-:W-:Y:S02]  /*0b20*/  IMAD.MOV.U32 R25, RZ, RZ, R27 ;  /* 0x000000ffff197224 */ /* 0x000fe400078e001b */
[----:B-1----:R-:W-:Y:S01]  /*0b30*/  IMAD.MOV.U32 R13, RZ, RZ, R24 ;  /* 0x000000ffff0d7224 */ /* 0x002fe200078e0018 */
[----:B0-----:R-:W-:Y:S01]  /*0b40*/  CS2R R16, SRZ ;  /* 0x0000000000107805 */ /* 0x001fe2000001ff00 */
[----:B------:R-:W-:-:S05]  /*0b50*/  IMAD.MOV.U32 R12, RZ, RZ, R25 ;  /* 0x000000ffff0c7224 */ /* 0x000fca00078e0019 */
[----:B--2---:R0:W-:Y:S01]  /*0b60*/  @P2 F2F.F64.F32 R16, R9 ;  /* 0x0000000900102310 */ /* 0x0041e20000201800 */
[----:B------:R-:W-:Y:S02]  /*0b70*/  IMAD.MOV.U32 R32, RZ, RZ, R22 ;  /* 0x000000ffff207224 */ /* 0x000fe400078e0016 */
[----:B0-----:R-:W-:-:S05]  /*0b80*/  IMAD.MOV.U32 R9, RZ, RZ, R23 ;  /* 0x000000ffff097224 */ /* 0x001fca00078e0017 */
[----:B----4-:R-:W-:Y:S01]  /*0b90*/  @P0 F2F.F64.F32 R14, R29 ;  /* 0x0000001d000e0310 */ /* 0x010fe20000201800 */
[----:B------:R-:W-:-:S07]  /*0ba0*/  DSETP.MAX.AND P0, P1, R22, R24, PT ;  /* 0x000000181600722a */ /* 0x000fce000390f000 */
[----:B------:R-:W0:Y:S01]  /*0bb0*/  F2F.F64.F32 R24, R31 ;  /* 0x0000001f00187310 */ /* 0x000e220000201800 */
[----:B------:R-:W-:Y:S02]  /*0bc0*/  FSEL R11, R9, R12, P0 ;  /* 0x0000000c090b7208 */ /* 0x000fe40000000000 */
[----:B------:R-:W-:-:S04]  /*0bd0*/  SEL R10, R32, R13, P0 ;  /* 0x0000000d200a7207 */ /* 0x000fc80000000000 */
[----:B------:R-:W-:Y:S01]  /*0be0*/  @P1 LOP3.LUT R11, R12, 0x80000, RZ, 0xfc, !PT ;  /* 0x000800000c0b1812 */ /* 0x000fe200078efcff */
[----:B------:R-:W-:Y:S01]  /*0bf0*/  F2F.F64.F32 R22, R30 ;  /* 0x0000001e00167310 */ /* 0x000fe20000201800 */
[----:B------:R-:W-:-:S03]  /*0c00*/  VIADD R8, R8, 0x4 ;  /* 0x0000000408087836 */ /* 0x000fc60000000000 */
[----:B------:R1:W-:Y:S04]  /*0c10*/  STS.64 [R7+0x8], R10 ;  /* 0x0000080a07007388 */ /* 0x0003e80000000a00 */
[----:B-----5:R0:W2:Y:S02]  /*0c20*/  F2F.F64.F32 R20, R26 ;  /* 0x0000001a00147310 */ /* 0x0200a40000201800 */
[--C-:B0-----:R-:W-:Y:S02]  /*0c30*/  DADD R26, R24, -R16.reuse ;  /* 0x00000000181a7229 */ /* 0x101fe40000000810 */
[----:B--2---:R-:W-:-:S04]  /*0c40*/  DADD R12, R20, -R16 ;  /* 0x00000000140c7229 */ /* 0x004fc80000000810 */
[----:B---3--:R-:W0:Y:S01]  /*0c50*/  F2F.F64.F32 R16, R28 ;  /* 0x0000001c00107310 */ /* 0x008e220000201800 */
[----:B------:R-:W-:Y:S02]  /*0c60*/  DADD R20, -R20, R24 ;  /* 0x0000000014147229 */ /* 0x000fe40000000118 */
[----:B------:R-:W-:Y:S02]  /*0c70*/  DADD R24, R22, -R14 ;  /* 0x0000000016187229 */ /* 0x000fe4000000080e */
[----:B------:R-:W-:Y:S02]  /*0c80*/  DSETP.MAX.AND P0, P1, |R26|, |R12|, PT ;  /* 0x4000000c1a00722a */ /* 0x000fe4000390f200 */
[----:B0-----:R-:W-:Y:S01]  /*0c90*/  DADD R14, R16, -R14 ;  /* 0x00000000100e7229 */ /* 0x001fe2000000080e */
[----:B------:R-:W-:Y:S02]  /*0ca0*/  IMAD.MOV.U32 R9, RZ, RZ, R12 ;  /* 0x000000ffff097224 */ /* 0x000fe400078e000c */
[----:B------:R-:W-:-:S05]  /*0cb0*/  IMAD.MOV.U32 R12, RZ, RZ, R26 ;  /* 0x000000ffff0c7224 */ /* 0x000fca00078e001a */
[----:B------:R-:W-:Y:S01]  /*0cc0*/  DSETP.MAX.AND P2, P3, |R14|, |R24|, PT ;  /* 0x400000180e00722a */ /* 0x000fe20003b4f200 */
[----:B------:R-:W-:Y:S01]  /*0cd0*/  IMAD.MOV.U32 R32, RZ, RZ, R13 ;  /* 0x000000ffff207224 */ /* 0x000fe200078e000d */
[----:B------:R-:W-:Y:S01]  /*0ce0*/  SEL R12, R12, R9, P0 ;  /* 0x000000090c0c7207 */ /* 0x000fe20000000000 */
[----:B------:R-:W-:Y:S02]  /*0cf0*/  IMAD.MOV.U32 R26, RZ, RZ, R24 ;  /* 0x000000ffff1a7224 */ /* 0x000fe400078e0018 */
[----:B------:R-:W-:Y:S01]  /*0d00*/  IMAD.MOV.U32 R9, RZ, RZ, R14 ;  /* 0x000000ffff097224 */ /* 0x000fe200078e000e */
[----:B------:R-:W-:Y:S01]  /*0d10*/  DADD R16, -R22, R16 ;  /* 0x0000000016107229 */ /* 0x000fe20000000110 */
[----:B------:R-:W-:Y:S02]  /*0d20*/  FSEL R13, |R27|, |R32|, P0 ;  /* 0x400000201b0d7208 */ /* 0x000fe40000000200 */
[----:B------:R-:W-:Y:S02]  /*0d30*/  FSEL R15, |R15|, |R25|, P2 ;  /* 0x400000190f0f7208 */ /* 0x000fe40001000200 */
[----:B------:R-:W-:-:S02]  /*0d40*/  @P1 LOP3.LUT R13, R32, 0x80000, RZ, 0xfc, !PT ;  /* 0x00080000200d1812 */ /* 0x000fc400078efcff */
[----:B------:R-:W-:Y:S02]  /*0d50*/  SEL R14, R9, R26, P2 ;  /* 0x0000001a090e7207 */ /* 0x000fe40001000000 */
[----:B------:R-:W-:Y:S02]  /*0d60*/  @P3 LOP3.LUT R15, R25, 0x80000, RZ, 0xfc, !PT ;  /* 0x00080000190f3812 */ /* 0x000fe400078efcff */
[----:B------:R-:W-:-:S04]  /*0d70*/  DSETP.MAX.AND P0, P1, R20, R12, PT ;  /* 0x0000000c1400722a */ /* 0x000fc8000390f000 */
[----:B------:R-:W-:Y:S01]  /*0d80*/  DSETP.MAX.AND P2, P3, R16, R14, PT ;  /* 0x0000000e1000722a */ /* 0x000fe20003b4f000 */
[----:B------:R-:W-:Y:S01]  /*0d90*/  IMAD.MOV.U32 R22, RZ, RZ, R13 ;  /* 0x000000ffff167224 */ /* 0x000fe200078e000d */
[----:B------:R-:W-:Y:S01]  /*0da0*/  SEL R12, R20, R12, P0 ;  /* 0x0000000c140c7207 */ /* 0x000fe20000000000 */
[----:B------:R-:W-:Y:S02]  /*0db0*/  IMAD.MOV.U32 R9, RZ, RZ, R21 ;  /* 0x000000ffff097224 */ /* 0x000fe400078e0015 */
[----:B------:R-:W-:Y:S02]  /*0dc0*/  IMAD.MOV.U32 R13, RZ, RZ, R17 ;  /* 0x000000ffff0d7224 */ /* 0x000fe400078e0011 */
[----:B------:R-:W-:Y:S01]  /*0dd0*/  IMAD.MOV.U32 R20, RZ, RZ, R15 ;  /* 0x000000ffff147224 */ /* 0x000fe200078e000f */
[----:B------:R-:W-:Y:S02]  /*0de0*/  FSEL R9, R9, R22, P0 ;  /* 0x0000001609097208 */ /* 0x000fe40000000000 */
[----:B------:R-:W-:-:S02]  /*0df0*/  @P1 LOP3.LUT R9, R22, 0x80000, RZ, 0xfc, !PT ;  /* 0x0008000016091812 */ /* 0x000fc400078efcff */
[----:B------:R-:W-:Y:S02]  /*0e00*/  FSEL R21, R13, R20, P2 ;  /* 0x000000140d157208 */ /* 0x000fe40001000000 */
[----:B------:R-:W-:Y:S01]  /*0e10*/  @P3 LOP3.LUT R21, R20, 0x80000, RZ, 0xfc, !PT ;  /* 0x0008000014153812 */ /* 0x000fe200078efcff */
[----:B------:R-:W-:Y:S01]  /*0e20*/  IMAD.MOV.U32 R13, RZ, RZ, R9 ;  /* 0x000000ffff0d7224 */ /* 0x000fe200078e0009 */
[----:B------:R-:W-:-:S03]  /*0e30*/  SEL R14, R16, R14, P2 ;  /* 0x0000000e100e7207 */ /* 0x000fc60001000000 */
[----:B------:R-:W-:Y:S01]  /*0e40*/  IMAD.MOV.U32 R15, RZ, RZ, R21 ;  /* 0x000000ffff0f7224 */ /* 0x000fe200078e0015 */
[----:B------:R1:W-:Y:S04]  /*0e50*/  STS.64 [R7+0x10], R12 ;  /* 0x0000100c07007388 */ /* 0x0003e80000000a00 */
[----:B------:R1:W-:Y:S01]  /*0e60*/  STS.64 [R7+0x18], R14 ;  /* 0x0000180e07007388 */ /* 0x0003e20000000a00 */
[----:B------:R-:W-:-:S13]  /*0e70*/  ISETP.NE.AND P0, PT, R8, R0, PT ;  /* 0x000000000800720c */ /* 0x000fda0003f05270 */
[----:B-1----:R-:W-:Y:S05]  /*0e80*/  @P0 BRA `(.L_x_46) ;  /* 0xfffffff400ec0947 */ /* 0x002fea000383ffff */
.L_x_45:
[----:B------:R-:W-:Y:S05]  /*0e90*/  BRA.U !UP1, `(.L_x_44) ;  /* 0x0000000109b87547 */ /* 0x000fea000b800000 */
[----:B------:R-:W0:Y:S01]  /*0ea0*/  S2R R8, SR_CgaCtaId ;  /* 0x0000000000087919 */ /* 0x000e220000008800 */
[----:B------:R-:W1:Y:S01]  /*0eb0*/  LDC.64 R2, c[0x0][0x380] ;  /* 0x0000e000ff027b82 */ /* 0x000e620000000a00 */
[----:B------:R-:W-:Y:S01]  /*0ec0*/  MOV R7, 0x400 ;  /* 0x0000040000077802 */ /* 0x000fe20000000f00 */
[----:B------:R-:W2:Y:S01]  /*0ed0*/  LDCU UR7, c[0x0][0x3b0] ;  /* 0x00007600ff0777ac */ /* 0x000ea20008000800 */
[----:B------:R-:W-:-:S05]  /*0ee0*/  UMOV UR4, URZ ;  /* 0x000000ff00047c82 */ /* 0x000fca0008000000 */
[----:B------:R-:W3:Y:S01]  /*0ef0*/  LDC.64 R4, c[0x0][0x388] ;  /* 0x0000e200ff047b82 */ /* 0x000ee20000000a00 */
[----:B0-2---:R-:W-:-:S07]  /*0f00*/  LEA R7, R8, R7, 0x18 ;  /* 0x0000000708077211 */ /* 0x005fce00078ec0ff */
.L_x_47:
[----:B------:R-:W-:-:S04]  /*0f10*/  VIADD R15, R0, UR7 ;  /* 0x00000007000f7c36 */ /* 0x000fc80008000000 */
[C---:B-1----:R-:W-:Y:S01]  /*0f20*/  IMAD.WIDE R12, R15.reuse, 0x4, R2 ;  /* 0x000000040f0c7825 */ /* 0x042fe200078e0202 */
[----:B------:R-:W-:-:S04]  /*0f30*/  ISETP.NE.AND P0, PT, R15, RZ, PT ;  /* 0x000000ff0f00720c */ /* 0x000fc80003f05270 */
[----:B------:R-:W2:Y:S09]  /*0f40*/  LDG.E.CONSTANT R20, desc[UR14][R12.64] ;  /* 0x0000000e0c147981 */ /* 0x000eb2000c1e9900 */
[----:B0-----:R-:W0:Y:S02]  /*0f50*/  @P0 LDC.64 R10, c[0x0][0x390] ;  /* 0x0000e400ff0a0b82 */ /* 0x001e240000000a00 */
[----:B0-----:R-:W-:-:S04]  /*0f60*/  @P0 IMAD.WIDE R10, R15, 0x4, R10 ;  /* 0x000000040f0a0825 */ /* 0x001fc800078e020a */
[----:B---3--:R-:W-:Y:S02]  /*0f70*/  IMAD.WIDE R14, R15, 0x4, R4 ;  /* 0x000000040f0e7825 */ /* 0x008fe400078e0204 */
[----:B------:R-:W3:Y:S04]  /*0f80*/  @P0 LDG.E.CONSTANT R10, desc[UR14][R10.64+-0x4] ;  /* 0xfffffc0e0a0a0981 */ /* 0x000ee8000c1e9900 */
[----:B------:R-:W4:Y:S01]  /*0f90*/  LDG.E.CONSTANT R14, desc[UR14][R14.64] ;  /* 0x0000000e0e0e7981 */ /* 0x000f22000c1e9900 */
[----:B------:R-:W-:Y:S01]  /*0fa0*/  CS2R R8, SRZ ;  /* 0x0000000000087805 */ /* 0x000fe2000001ff00 */
[----:B------:R-:W-:-:S04]  /*0fb0*/  UIADD3 UR4, UPT, UPT, UR4, 0x1, URZ ;  /* 0x0000000104047890 */ /* 0x000fc8000fffe0ff */
[----:B------:R-:W-:Y:S01]  /*0fc0*/  UISETP.NE.AND UP0, UPT, UR4, UR6, UPT ;  /* 0x000000060400728c */ /* 0x000fe2000bf05270 */
[----:B--2---:R-:W-:Y:S08]  /*0fd0*/  F2F.F64.F32 R20, R20 ;  /* 0x0000001400147310 */ /* 0x004ff00000201800 */
[----:B---3--:R-:W0:Y:S01]  /*0fe0*/  @P0 F2F.F64.F32 R8, R10 ;  /* 0x0000000a00080310 */ /* 0x008e220000201800 */
[----:B------:R-:W-:-:S07]  /*0ff0*/  ISETP.NE.AND P0, PT, R0, RZ, PT ;  /* 0x000000ff0000720c */ /* 0x000fce0003f05270 */
[----:B----4-:R-:W1:Y:S06]  /*1000*/  F2F.F64.F32 R22, R14 ;  /* 0x0000000e00167310 */ /* 0x010e6c0000201800 */
[--C-:B0-----:R-:W-:Y:S02]  /*1010*/  @P0 DADD R16, R20, -R8.reuse ;  /* 0x0000000014100229 */ /* 0x101fe40000000808 */
[----:B-1----:R-:W-:-:S08]  /*1020*/  @P0 DADD R12, R22, -R8 ;  /* 0x00000000160c0229 */ /* 0x002fd00000000808 */
[----:B------:R-:W-:Y:S01]  /*1030*/  @P0 IMAD.MOV.U32 R24, RZ, RZ, R16 ;  /* 0x000000ffff180224 */ /* 0x000fe200078e0010 */
[----:B------:R-:W-:Y:S01]  /*1040*/  @P0 DSETP.MAX.AND P1, P2, |R16|, |R12|, PT ;  /* 0x4000000c1000022a */ /* 0x000fe20003a2f200 */
[----:B------:R-:W-:-:S05]  /*1050*/  @P0 IMAD.MOV.U32 R8, RZ, RZ, R13 ;  /* 0x000000ffff080224 */ /* 0x000fca00078e000d */
[----:B------:R-:W-:Y:S02]  /*1060*/  @P0 FSEL R17, |R17|, |R8|, P1 ;  /* 0x4000000811110208 */ /* 0x000fe40000800200 */
[----:B------:R-:W-:Y:S01]  /*1070*/  @P0 LOP3.LUT R16, R8, 0x80000, RZ, 0xfc, !PT ;  /* 0x0008000008100812 */ /* 0x000fe200078efcff */
[----:B------:R-:W-:Y:S01]  /*1080*/  DADD R8, R20, -R22 ;  /* 0x0000000014087229 */ /* 0x000fe20000000816 */
[----:B------:R-:W-:Y:S02]  /*1090*/  @P0 SEL R10, R24, R12, P1 ;  /* 0x0000000c180a0207 */ /* 0x000fe40000800000 */
[----:B------:R-:W-:-:S05]  /*10a0*/  @P0 SEL R11, R16, R17, P2 ;  /* 0x00000011100b0207 */ /* 0x000fca0001000000 */
[----:B------:R-:W-:Y:S01]  /*10b0*/  @P0 IMAD.MOV.U32 R13, RZ, RZ, R11 ;  /* 0x000000ffff0d0224 */ /* 0x000fe200078e000b */
[----:B------:R-:W-:Y:S01]  /*10c0*/  @P0 DSETP.MAX.AND P1, P2, R8, R10, PT ;  /* 0x0000000a0800022a */ /* 0x000fe20003a2f000 */
[----:B------:R-:W-:-:S03]  /*10d0*/  @P0 IMAD.MOV.U32 R12, RZ, RZ, R9 ;  /* 0x000000ffff0c0224 */ /* 0x000fc600078e0009 */
[----:B------:R-:W-:Y:S02]  /*10e0*/  @P0 LOP3.LUT R15, R13, 0x80000, RZ, 0xfc, !PT ;  /* 0x000800000d0f0812 */ /* 0x000fe400078efcff */
[----:B------:R-:W-:Y:S01]  /*10f0*/  @P0 FSEL R12, R12, R13, P1 ;  /* 0x0000000d0c0c0208 */ /* 0x000fe20000800000 */
[----:B------:R-:W-:Y:S02]  /*1100*/  @P0 IMAD.MOV.U32 R13, RZ, RZ, R10 ;  /* 0x000000ffff0d0224 */ /* 0x000fe400078e000a */
[----:B------:R-:W-:Y:S01]  /*1110*/  @P0 IMAD.MOV.U32 R10, RZ, RZ, R8 ;  /* 0x000000ffff0a0224 */ /* 0x000fe200078e0008 */
[----:B------:R-:W-:Y:S01]  /*1120*/  @P0 SEL R9, R15, R12, P2 ;  /* 0x0000000c0f090207 */ /* 0x000fe20001000000 */
[----:B------:R-:W-:-:S03]  /*1130*/  IMAD R11, R0, 0x8, R7 ;  /* 0x00000008000b7824 */ /* 0x000fc600078e0207 */
[----:B------:R-:W-:-:S05]  /*1140*/  @P0 SEL R8, R10, R13, P1 ;  /* 0x0000000d0a080207 */ /* 0x000fca0000800000 */
[----:B------:R0:W-:Y:S01]  /*1150*/  STS.64 [R11], R8 ;  /* 0x000000080b007388 */ /* 0x0001e20000000a00 */
[----:B------:R-:W-:Y:S01]  /*1160*/  VIADD R0, R0, 0x1 ;  /* 0x0000000100007836 */ /* 0x000fe20000000000 */
[----:B------:R-:W-:Y:S06]  /*1170*/  BRA.U UP0, `(.L_x_47) ;  /* 0xfffffffd00647547 */ /* 0x000fec000b83ffff */
.L_x_44:
[----:B------:R-:W1:Y:S01]  /*1180*/  S2UR UR6, SR_CgaCtaId ;  /* 0x00000000000679c3 */ /* 0x000e620000008800 */
[----:B------:R-:W-:Y:S01]  /*1190*/  UMOV UR4, 0x400 ;  /* 0x0000040000047882 */ /* 0x000fe20000000000 */
[----:B------:R-:W-:Y:S02]  /*11a0*/  UISETP.GE.AND UP0, UPT, UR21, 0x2, UPT ;  /* 0x000000021500788c */ /* 0x000fe4000bf06270 */
[----:B-1----:R-:W-:Y:S02]  /*11b0*/  ULEA UR11, UR6, UR4, 0x18 ;  /* 0x00000004060b7291 */ /* 0x002fe4000f8ec0ff */
[----:B------:R-:W-:-:S06]  /*11c0*/  UIADD3 UR4, UPT, UPT, UR21, -0x1, URZ ;  /* 0xffffffff15047890 */ /* 0x000fcc000fffe0ff */
[----:B------:R-:W-:Y:S01]  /*11d0*/  IMAD.U32 R0, RZ, RZ, UR4 ;  /* 0x00000004ff007e24 */ /* 0x000fe2000f8e00ff */
[----:B------:R-:W1:Y:S02]  /*11e0*/  LDS.64 R2, [UR11] ;  /* 0x0000000bff027984 */ /* 0x000e640008000a00 */
[C---:B-1----:R-:W-:Y:S02]  /*11f0*/  R2UR UR8, R2.reuse ;  /* 0x00000000020872ca */ /* 0x042fe400000e0000 */
[C---:B------:R-:W-:Y:S02]  /*1200*/  R2UR UR9, R3.reuse ;  /* 0x00000000030972ca */ /* 0x040fe400000e0000 */
[----:B------:R-:W-:Y:S02]  /*1210*/  R2UR UR6, R2 ;  /* 0x00000000020672ca */ /* 0x000fe400000e0000 */
[----:B------:R-:W-:Y:S01]  /*1220*/  R2UR UR7, R3 ;  /* 0x00000000030772ca */ /* 0x000fe200000e0000 */
[----:B------:R-:W-:-:S14]  /*1230*/  BRA.U !UP0, `(.L_x_48) ;  /* 0x00000021080c7547 */ /* 0x000fdc000b800000 */
[----:B------:R-:W-:Y:S01]  /*1240*/  UIADD3 UR4, UPT, UPT, UR21, -0x2, URZ ;  /* 0xfffffffe15047890 */ /* 0x000fe2000fffe0ff */
[----:B------:R-:W-:Y:S01]  /*1250*/  LOP3.LUT R4, R0, 0xf, RZ, 0xc0, !PT ;  /* 0x0000000f00047812 */ /* 0x000fe200078ec0ff */
[----:B------:R-:W-:Y:S01]  /*1260*/  UMOV UR10, 0x1 ;  /* 0x00000001000a7882 */ /* 0x000fe20000000000 */
[----:B------:R-:W-:Y:S01]  /*1270*/  UMOV UR6, UR8 ;  /* 0x0000000800067c82 */ /* 0x000fe20008000000 */
[----:B------:R-:W-:Y:S01]  /*1280*/  UISETP.GE.U32.AND UP0, UPT, UR4, 0xf, UPT ;  /* 0x0000000f0400788c */ /* 0x000fe2000bf06070 */
[----:B------:R-:W-:-:S08]  /*1290*/  UMOV UR7, UR9 ;  /* 0x0000000900077c82 */ /* 0x000fd00008000000 */
[----:B------:R-:W-:Y:S05]  /*12a0*/  BRA.U !UP0, `(.L_x_49) ;  /* 0x0000001108087547 */ /* 0x000fea000b800000 */
[----:B------:R-:W-:Y:S01]  /*12b0*/  LOP3.LUT R5, R0, 0xfffffff0, RZ, 0xc0, !PT ;  /* 0xfffffff000057812 */ /* 0x000fe200078ec0ff */
[----:B------:R-:W-:Y:S01]  /*12c0*/  UMOV UR4, 0x1 ;  /* 0x0000000100047882 */ /* 0x000fe20000000000 */
[----:B------:R-:W-:Y:S01]  /*12d0*/  UMOV UR6, UR8 ;  /* 0x0000000800067c82 */ /* 0x000fe20008000000 */
[----:B------:R-:W-:-:S05]  /*12e0*/  UMOV UR7, UR9 ;  /* 0x0000000900077c82 */ /* 0x000fca0008000000 */
.L_x_50:
[----:B------:R-:W-:Y:S01]  /*12f0*/  ULEA UR13, UR4, UR11, 0x3 ;  /* 0x0000000b040d7291 */ /* 0x000fe2000f8e18ff */
[----:B------:R-:W-:Y:S01]  /*1300*/  UMOV UR10, UR9 ;  /* 0x00000009000a7c82 */ /* 0x000fe20008000000 */
[----:B------:R-:W-:Y:S01]  /*1310*/  UMOV UR12, UR7 ;  /* 0x00000007000c7c82 */ /* 0x000fe20008000000 */
[----:B0-----:R-:W-:Y:S02]  /*1320*/  IMAD.U32 R9, RZ, RZ, UR10 ;  /* 0x0000000aff097e24 */ /* 0x001fe4000f8e00ff */
[----:B------:R-:W-:-:S04]  /*1330*/  IMAD.U32 R10, RZ, RZ, UR12 ;  /* 0x0000000cff0a7e24 */ /* 0x000fc8000f8e00ff */
[----:B------:R-:W0:Y:S04]  /*1340*/  LDS.64 R2, [UR13] ;  /* 0x0000000dff027984 */ /* 0x000e280008000a00 */
[----:B------:R-:W1:Y:S01]  /*1350*/  LDS.128 R12, [UR13+0x8] ;  /* 0x0000080dff0c7984 */ /* 0x000e620008000c00 */
[C---:B0-----:R-:W-:Y:S01]  /*1360*/  DSETP.MIN.AND P0, P1, R2.reuse, UR8, PT ;  /* 0x0000000802007e2a */ /* 0x041fe2000b900000 */
[--C-:B------:R-:W-:Y:S01]  /*1370*/  IMAD.MOV.U32 R7, RZ, RZ, R3.reuse ;  /* 0x000000ffff077224 */ /* 0x100fe200078e0003 */
[----:B------:R-:W-:Y:S01]  /*1380*/  DSETP.MAX.AND P2, P3, R2, UR6, PT ;  /* 0x0000000602007e2a */ /* 0x000fe2000bb4f000 */
[----:B------:R-:W-:Y:S02]  /*1390*/  IMAD.MOV.U32 R8, RZ, RZ, R3 ;  /* 0x000000ffff087224 */ /* 0x000fe400078e0003 */
[--C-:B------:R-:W-:Y:S01]  /*13a0*/  IMAD.MOV.U32 R16, RZ, RZ, R2.reuse ;  /* 0x000000ffff107224 */ /* 0x100fe200078e0002 */
[----:B------:R-:W-:Y:S01]  /*13b0*/  FSEL R17, R7, UR10, P0 ;  /* 0x0000000a07117c08 */ /* 0x000fe20008000000 */
[----:B------:R-:W-:Y:S01]  /*13c0*/  IMAD.MOV.U32 R7, RZ, RZ, R2 ;  /* 0x000000ffff077224 */ /* 0x000fe200078e0002 */
[----:B------:R-:W-:Y:S01]  /*13d0*/  FSEL R21, R8, UR12, P2 ;  /* 0x0000000c08157c08 */ /* 0x000fe20009000000 */
[----:B------:R-:W-:Y:S01]  /*13e0*/  UIADD3 UR10, UPT, UPT, UR4, 0xf, URZ ;  /* 0x0000000f040a7890 */ /* 0x000fe2000fffe0ff */
[----:B------:R-:W-:Y:S01]  /*13f0*/  SEL R16, R16, UR6, P2 ;  /* 0x0000000610107c07 */ /* 0x000fe20009000000 */
[----:B------:R-:W-:Y:S01]  /*1400*/  UIADD3 UR4, UPT, UPT, UR4, 0x10, URZ ;  /* 0x0000001004047890 */ /* 0x000fe2000fffe0ff */
[----:B------:R-:W-:-:S02]  /*1410*/  SEL R2, R7, UR8, P0 ;  /* 0x0000000807027c07 */ /* 0x000fc40008000000 */
[----:B------:R-:W-:Y:S01]  /*1420*/  @P1 LOP3.LUT R17, R9, 0x80000, RZ, 0xfc, !PT ;  /* 0x0008000009111812 */ /* 0x000fe200078efcff */
[----:B------:R-:W-:Y:S01]  /*1430*/  IMAD.MOV.U32 R20, RZ, RZ, R16 ;  /* 0x000000ffff147224 */ /* 0x000fe200078e0010 */
[----:B------:R-:W-:Y:S01]  /*1440*/  @P3 LOP3.LUT R21, R10, 0x80000, RZ, 0xfc, !PT ;  /* 0x000800000a153812 */ /* 0x000fe200078efcff */
[----:B------:R-:W-:Y:S01]  /*1450*/  IMAD.MOV.U32 R7, RZ, RZ, R2 ;  /* 0x000000ffff077224 */ /* 0x000fe200078e0002 */
[----:B------:R-:W0:Y:S01]  /*1460*/  LDS.128 R8, [UR13+0x18] ;  /* 0x0000180dff087984 */ /* 0x000e220008000c00 */
[----:B------:R-:W-:Y:S02]  /*1470*/  IMAD.MOV.U32 R3, RZ, RZ, R17 ;  /* 0x000000ffff037224 */ /* 0x000fe400078e0011 */
[----:B------:R-:W-:Y:S02]  /*1480*/  IMAD.MOV.U32 R17, RZ, RZ, R21 ;  /* 0x000000ffff117224 */ /* 0x000fe400078e0015 */
[----:B-1----:R-:W-:Y:S02]  /*1490*/  IMAD.MOV.U32 R21, RZ, RZ, R12 ;  /* 0x000000ffff157224 */ /* 0x002fe400078e000c */
[----:B------:R-:W-:-:S02]  /*14a0*/  DSETP.MIN.AND P0, P1, R2, R12, PT ;  /* 0x0000000c0200722a */ /* 0x000fc40003900000 */
[----:B------:R-:W-:Y:S01]  /*14b0*/  DSETP.MAX.AND P2, P3, R16, R12, PT ;  /* 0x0000000c1000722a */ /* 0x000fe20003b4f000 */
[----:B------:R-:W-:Y:S02]  /*14c0*/  IMAD.MOV.U32 R2, RZ, RZ, R12 ;  /* 0x000000ffff027224 */ /* 0x000fe400078e000c */
[----:B------:R-:W-:-:S03]  /*14d0*/  IMAD.MOV.U32 R16, RZ, RZ, R13 ;  /* 0x000000ffff107224 */ /* 0x000fc600078e000d */
[----:B------:R-:W-:Y:S02]  /*14e0*/  FSEL R17, R17, R13, P2 ;  /* 0x0000000d11117208 */ /* 0x000fe40001000000 */
[----:B------:R-:W-:Y:S02]  /*14f0*/  FSEL R3, R3, R16, P0 ;  /* 0x0000001003037208 */ /* 0x000fe40000000000 */
[----:B------:R-:W-:Y:S01]  /*1500*/  SEL R2, R7, R2, P0 ;  /* 0x0000000207027207 */ /* 0x000fe20000000000 */
[--C-:B------:R-:W-:Y:S01]  /*1510*/  IMAD.MOV.U32 R7, RZ, RZ, R14.reuse ;  /* 0x000000ffff077224 */ /* 0x100fe200078e000e */
[----:B------:R-:W-:Y:S01]  /*1520*/  @P1 LOP3.LUT R3, R16, 0x80000, RZ, 0xfc, !PT ;  /* 0x0008000010031812 */ /* 0x000fe200078efcff */
[----:B------:R-:W-:Y:S01]  /*1530*/  IMAD.MOV.U32 R16, RZ, RZ, R15 ;  /* 0x000000ffff107224 */ /* 0x000fe200078e000f */
[----:B------:R-:W-:Y:S02]  /*1540*/  @P3 LOP3.LUT R17, R13, 0x80000, RZ, 0xfc, !PT ;  /* 0x000800000d113812 */ /* 0x000fe400078efcff */
[----:B------:R-:W-:Y:S01]  /*1550*/  SEL R12, R20, R21, P2 ;  /* 0x00000015140c7207 */ /* 0x000fe20001000000 */
[----:B------:R-:W-:Y:S01]  /*1560*/  IMAD.MOV.U32 R20, RZ, RZ, R14 ;  /* 0x000000ffff147224 */ /* 0x000fe200078e000e */
[----:B------:R-:W-:Y:S01]  /*1570*/  DSETP.MIN.AND P0, P1, R14, R2, PT ;  /* 0x000000020e00722a */ /* 0x000fe20003900000 */
[----:B------:R-:W-:-:S02]  /*1580*/  IMAD.MOV.U32 R13, RZ, RZ, R17 ;  /* 0x000000ffff0d7224 */ /* 0x000fc400078e0011 */
[----:B------:R-:W-:-:S03]  /*1590*/  IMAD.MOV.U32 R21, RZ, RZ, R12 ;  /* 0x000000ffff157224 */ /* 0x000fc600078e000c */
[----:B------:R-:W-:Y:S01]  /*15a0*/  FSEL R17, R16, R3, P0 ;  /* 0x0000000310117208 */ /* 0x000fe20000000000 */
[----:B------:R-:W-:Y:S01]  /*15b0*/  DSETP.MAX.AND P2, P3, R14, R12, PT ;  /* 0x0000000c0e00722a */ /* 0x000fe20003b4f000 */
[----:B------:R-:W-:-:S05]  /*15c0*/  IMAD.MOV.U32 R14, RZ, RZ, R2 ;  /* 0x000000ffff0e7224 */ /* 0x000fca00078e0002 */
[----:B------:R-:W-:Y:S02]  /*15d0*/  FSEL R23, R15, R13, P2 ;  /* 0x0000000d0f177208 */ /* 0x000fe40001000000 */
[----:B------:R-:W-:Y:S02]  /*15e0*/  @P1 LOP3.LUT R17, R3, 0x80000, RZ, 0xfc, !PT ;  /* 0x0008000003111812 */ /* 0x000fe400078efcff */
[----:B------:R-:W-:Y:S01]  /*15f0*/  SEL R16, R20, R21, P2 ;  /* 0x0000001514107207 */ /* 0x000fe20001000000 */
[----:B0-----:R-:W-:Y:S01]  /*1600*/  IMAD.MOV.U32 R21, RZ, RZ, R8 ;  /* 0x000000ffff157224 */ /* 0x001fe200078e0008 */
[----:B------:R-:W-:Y:S01]  /*1610*/  SEL R2, R7, R14, P0 ;  /* 0x0000000e07027207 */ /* 0x000fe20000000000 */
[----:B------:R-:W-:Y:S01]  /*1620*/  IMAD.MOV.U32 R3, RZ, RZ, R17 ;  /* 0x000000ffff037224 */ /* 0x000fe200078e0011 */
[----:B------:R-:W-:Y:S02]  /*1630*/  @P3 LOP3.LUT R23, R13, 0x80000, RZ, 0xfc, !PT ;  /* 0x000800000d173812 */ /* 0x000fe400078efcff */
[----:B------:R-:W0:Y:S01]  /*1640*/  LDS.128 R12, [UR13+0x28] ;  /* 0x0000280dff0c7984 */ /* 0x000e220008000c00 */
[----:B------:R-:W-:Y:S01]  /*1650*/  MOV R20, R16 ;  /* 0x0000001000147202 */ /* 0x000fe20000000f00 */
[----:B------:R-:W-:Y:S01]  /*1660*/  IMAD.MOV.U32 R7, RZ, RZ, R2 ;  /* 0x000000ffff077224 */ /* 0x000fe200078e0002 */
[----:B------:R-:W-:Y:S01]  /*1670*/  DSETP.MIN.AND P0, P1, R2, R8, PT ;  /* 0x000000080200722a */ /* 0x000fe20003900000 */
[----:B------:R-:W-:-:S02]  /*1680*/  IMAD.MOV.U32 R17, RZ, RZ, R23 ;  /* 0x000000ffff117224 */ /* 0x000fc400078e0017 */
[----:B------:R-:W-:-:S04]  /*1690*/  IMAD.MOV.U32 R2, RZ, RZ, R8 ;  /* 0x000000ffff027224 */ /* 0x000fc800078e0008 */
[----:B------:R-:W-:Y:S01]  /*16a0*/  DSETP.MAX.AND P2, P3, R16, R8, PT ;  /* 0x000000081000722a */ /* 0x000fe20003b4f000 */
[----:B------:R-:W-:Y:S01]  /*16b0*/  SEL R2, R7, R2, P0 ;  /* 0x0000000207027207 */ /* 0x000fe20000000000 */
[----:B------:R-:W-:Y:S02]  /*16c0*/  IMAD.MOV.U32 R16, RZ, RZ, R9 ;  /* 0x000000ffff107224 */ /* 0x000fe400078e0009 */
[--C-:B------:R-:W-:Y:S02]  /*16d0*/  IMAD.MOV.U32 R7, RZ, RZ, R10.reuse ;  /* 0x000000ffff077224 */ /* 0x100fe400078e000a */
[----:B------:R-:W-:Y:S02]  /*16e0*/  FSEL R17, R17, R9, P2 ;  /* 0x0000000911117208 */ /* 0x000fe40001000000 */
[----:B------:R-:W-:Y:S02]  /*16f0*/  FSEL R3, R3, R16, P0 ;  /* 0x0000001003037208 */ /* 0x000fe40000000000 */
[----:B------:R-:W-:Y:S01]  /*1700*/  @P1 LOP3.LUT R3, R16, 0x80000, RZ, 0xfc, !PT ;  /* 0x0008000010031812 */ /* 0x000fe200078efcff */
[----:B------:R-:W-:Y:S01]  /*1710*/  IMAD.MOV.U32 R16, RZ, RZ, R11 ;  /* 0x000000ffff107224 */ /* 0x000fe200078e000b */
[----:B------:R-:W-:Y:S01]  /*1720*/  SEL R8, R20, R21, P2 ;  /* 0x0000001514087207 */ /* 0x000fe20001000000 */
[----:B------:R-:W-:Y:S01]  /*1730*/  IMAD.MOV.U32 R20, RZ, RZ, R10 ;  /* 0x000000ffff147224 */ /* 0x000fe200078e000a */
[----:B------:R-:W-:-:S02]  /*1740*/  @P3 LOP3.LUT R17, R9, 0x80000, RZ, 0xfc, !PT ;  /* 0x0008000009113812 */ /* 0x000fc400078efcff */
[----:B------:R-:W-:Y:S01]  /*1750*/  DSETP.MIN.AND P0, P1, R10, R2, PT ;  /* 0x000000020a00722a */ /* 0x000fe20003900000 */
[----:B------:R-:W-:Y:S02]  /*1760*/  IMAD.MOV.U32 R21, RZ, RZ, R8 ;  /* 0x000000ffff157224 */ /* 0x000fe400078e0008 */
[----:B------:R-:W-:-:S03]  /*1770*/  IMAD.MOV.U32 R9, RZ, RZ, R17 ;  /* 0x000000ffff097224 */ /* 0x000fc600078e0011 */
[----:B------:R-:W-:-:S03]  /*1780*/  FSEL R17, R16, R3, P0 ;  /* 0x0000000310117208 */ /* 0x000fc60000000000 */
[----:B------:R-:W-:Y:S01]  /*1790*/  DSETP.MAX.AND P2, P3, R10, R8, PT ;  /* 0x000000080a00722a */ /* 0x000fe20003b4f000 */
[----:B------:R-:W-:-:S04]  /*17a0*/  IMAD.MOV.U32 R10, RZ, RZ, R2 ;  /* 0x000000ffff0a7224 */ /* 0x000fc800078e0002 */
[----:B------:R-:W-:Y:S02]  /*17b0*/  @P1 LOP3.LUT R17, R3, 0x80000, RZ, 0xfc, !PT ;  /* 0x0008000003111812 */ /* 0x000fe400078efcff */
[----:B------:R-:W-:Y:S02]  /*17c0*/  FSEL R23, R11, R9, P2 ;  /* 0x000000090b177208 */ /* 0x000fe40001000000 */
[----:B------:R-:W-:Y:S01]  /*17d0*/  SEL R16, R20, R21, P2 ;  /* 0x0000001514107207 */ /* 0x000fe20001000000 */
[----:B------:R-:W-:Y:S01]  /*17e0*/  IMAD.MOV.U32 R3, RZ, RZ, R17 ;  /* 0x000000ffff037224 */ /* 0x000fe200078e0011 */
[----:B------:R-:W-:Y:S01]  /*17f0*/  SEL R2, R7, R10, P0 ;  /* 0x0000000a07027207 */ /* 0x000fe20000000000 */
[----:B0-----:R-:W-:Y:S02]  /*1800*/  IMAD.MOV.U32 R21, RZ, RZ, R12 ;  /* 0x000000ffff157224 */ /* 0x001fe400078e000c */
[----:B------:R-:W-:Y:S01]  /*1810*/  @P3 LOP3.LUT R23, R9, 0x80000, RZ, 0xfc, !PT ;  /* 0x0008000009173812 */ /* 0x000fe200078efcff */
[----:B------:R-:W-:Y:S01]  /*1820*/  IMAD.MOV.U32 R20, RZ, RZ, R16 ;  /* 0x000000ffff147224 */ /* 0x000fe200078e0010 */
[----:B------:R-:W0:Y:S01]  /*1830*/  LDS.128 R8, [UR13+0x38] ;  /* 0x0000380dff087984 */ /* 0x000e220008000c00 */
[----:B------:R-:W-:Y:S01]  /*1840*/  DSETP.MIN.AND P0, P1, R2, R12, PT ;  /* 0x0000000c0200722a */ /* 0x000fe20003900000 */
[----:B------:R-:W-:-:S02]  /*1850*/  IMAD.MOV.U32 R7, RZ, RZ, R2 ;  /* 0x000000ffff077224 */ /* 0x000fc400078e0002 */
[----:B------:R-:W-:Y:S02]  /*1860*/  IMAD.MOV.U32 R17, RZ, RZ, R23 ;  /* 0x000000ffff117224 */ /* 0x000fe400078e0017 */
        /* <DEDUP_REMOVED lines=94> */
[----:B------:R-:W-:Y:S02]  /*1e50*/  IMAD.MOV.U32 R7, RZ, RZ, R10 ;  /* 0x000000ffff077224 */ /* 0x000fe400078e000a */
[----:B------:R-:W-:Y:S02]  /*1e60*/  FSEL R17, R17, R9, P2 ;  /* 0x0000000911117208 */ /* 0x000fe40001000000 */
[----:B------:R-:W-:Y:S02]  /*1e70*/  FSEL R3, R3, R16, P0 ;  /* 0x0000001003037208 */ /* 0x000fe40000000000 */
[----:B------:R-:W-:Y:S01]  /*1e80*/  @P1 LOP3.LUT R3, R16, 0x80000, RZ, 0xfc, !PT ;  /* 0x0008000010031812 */ /* 0x000fe200078efcff */
[--C-:B------:R-:W-:Y:S01]  /*1e90*/  IMAD.MOV.U32 R16, RZ, RZ, R11.reuse ;  /* 0x000000ffff107224 */ /* 0x100fe200078e000b */
[----:B------:R-:W-:Y:S01]  /*1ea0*/  SEL R8, R20, R21, P2 ;  /* 0x0000001514087207 */ /* 0x000fe20001000000 */
[----:B------:R-:W-:Y:S01]  /*1eb0*/  IMAD.MOV.U32 R20, RZ, RZ, R11 ;  /* 0x000000ffff147224 */ /* 0x000fe200078e000b */
[----:B------:R-:W-:-:S02]  /*1ec0*/  @P3 LOP3.LUT R17, R9, 0x80000, RZ, 0xfc, !PT ;  /* 0x0008000009113812 */ /* 0x000fc400078efcff */
        /* <DEDUP_REMOVED lines=8> */
[----:B------:R-:W-:Y:S02]  /*1f50*/  FSEL R21, R20, R9, P2 ;  /* 0x0000000914157208 */ /* 0x000fe40001000000 */
[----:B------:R-:W-:Y:S02]  /*1f60*/  SEL R8, R7, R10, P0 ;  /* 0x0000000a07087207 */ /* 0x000fe40000000000 */
[----:B------:R-:W-:Y:S01]  /*1f70*/  SEL R10, R17, R2, P2 ;  /* 0x00000002110a7207 */ /* 0x000fe20001000000 */
[----:B0-----:R-:W-:Y:S01]  /*1f80*/  IMAD.MOV.U32 R17, RZ, RZ, R12 ;  /* 0x000000ffff117224 */ /* 0x001fe200078e000c */
[----:B------:R-:W0:Y:S01]  /*1f90*/  LDS.64 R2, [UR13+0x78] ;  /* 0x0000780dff027984 */ /* 0x000e220008000a00 */
[----:B------:R-:W-:Y:S01]  /*1fa0*/  @P3 LOP3.LUT R21, R9, 0x80000, RZ, 0xfc, !PT ;  /* 0x0008000009153812 */ /* 0x000fe200078efcff */
[----:B------:R-:W-:-:S02]  /*1fb0*/  IMAD.MOV.U32 R9, RZ, RZ, R11 ;  /* 0x000000ffff097224 */ /* 0x000fc400078e000b */
[----:B------:R-:W-:Y:S02]  /*1fc0*/  IMAD.MOV.U32 R16, RZ, RZ, R10 ;  /* 0x000000ffff107224 */ /* 0x000fe400078e000a */
[----:B------:R-:W-:Y:S02]  /*1fd0*/  IMAD.MOV.U32 R11, RZ, RZ, R21 ;  /* 0x000000ffff0b7224 */ /* 0x000fe400078e0015 */
[--C-:B------:R-:W-:Y:S01]  /*1fe0*/  DSETP.MIN.AND P0, P1, R8, R12.reuse, PT ;  /* 0x0000000c0800722a */ /* 0x100fe20003900000 */
[----:B------:R-:W-:Y:S02]  /*1ff0*/  IMAD.MOV.U32 R7, RZ, RZ, R8 ;  /* 0x000000ffff077224 */ /* 0x000fe400078e0008 */
[----:B------:R-:W-:Y:S01]  /*2000*/  IMAD.MOV.U32 R8, RZ, RZ, R12 ;  /* 0x000000ffff087224 */ /* 0x000fe200078e000c */
[----:B------:R-:W-:Y:S01]  /*2010*/  DSETP.MAX.AND P2, P3, R10, R12, PT ;  /* 0x0000000c0a00722a */ /* 0x000fe20003b4f000 */
[----:B------:R-:W-:-:S03]  /*2020*/  IMAD.MOV.U32 R10, RZ, RZ, R13 ;  /* 0x000000ffff0a7224 */ /* 0x000fc600078e000d */
[----:B------:R-:W-:Y:S01]  /*2030*/  SEL R8, R7, R8, P0 ;  /* 0x0000000807087207 */ /* 0x000fe20000000000 */
[----:B------:R-:W-:Y:S01]  /*2040*/  IMAD.MOV.U32 R12, RZ, RZ, R15 ;  /* 0x000000ffff0c7224 */ /* 0x000fe200078e000f */
[----:B------:R-:W-:Y:S01]  /*2050*/  FSEL R11, R11, R13, P2 ;  /* 0x0000000d0b0b7208 */ /* 0x000fe20001000000 */
[----:B------:R-:W-:Y:S01]  /*2060*/  IMAD.MOV.U32 R7, RZ, RZ, R14 ;  /* 0x000000ffff077224 */ /* 0x000fe200078e000e */
[----:B------:R-:W-:Y:S02]  /*2070*/  FSEL R9, R9, R10, P0 ;  /* 0x0000000a09097208 */ /* 0x000fe40000000000 */
[----:B------:R-:W-:Y:S02]  /*2080*/  @P1 LOP3.LUT R9, R10, 0x80000, RZ, 0xfc, !PT ;  /* 0x000800000a091812 */ /* 0x000fe400078efcff */
[----:B------:R-:W-:Y:S02]  /*2090*/  SEL R10, R16, R17, P2 ;  /* 0x00000011100a7207 */ /* 0x000fe40001000000 */
[----:B------:R-:W-:-:S02]  /*20a0*/  @P3 LOP3.LUT R11, R13, 0x80000, RZ, 0xfc, !PT ;  /* 0x000800000d0b3812 */ /* 0x000fc400078efcff */
[C---:B------:R-:W-:Y:S01]  /*20b0*/  DSETP.MIN.AND P0, P1, R14.reuse, R8, PT ;  /* 0x000000080e00722a */ /* 0x040fe20003900000 */
[----:B------:R-:W-:Y:S01]  /*20c0*/  MOV R16, R14 ;  /* 0x0000000e00107202 */ /* 0x000fe20000000f00 */
[----:B------:R-:W-:Y:S02]  /*20d0*/  IMAD.MOV.U32 R17, RZ, RZ, R10 ;  /* 0x000000ffff117224 */ /* 0x000fe400078e000a */
[----:B------:R-:W-:Y:S02]  /*20e0*/  DSETP.MAX.AND P2, P3, R14, R10, PT ;  /* 0x0000000a0e00722a */ /* 0x000fe40003b4f000 */
[----:B------:R-:W-:Y:S01]  /*20f0*/  FSEL R13, R12, R9, P0 ;  /* 0x000000090c0d7208 */ /* 0x000fe20000000000 */
[----:B------:R-:W-:-:S03]  /*2100*/  IMAD.MOV.U32 R14, RZ, RZ, R8 ;  /* 0x000000ffff0e7224 */ /* 0x000fc600078e0008 */
[----:B------:R-:W-:Y:S02]  /*2110*/  FSEL R15, R15, R11, P2 ;  /* 0x0000000b0f0f7208 */ /* 0x000fe40001000000 */
[----:B------:R-:W-:Y:S01]  /*2120*/  SEL R8, R7, R14, P0 ;  /* 0x0000000e07087207 */ /* 0x000fe20000000000 */
[----:B0-----:R-:W-:Y:S01]  /*2130*/  IMAD.MOV.U32 R14, RZ, RZ, R3 ;  /* 0x000000ffff0e7224 */ /* 0x001fe200078e0003 */
[----:B------:R-:W-:Y:S02]  /*2140*/  @P1 LOP3.LUT R13, R9, 0x80000, RZ, 0xfc, !PT ;  /* 0x00080000090d1812 */ /* 0x000fe400078efcff */
[----:B------:R-:W-:Y:S01]  /*2150*/  SEL R10, R16, R17, P2 ;  /* 0x00000011100a7207 */ /* 0x000fe20001000000 */
[----:B------:R-:W-:Y:S01]  /*2160*/  IMAD.MOV.U32 R7, RZ, RZ, R8 ;  /* 0x000000ffff077224 */ /* 0x000fe200078e0008 */
[----:B------:R-:W-:Y:S01]  /*2170*/  @P3 LOP3.LUT R15, R11, 0x80000, RZ, 0xfc, !PT ;  /* 0x000800000b0f3812 */ /* 0x000fe200078efcff */
[----:B------:R-:W-:Y:S02]  /*2180*/  IMAD.MOV.U32 R9, RZ, RZ, R13 ;  /* 0x000000ffff097224 */ /* 0x000fe400078e000d */
[----:B------:R-:W-:-:S02]  /*2190*/  IMAD.MOV.U32 R12, RZ, RZ, R10 ;  /* 0x000000ffff0c7224 */ /* 0x000fc400078e000a */
[----:B------:R-:W-:Y:S02]  /*21a0*/  IMAD.MOV.U32 R11, RZ, RZ, R15 ;  /* 0x000000ffff0b7224 */ /* 0x000fe400078e000f */
[--C-:B------:R-:W-:Y:S01]  /*21b0*/  DSETP.MIN.AND P0, P1, R8, R2.reuse, PT ;  /* 0x000000020800722a */ /* 0x100fe20003900000 */
[--C-:B------:R-:W-:Y:S02]  /*21c0*/  IMAD.MOV.U32 R13, RZ, RZ, R2.reuse ;  /* 0x000000ffff0d7224 */ /* 0x100fe400078e0002 */
[----:B------:R-:W-:Y:S01]  /*21d0*/  IMAD.MOV.U32 R8, RZ, RZ, R2 ;  /* 0x000000ffff087224 */ /* 0x000fe200078e0002 */
[----:B------:R-:W-:Y:S01]  /*21e0*/  DSETP.MAX.AND P2, P3, R10, R2, PT ;  /* 0x000000020a00722a */ /* 0x000fe20003b4f000 */
[----:B------:R-:W-:-:S03]  /*21f0*/  IMAD.MOV.U32 R10, RZ, RZ, R3 ;  /* 0x000000ffff0a7224 */ /* 0x000fc600078e0003 */
[----:B------:R-:W-:Y:S02]  /*2200*/  SEL R2, R7, R8, P0 ;  /* 0x0000000807027207 */ /* 0x000fe40000000000 */
[----:B------:R-:W-:Y:S02]  /*2210*/  SEL R8, R12, R13, P2 ;  /* 0x0000000d0c087207 */ /* 0x000fe40001000000 */
[----:B------:R-:W-:Y:S02]  /*2220*/  FSEL R3, R9, R10, P0 ;  /* 0x0000000a09037208 */ /* 0x000fe40000000000 */
[----:B------:R-:W-:Y:S02]  /*2230*/  ISETP.NE.AND P0, PT, R5, UR10, PT ;  /* 0x0000000a05007c0c */ /* 0x000fe4000bf05270 */
[----:B------:R-:W-:Y:S02]  /*2240*/  FSEL R9, R11, R14, P2 ;  /* 0x0000000e0b097208 */ /* 0x000fe40001000000 */
[----:B------:R-:W-:-:S02]  /*2250*/  @P1 LOP3.LUT R3, R10, 0x80000, RZ, 0xfc, !PT ;  /* 0x000800000a031812 */ /* 0x000fc400078efcff */
[----:B------:R-:W-:Y:S02]  /*2260*/  @P3 LOP3.LUT R9, R14, 0x80000, RZ, 0xfc, !PT ;  /* 0x000800000e093812 */ /* 0x000fe400078efcff */
[----:B------:R-:W-:Y:S02]  /*2270*/  R2UR UR8, R2 ;  /* 0x00000000020872ca */ /* 0x000fe400000e0000 */
[----:B------:R-:W-:Y:S02]  /*2280*/  R2UR UR9, R3 ;  /* 0x00000000030972ca */ /* 0x000fe400000e0000 */
[----:B------:R-:W-:Y:S02]  /*2290*/  R2UR UR6, R8 ;  /* 0x00000000080672ca */ /* 0x000fe400000e0000 */
[----:B------:R-:W-:Y:S01]  /*22a0*/  R2UR UR7, R9 ;  /* 0x00000000090772ca */ /* 0x000fe200000e0000 */
[----:B------:R-:W-:-:S14]  /*22b0*/  @P0 BRA `(.L_x_50) ;  /* 0xfffffff0000c0947 */ /* 0x000fdc000383ffff */
[----:B------:R-:W-:-:S05]  /*22c0*/  UMOV UR10, UR4 ;  /* 0x00000004000a7c82 */ /* 0x000fca0008000000 */
.L_x_49:
[----:B------:R-:W-:-:S13]  /*22d0*/  ISETP.NE.AND P0, PT, R4, RZ, PT ;  /* 0x000000ff0400720c */ /* 0x000fda0003f05270 */
[----:B------:R-:W-:Y:S05]  /*22e0*/  @!P0 BRA `(.L_x_48) ;  /* 0x0000000c00e08947 */ /* 0x000fea0003800000 */
[----:B------:R-:W-:Y:S02]  /*22f0*/  ISETP.GE.U32.AND P1, PT, R4, 0x8, PT ;  /* 0x000000080400780c */ /* 0x000fe40003f26070 */
[----:B------:R-:W-:-:S04]  /*2300*/  LOP3.LUT R7, R0, 0x7, RZ, 0xc0, !PT ;  /* 0x0000000700077812 */ /* 0x000fc800078ec0ff */
[----:B------:R-:W-:-:S07]  /*2310*/  ISETP.NE.AND P0, PT, R7, RZ, PT ;  /* 0x000000ff0700720c */ /* 0x000fce0003f05270 */
[----:B------:R-:W-:Y:S06]  /*2320*/  @!P1 BRA `(.L_x_51) ;  /* 0x00000008002c9947 */ /* 0x000fec0003800000 */
[----:B------:R-:W-:Y:S01]  /*2330*/  ULEA UR13, UR10, UR11, 0x3 ;  /* 0x0000000b0a0d7291 */ /* 0x000fe2000f8e18ff */
[----:B------:R-:W-:Y:S01]  /*2340*/  IMAD.U32 R2, RZ, RZ, UR8 ;  /* 0x00000008ff027e24 */ /* 0x000fe2000f8e00ff */
[----:B------:R-:W-:Y:S01]  /*2350*/  UMOV UR4, UR9 ;  /* 0x0000000900047c82 */ /* 0x000fe20008000000 */
[----:B------:R-:W-:Y:S01]  /*2360*/  IMAD.U32 R3, RZ, RZ, UR9 ;  /* 0x00000009ff037e24 */ /* 0x000fe2000f8e00ff */
[----:B------:R-:W-:Y:S01]  /*2370*/  UMOV UR12, UR7 ;  /* 0x00000007000c7c82 */ /* 0x000fe20008000000 */
[----:B------:R-:W-:Y:S01]  /*2380*/  IMAD.U32 R10, RZ, RZ, UR6 ;  /* 0x00000006ff0a7e24 */ /* 0x000fe2000f8e00ff */
[----:B------:R-:W-:Y:S01]  /*2390*/  UIADD3 UR10, UPT, UPT, UR10, 0x8, URZ ;  /* 0x000000080a0a7890 */ /* 0x000fe2000fffe0ff */
[----:B0-----:R-:W-:Y:S02]  /*23a0*/  IMAD.U32 R11, RZ, RZ, UR7 ;  /* 0x00000007ff0b7e24 */ /* 0x001fe4000f8e00ff */
[----:B------:R-:W0:Y:S04]  /*23b0*/  LDS.64 R8, [UR13] ;  /* 0x0000000dff087984 */ /* 0x000e280008000a00 */
[----:B------:R-:W1:Y:S01]  /*23c0*/  LDS.64 R4, [UR13+0x8] ;  /* 0x0000080dff047984 */ /* 0x000e620008000a00 */
[--C-:B0-----:R-:W-:Y:S01]  /*23d0*/  DSETP.MIN.AND P1, P2, R2, R8.reuse, PT ;  /* 0x000000080200722a */ /* 0x101fe20003a20000 */
[--C-:B------:R-:W-:Y:S01]  /*23e0*/  IMAD.MOV.U32 R12, RZ, RZ, R9.reuse ;  /* 0x000000ffff0c7224 */ /* 0x100fe200078e0009 */
[----:B------:R-:W-:Y:S01]  /*23f0*/  DSETP.MAX.AND P3, P4, R10, R8, PT ;  /* 0x000000080a00722a */ /* 0x000fe20003c6f000 */
[----:B------:R-:W0:Y:S01]  /*2400*/  LDS.64 R2, [UR13+0x10] ;  /* 0x0000100dff027984 */ /* 0x000e220008000a00 */
[----:B------:R-:W-:-:S02]  /*2410*/  IMAD.MOV.U32 R11, RZ, RZ, R9 ;  /* 0x000000ffff0b7224 */ /* 0x000fc400078e0009 */
[----:B------:R-:W-:Y:S02]  /*2420*/  IMAD.MOV.U32 R10, RZ, RZ, R8 ;  /* 0x000000ffff0a7224 */ /* 0x000fe400078e0008 */
[----:B------:R-:W-:Y:S01]  /*2430*/  FSEL R15, R12, UR12, !P3 ;  /* 0x0000000c0c0f7c08 */ /* 0x000fe2000d800000 */
[----:B-1----:R-:W-:Y:S01]  /*2440*/  IMAD.MOV.U32 R16, RZ, RZ, R4 ;  /* 0x000000ffff107224 */ /* 0x002fe200078e0004 */
[C---:B------:R-:W-:Y:S02]  /*2450*/  FSEL R13, R11.reuse, UR4, !P1 ;  /* 0x000000040b0d7c08 */ /* 0x040fe4000c800000 */
[----:B------:R-:W-:Y:S02]  /*2460*/  SEL R10, R10, UR8, !P1 ;  /* 0x000000080a0a7c07 */ /* 0x000fe4000c800000 */
[----:B------:R-:W-:Y:S02]  /*2470*/  @P2 LOP3.LUT R13, R11, 0x80000, RZ, 0xfc, !PT ;  /* 0x000800000b0d2812 */ /* 0x000fe400078efcff */
[----:B------:R-:W-:Y:S01]  /*2480*/  @P4 LOP3.LUT R15, R12, 0x80000, RZ, 0xfc, !PT ;  /* 0x000800000c0f4812 */ /* 0x000fe200078efcff */
[----:B------:R-:W-:Y:S01]  /*2490*/  IMAD.MOV.U32 R14, RZ, RZ, R10 ;  /* 0x000000ffff0e7224 */ /* 0x000fe200078e000a */
[----:B------:R-:W-:Y:S01]  /*24a0*/  SEL R12, R8, UR6, !P3 ;  /* 0x00000006080c7c07 */ /* 0x000fe2000d800000 */
[----:B------:R-:W-:Y:S01]  /*24b0*/  IMAD.MOV.U32 R11, RZ, RZ, R13 ;  /* 0x000000ffff0b7224 */ /* 0x000fe200078e000d */
[----:B------:R-:W1:Y:S01]  /*24c0*/  LDS.64 R8, [UR13+0x18] ;  /* 0x0000180dff087984 */ /* 0x000e620008000a00 */
[----:B------:R-:W-:-:S02]  /*24d0*/  IMAD.MOV.U32 R13, RZ, RZ, R15 ;  /* 0x000000ffff0d7224 */ /* 0x000fc400078e000f */
[----:B------:R-:W-:Y:S02]  /*24e0*/  IMAD.MOV.U32 R15, RZ, RZ, R12 ;  /* 0x000000ffff0f7224 */ /* 0x000fe400078e000c */
[--C-:B------:R-:W-:Y:S02]  /*24f0*/  DSETP.MIN.AND P1, P2, R10, R4.reuse, PT ;  /* 0x000000040a00722a */ /* 0x100fe40003a20000 */
[----:B------:R-:W-:Y:S01]  /*2500*/  DSETP.MAX.AND P3, P4, R12, R4, PT ;  /* 0x000000040c00722a */ /* 0x000fe20003c6f000 */
[----:B------:R-:W-:Y:S02]  /*2510*/  IMAD.MOV.U32 R10, RZ, RZ, R13 ;  /* 0x000000ffff0a7224 */ /* 0x000fe400078e000d */
[----:B------:R-:W-:Y:S02]  /*2520*/  IMAD.MOV.U32 R12, RZ, RZ, R5 ;  /* 0x000000ffff0c7224 */ /* 0x000fe400078e0005 */
[----:B------:R-:W-:Y:S01]  /*2530*/  IMAD.MOV.U32 R13, RZ, RZ, R4 ;  /* 0x000000ffff0d7224 */ /* 0x000fe200078e0004 */
[----:B------:R-:W-:-:S02]  /*2540*/  FSEL R17, R10, R5, P3 ;  /* 0x000000050a117208 */ /* 0x000fc40001800000 */
[----:B------:R-:W-:Y:S02]  /*2550*/  FSEL R11, R11, R12, P1 ;  /* 0x0000000c0b0b7208 */ /* 0x000fe40000800000 */
[----:B------:R-:W-:Y:S02]  /*2560*/  SEL R10, R14, R13, P1 ;  /* 0x0000000d0e0a7207 */ /* 0x000fe40000800000 */
[----:B------:R-:W-:Y:S02]  /*2570*/  @P2 LOP3.LUT R11, R12, 0x80000, RZ, 0xfc, !PT ;  /* 0x000800000c0b2812 */ /* 0x000fe400078efcff */
[----:B------:R-:W-:Y:S01]  /*2580*/  @P4 LOP3.LUT R17, R5, 0x80000, RZ, 0xfc, !PT ;  /* 0x0008000005114812 */ /* 0x000fe200078efcff */
[----:B------:R-:W-:Y:S01]  /*2590*/  IMAD.MOV.U32 R14, RZ, RZ, R10 ;  /* 0x000000ffff0e7224 */ /* 0x000fe200078e000a */
[----:B------:R-:W-:Y:S01]  /*25a0*/  SEL R12, R15, R16, P3 ;  /* 0x000000100f0c7207 */ /* 0x000fe20001800000 */
[----:B------:R-:W2:Y:S01]  /*25b0*/  LDS.64 R4, [UR13+0x20] ;  /* 0x0000200dff047984 */ /* 0x000ea20008000a00 */
[----:B0-----:R-:W-:Y:S01]  /*25c0*/  DSETP.MIN.AND P1, P2, R10, R2, PT ;  /* 0x000000020a00722a */ /* 0x001fe20003a20000 */
[----:B------:R-:W-:-:S02]  /*25d0*/  IMAD.MOV.U32 R13, RZ, RZ, R17 ;  /* 0x000000ffff0d7224 */ /* 0x000fc400078e0011 */
[----:B------:R-:W-:Y:S02]  /*25e0*/  IMAD.MOV.U32 R15, RZ, RZ, R12 ;  /* 0x000000ffff0f7224 */ /* 0x000fe400078e000c */
[----:B------:R-:W-:Y:S02]  /*25f0*/  IMAD.MOV.U32 R10, RZ, RZ, R13 ;  /* 0x000000ffff0a7224 */ /* 0x000fe400078e000d */
[----:B------:R-:W-:Y:S01]  /*2600*/  DSETP.MAX.AND P3, P4, R12, R2, PT ;  /* 0x000000020c00722a */ /* 0x000fe20003c6f000 */
[--C-:B------:R-:W-:Y:S02]  /*2610*/  IMAD.MOV.U32 R16, RZ, RZ, R2.reuse ;  /* 0x000000ffff107224 */ /* 0x100fe400078e0002 */
        /* <DEDUP_REMOVED lines=9> */
[----:B------:R-:W0:Y:S01]  /*26b0*/  LDS.64 R2, [UR13+0x28] ;  /* 0x0000280dff027984 */ /* 0x000e220008000a00 */
[----:B-1----:R-:W-:Y:S01]  /*26c0*/  DSETP.MIN.AND P1, P2, R10, R8, PT ;  /* 0x000000080a00722a */ /* 0x002fe20003a20000 */
        /* <DEDUP_REMOVED lines=14> */
[----:B------:R-:W1:Y:S01]  /*27b0*/  LDS.64 R8, [UR13+0x30] ;  /* 0x0000300dff087984 */ /* 0x000e620008000a00 */
[----:B--2---:R-:W-:Y:S01]  /*27c0*/  DSETP.MIN.AND P1, P2, R10, R4, PT ;  /* 0x000000040a00722a */ /* 0x004fe20003a20000 */
        /* <DEDUP_REMOVED lines=20> */
[----:B------:R-:W-:Y:S01]  /*2910*/  FSEL R11, R11, R10, P1 ;  /* 0x0000000a0b0b7208 */ /* 0x000fe20000800000 */
[----:B------:R-:W-:Y:S02]  /*2920*/  IMAD.MOV.U32 R15, RZ, RZ, R12 ;  /* 0x000000ffff0f7224 */ /* 0x000fe400078e000c */
[--C-:B------:R-:W-:Y:S02]  /*2930*/  IMAD.MOV.U32 R12, RZ, RZ, R2.reuse ;  /* 0x000000ffff0c7224 */ /* 0x100fe400078e0002 */
[----:B------:R-:W-:Y:S01]  /*2940*/  FSEL R17, R16, R3, P3 ;  /* 0x0000000310117208 */ /* 0x000fe20001800000 */
[----:B------:R-:W-:Y:S01]  /*2950*/  IMAD.MOV.U32 R13, RZ, RZ, R2 ;  /* 0x000000ffff0d7224 */ /* 0x000fe200078e0002 */
[----:B------:R-:W-:-:S02]  /*2960*/  @P2 LOP3.LUT R11, R10, 0x80000, RZ, 0xfc, !PT ;  /* 0x000800000a0b2812 */ /* 0x000fc400078efcff */
[----:B------:R-:W-:Y:S02]  /*2970*/  SEL R10, R15, R12, P3 ;  /* 0x0000000c0f0a7207 */ /* 0x000fe40001800000 */
[----:B------:R-:W-:Y:S01]  /*2980*/  SEL R2, R14, R13, P1 ;  /* 0x0000000d0e027207 */ /* 0x000fe20000800000 */
[----:B-1----:R-:W-:Y:S01]  /*2990*/  IMAD.MOV.U32 R14, RZ, RZ, R8 ;  /* 0x000000ffff0e7224 */ /* 0x002fe200078e0008 */
[----:B------:R-:W-:Y:S01]  /*29a0*/  @P4 LOP3.LUT R17, R3, 0x80000, RZ, 0xfc, !PT ;  /* 0x0008000003114812 */ /* 0x000fe200078efcff */
[----:B------:R-:W-:Y:S02]  /*29b0*/  IMAD.MOV.U32 R3, RZ, RZ, R11 ;  /* 0x000000ffff037224 */ /* 0x000fe400078e000b */
[----:B------:R-:W-:Y:S02]  /*29c0*/  IMAD.MOV.U32 R12, RZ, RZ, R2 ;  /* 0x000000ffff0c7224 */ /* 0x000fe400078e0002 */
[----:B------:R-:W-:Y:S02]  /*29d0*/  IMAD.MOV.U32 R11, RZ, RZ, R17 ;  /* 0x000000ffff0b7224 */ /* 0x000fe400078e0011 */
[----:B------:R-:W-:Y:S01]  /*29e0*/  DSETP.MIN.AND P1, P2, R2, R8, PT ;  /* 0x000000080200722a */ /* 0x000fe20003a20000 */
[----:B------:R-:W-:-:S02]  /*29f0*/  IMAD.MOV.U32 R13, RZ, RZ, R10 ;  /* 0x000000ffff0d7224 */ /* 0x000fc400078e000a */
[----:B------:R-:W-:Y:S01]  /*2a00*/  IMAD.MOV.U32 R2, RZ, RZ, R11 ;  /* 0x000000ffff027224 */ /* 0x000fe200078e000b */
[----:B------:R-:W-:Y:S01]  /*2a10*/  DSETP.MAX.AND P3, P4, R10, R8, PT ;  /* 0x000000080a00722a */ /* 0x000fe20003c6f000 */
[----:B------:R-:W-:Y:S02]  /*2a20*/  IMAD.MOV.U32 R11, RZ, RZ, R8 ;  /* 0x000000ffff0b7224 */ /* 0x000fe400078e0008 */
[----:B------:R-:W-:-:S03]  /*2a30*/  IMAD.MOV.U32 R10, RZ, RZ, R9 ;  /* 0x000000ffff0a7224 */ /* 0x000fc600078e0009 */
[----:B------:R-:W-:Y:S02]  /*2a40*/  FSEL R15, R2, R9, P3 ;  /* 0x00000009020f7208 */ /* 0x000fe40001800000 */
[----:B------:R-:W-:Y:S02]  /*2a50*/  SEL R8, R13, R14, P3 ;  /* 0x0000000e0d087207 */ /* 0x000fe40001800000 */
[----:B------:R-:W-:Y:S02]  /*2a60*/  FSEL R3, R3, R10, P1 ;  /* 0x0000000a03037208 */ /* 0x000fe40000800000 */
[----:B------:R-:W-:Y:S01]  /*2a70*/  SEL R2, R12, R11, P1 ;  /* 0x0000000b0c027207 */ /* 0x000fe20000800000 */
[----:B------:R-:W-:Y:S01]  /*2a80*/  IMAD.MOV.U32 R11, RZ, RZ, R8 ;  /* 0x000000ffff0b7224 */ /* 0x000fe200078e0008 */
[----:B------:R-:W-:Y:S01]  /*2a90*/  @P4 LOP3.LUT R15, R9, 0x80000, RZ, 0xfc, !PT ;  /* 0x00080000090f4812 */ /* 0x000fe200078efcff */
[----:B--2---:R-:W-:Y:S01]  /*2aa0*/  IMAD.MOV.U32 R12, RZ, RZ, R4 ;  /* 0x000000ffff0c7224 */ /* 0x004fe200078e0004 */
[----:B------:R-:W-:Y:S01]  /*2ab0*/  @P2 LOP3.LUT R3, R10, 0x80000, RZ, 0xfc, !PT ;  /* 0x000800000a032812 */ /* 0x000fe200078efcff */
[----:B------:R-:W-:-:S02]  /*2ac0*/  IMAD.MOV.U32 R10, RZ, RZ, R2 ;  /* 0x000000ffff0a7224 */ /* 0x000fc400078e0002 */
[----:B------:R-:W-:-:S03]  /*2ad0*/  IMAD.MOV.U32 R9, RZ, RZ, R15 ;  /* 0x000000ffff097224 */ /* 0x000fc600078e000f */
[--C-:B------:R-:W-:Y:S01]  /*2ae0*/  DSETP.MIN.AND P1, P2, R2, R4.reuse, PT ;  /* 0x000000040200722a */ /* 0x100fe20003a20000 */
[----:B------:R-:W-:Y:S02]  /*2af0*/  IMAD.MOV.U32 R2, RZ, RZ, R9 ;  /* 0x000000ffff027224 */ /* 0x000fe400078e0009 */
[----:B------:R-:W-:Y:S01]  /*2b00*/  DSETP.MAX.AND P3, P4, R8, R4, PT ;  /* 0x000000040800722a */ /* 0x000fe20003c6f000 */
[----:B------:R-:W-:Y:S02]  /*2b10*/  IMAD.MOV.U32 R8, RZ, RZ, R5 ;  /* 0x000000ffff087224 */ /* 0x000fe400078e0005 */
[----:B------:R-:W-:-:S03]  /*2b20*/  IMAD.MOV.U32 R9, RZ, RZ, R4 ;  /* 0x000000ffff097224 */ /* 0x000fc600078e0004 */
[----:B------:R-:W-:Y:S02]  /*2b30*/  FSEL R13, R2, R5, P3 ;  /* 0x00000005020d7208 */ /* 0x000fe40001800000 */
[----:B------:R-:W-:Y:S02]  /*2b40*/  FSEL R3, R3, R8, P1 ;  /* 0x0000000803037208 */ /* 0x000fe40000800000 */
[----:B------:R-:W-:Y:S02]  /*2b50*/  SEL R2, R10, R9, P1 ;  /* 0x000000090a027207 */ /* 0x000fe40000800000 */
[----:B------:R-:W-:Y:S02]  /*2b60*/  SEL R4, R11, R12, P3 ;  /* 0x0000000c0b047207 */ /* 0x000fe40001800000 */
[----:B------:R-:W-:Y:S02]  /*2b70*/  @P4 LOP3.LUT R13, R5, 0x80000, RZ, 0xfc, !PT ;  /* 0x00080000050d4812 */ /* 0x000fe400078efcff */
[----:B------:R-:W-:-:S02]  /*2b80*/  @P2 LOP3.LUT R3, R8, 0x80000, RZ, 0xfc, !PT ;  /* 0x0008000008032812 */ /* 0x000fc400078efcff */
[----:B------:R-:W-:Y:S01]  /*2b90*/  R2UR UR8, R2 ;  /* 0x00000000020872ca */ /* 0x000fe200000e0000 */
[----:B------:R-:W-:Y:S01]  /*2ba0*/  IMAD.MOV.U32 R5, RZ, RZ, R13 ;  /* 0x000000ffff057224 */ /* 0x000fe200078e000d */
[----:B------:R-:W-:Y:S02]  /*2bb0*/  R2UR UR9, R3 ;  /* 0x00000000030972ca */ /* 0x000fe400000e0000 */
[----:B------:R-:W-:Y:S02]  /*2bc0*/  R2UR UR6, R4 ;  /* 0x00000000040672ca */ /* 0x000fe400000e0000 */
[----:B------:R-:W-:-:S15]  /*2bd0*/  R2UR UR7, R5 ;  /* 0x00000000050772ca */ /* 0x000fde00000e0000 */
.L_x_51:
[----:B------:R-:W-:Y:S05]  /*2be0*/  @!P0 BRA `(.L_x_48) ;  /* 0x0000000400a08947 */ /* 0x000fea0003800000 */
[----:B------:R-:W-:Y:S02]  /*2bf0*/  ISETP.GE.U32.AND P1, PT, R7, 0x4, PT ;  /* 0x000000040700780c */ /* 0x000fe40003f26070 */
[----:B------:R-:W-:-:S04]  /*2c00*/  LOP3.LUT R14, R0, 0x3, RZ, 0xc0, !PT ;  /* 0x00000003000e7812 */ /* 0x000fc800078ec0ff */
[----:B------:R-:W-:-:S07]  /*2c10*/  ISETP.NE.AND P0, PT, R14, RZ, PT ;  /* 0x000000ff0e00720c */ /* 0x000fce0003f05270 */
[----:B------:R-:W-:Y:S06]  /*2c20*/  @!P1 BRA `(.L_x_52) ;  /* 0x0000000400189947 */ /* 0x000fec0003800000 */
[----:B------:R-:W-:Y:S01]  /*2c30*/  ULEA UR13, UR10, UR11, 0x3 ;  /* 0x0000000b0a0d7291 */ /* 0x000fe2000f8e18ff */
[----:B------:R-:W-:Y:S01]  /*2c40*/  IMAD.U32 R2, RZ, RZ, UR8 ;  /* 0x00000008ff027e24 */ /* 0x000fe2000f8e00ff */
[----:B------:R-:W-:Y:S01]  /*2c50*/  MOV R10, UR6 ;  /* 0x00000006000a7c02 */ /* 0x000fe20008000f00 */
[----:B------:R-:W-:Y:S01]  /*2c60*/  IMAD.U32 R3, RZ, RZ, UR9 ;  /* 0x00000009ff037e24 */ /* 0x000fe2000f8e00ff */
[----:B------:R-:W-:Y:S01]  /*2c70*/  UMOV UR4, UR9 ;  /* 0x0000000900047c82 */ /* 0x000fe20008000000 */
[----:B0-----:R-:W-:Y:S01]  /*2c80*/  IMAD.U32 R11, RZ, RZ, UR7 ;  /* 0x00000007ff0b7e24 */ /* 0x001fe2000f8e00ff */
[----:B------:R-:W-:Y:S01]  /*2c90*/  UMOV UR12, UR7 ;  /* 0x00000007000c7c82 */ /* 0x000fe20008000000 */
[----:B------:R-:W-:Y:S02]  /*2ca0*/  UIADD3 UR10, UPT, UPT, UR10, 0x4, URZ ;  /* 0x000000040a0a7890 */ /* 0x000fe4000fffe0ff */
[----:B------:R-:W0:Y:S04]  /*2cb0*/  LDS.64 R8, [UR13] ;  /* 0x0000000dff087984 */ /* 0x000e280008000a00 */
[----:B------:R-:W1:Y:S01]  /*2cc0*/  LDS.64 R4, [UR13+0x8] ;  /* 0x0000080dff047984 */ /* 0x000e620008000a00 */
[--C-:B0-----:R-:W-:Y:S01]  /*2cd0*/  DSETP.MIN.AND P1, P2, R2, R8.reuse, PT ;  /* 0x000000080200722a */ /* 0x101fe20003a20000 */
[--C-:B------:R-:W-:Y:S01]  /*2ce0*/  IMAD.MOV.U32 R7, RZ, RZ, R9.reuse ;  /* 0x000000ffff077224 */ /* 0x100fe200078e0009 */
[----:B------:R-:W-:Y:S01]  /*2cf0*/  DSETP.MAX.AND P3, P4, R10, R8, PT ;  /* 0x000000080a00722a */ /* 0x000fe20003c6f000 */
[----:B------:R-:W0:Y:S01]  /*2d00*/  LDS.64 R2, [UR13+0x10] ;  /* 0x0000100dff027984 */ /* 0x000e220008000a00 */
[----:B------:R-:W-:-:S02]  /*2d10*/  IMAD.MOV.U32 R12, RZ, RZ, R9 ;  /* 0x000000ffff0c7224 */ /* 0x000fc400078e0009 */
[----:B------:R-:W-:Y:S01]  /*2d20*/  IMAD.MOV.U32 R10, RZ, RZ, R8 ;  /* 0x000000ffff0a7224 */ /* 0x000fe200078e0008 */
[----:B------:R-:W-:Y:S01]  /*2d30*/  FSEL R11, R7, UR4, !P1 ;  /* 0x00000004070b7c08 */ /* 0x000fe2000c800000 */
[----:B-1----:R-:W-:Y:S01]  /*2d40*/  IMAD.MOV.U32 R16, RZ, RZ, R4 ;  /* 0x000000ffff107224 */ /* 0x002fe200078e0004 */
[----:B------:R-:W-:Y:S02]  /*2d50*/  FSEL R13, R12, UR12, !P3 ;  /* 0x0000000c0c0d7c08 */ /* 0x000fe4000d800000 */
[----:B------:R-:W-:-:S03]  /*2d60*/  SEL R10, R10, UR8, !P1 ;  /* 0x000000080a0a7c07 */ /* 0x000fc6000c800000 */
[----:B------:R-:W-:Y:S02]  /*2d70*/  @P2 LOP3.LUT R11, R7, 0x80000, RZ, 0xfc, !PT ;  /* 0x00080000070b2812 */ /* 0x000fe400078efcff */
[----:B------:R-:W-:Y:S01]  /*2d80*/  @P4 LOP3.LUT R13, R12, 0x80000, RZ, 0xfc, !PT ;  /* 0x000800000c0d4812 */ /* 0x000fe200078efcff */
[----:B------:R-:W-:Y:S01]  /*2d90*/  IMAD.MOV.U32 R7, RZ, RZ, R10 ;  /* 0x000000ffff077224 */ /* 0x000fe200078e000a */
[----:B------:R-:W-:Y:S02]  /*2da0*/  SEL R12, R8, UR6, !P3 ;  /* 0x00000006080c7c07 */ /* 0x000fe4000d800000 */
[--C-:B------:R-:W-:Y:S01]  /*2db0*/  DSETP.MIN.AND P1, P2, R10, R4.reuse, PT ;  /* 0x000000040a00722a */ /* 0x100fe20003a20000 */
[----:B------:R-:W1:Y:S01]  /*2dc0*/  LDS.64 R8, [UR13+0x18] ;  /* 0x0000180dff087984 */ /* 0x000e620008000a00 */
[----:B------:R-:W-:Y:S02]  /*2dd0*/  IMAD.MOV.U32 R10, RZ, RZ, R4 ;  /* 0x000000ffff0a7224 */ /* 0x000fe400078e0004 */
[----:B------:R-:W-:Y:S01]  /*2de0*/  DSETP.MAX.AND P3, P4, R12, R4, PT ;  /* 0x000000040c00722a */ /* 0x000fe20003c6f000 */
[----:B------:R-:W-:-:S02]  /*2df0*/  IMAD.MOV.U32 R15, RZ, RZ, R12 ;  /* 0x000000ffff0f7224 */ /* 0x000fc400078e000c */
[----:B------:R-:W-:Y:S01]  /*2e00*/  IMAD.MOV.U32 R12, RZ, RZ, R5 ;  /* 0x000000ffff0c7224 */ /* 0x000fe200078e0005 */
[----:B------:R-:W-:Y:S02]  /*2e10*/  SEL R4, R7, R10, P1 ;  /* 0x0000000a07047207 */ /* 0x000fe40000800000 */
[----:B------:R-:W-:Y:S02]  /*2e20*/  FSEL R13, R13, R5, P3 ;  /* 0x000000050d0d7208 */ /* 0x000fe40001800000 */
[----:B------:R-:W-:Y:S01]  /*2e30*/  FSEL R11, R11, R12, P1 ;  /* 0x0000000c0b0b7208 */ /* 0x000fe20000800000 */
[----:B------:R-:W-:Y:S01]  /*2e40*/  IMAD.MOV.U32 R7, RZ, RZ, R4 ;  /* 0x000000ffff077224 */ /* 0x000fe200078e0004 */
[----:B------:R-:W-:Y:S02]  /*2e50*/  @P2 LOP3.LUT R11, R12, 0x80000, RZ, 0xfc, !PT ;  /* 0x000800000c0b2812 */ /* 0x000fe400078efcff */
[----:B------:R-:W-:Y:S02]  /*2e60*/  SEL R10, R15, R16, P3 ;  /* 0x000000100f0a7207 */ /* 0x000fe40001800000 */
[----:B------:R-:W-:Y:S01]  /*2e70*/  @P4 LOP3.LUT R13, R5, 0x80000, RZ, 0xfc, !PT ;  /* 0x00080000050d4812 */ /* 0x000fe200078efcff */
[----:B------:R-:W-:-:S02]  /*2e80*/  IMAD.MOV.U32 R5, RZ, RZ, R11 ;  /* 0x000000ffff057224 */ /* 0x000fc400078e000b */
[----:B------:R-:W-:Y:S02]  /*2e90*/  IMAD.MOV.U32 R12, RZ, RZ, R10 ;  /* 0x000000ffff0c7224 */ /* 0x000fe400078e000a */
[----:B------:R-:W-:Y:S02]  /*2ea0*/  IMAD.MOV.U32 R11, RZ, RZ, R13 ;  /* 0x000000ffff0b7224 */ /* 0x000fe400078e000d */
[--C-:B0-----:R-:W-:Y:S01]  /*2eb0*/  DSETP.MIN.AND P1, P2, R4, R2.reuse, PT ;  /* 0x000000020400722a */ /* 0x101fe20003a20000 */
        /* <DEDUP_REMOVED lines=9> */
[----:B------:R-:W-:Y:S01]  /*2f50*/  SEL R4, R12, R13, P3 ;  /* 0x0000000d0c047207 */ /* 0x000fe20001800000 */
[----:B-1----:R-:W-:Y:S01]  /*2f60*/  IMAD.MOV.U32 R10, RZ, RZ, R9 ;  /* 0x000000ffff0a7224 */ /* 0x002fe200078e0009 */
[----:B------:R-:W-:Y:S01]  /*2f70*/  @P4 LOP3.LUT R11, R3, 0x80000, RZ, 0xfc, !PT ;  /* 0x00080000030b4812 */ /* 0x000fe200078efcff */
[----:B------:R-:W-:-:S04]  /*2f80*/  IMAD.MOV.U32 R3, RZ, RZ, R5 ;  /* 0x000000ffff037224 */ /* 0x000fc800078e0005 */
[----:B------:R-:W-:Y:S02]  /*2f90*/  IMAD.MOV.U32 R5, RZ, RZ, R11 ;  /* 0x000000ffff057224 */ /* 0x000fe400078e000b */
[--C-:B------:R-:W-:Y:S01]  /*2fa0*/  DSETP.MIN.AND P1, P2, R2, R8.reuse, PT ;  /* 0x000000080200722a */ /* 0x100fe20003a20000 */
[----:B------:R-:W-:Y:S02]  /*2fb0*/  IMAD.MOV.U32 R11, RZ, RZ, R4 ;  /* 0x000000ffff0b7224 */ /* 0x000fe400078e0004 */
[--C-:B------:R-:W-:Y:S01]  /*2fc0*/  IMAD.MOV.U32 R2, RZ, RZ, R8.reuse ;  /* 0x000000ffff027224 */ /* 0x100fe200078e0008 */
[----:B------:R-:W-:Y:S01]  /*2fd0*/  DSETP.MAX.AND P3, P4, R4, R8, PT ;  /* 0x000000080400722a */ /* 0x000fe20003c6f000 */
[----:B------:R-:W-:Y:S01]  /*2fe0*/  IMAD.MOV.U32 R4, RZ, RZ, R8 ;  /* 0x000000ffff047224 */ /* 0x000fe200078e0008 */
[----:B------:R-:W-:Y:S02]  /*2ff0*/  FSEL R3, R3, R10, P1 ;  /* 0x0000000a03037208 */ /* 0x000fe40000800000 */
[----:B------:R-:W-:-:S02]  /*3000*/  SEL R2, R7, R2, P1 ;  /* 0x0000000207027207 */ /* 0x000fc40000800000 */
[----:B------:R-:W-:Y:S02]  /*3010*/  FSEL R5, R5, R9, P3 ;  /* 0x0000000905057208 */ /* 0x000fe40001800000 */
[----:B------:R-:W-:Y:S02]  /*3020*/  SEL R4, R11, R4, P3 ;  /* 0x000000040b047207 */ /* 0x000fe40001800000 */
[----:B------:R-:W-:Y:S02]  /*3030*/  @P2 LOP3.LUT R3, R10, 0x80000, RZ, 0xfc, !PT ;  /* 0x000800000a032812 */ /* 0x000fe400078efcff */
[----:B------:R-:W-:Y:S02]  /*3040*/  R2UR UR8, R2 ;  /* 0x00000000020872ca */ /* 0x000fe400000e0000 */
[----:B------:R-:W-:Y:S02]  /*3050*/  @P4 LOP3.LUT R5, R9, 0x80000, RZ, 0xfc, !PT ;  /* 0x0008000009054812 */ /* 0x000fe400078efcff */
[----:B------:R-:W-:-:S02]  /*3060*/  R2UR UR9, R3 ;  /* 0x00000000030972ca */ /* 0x000fc400000e0000 */
[----:B------:R-:W-:Y:S02]  /*3070*/  R2UR UR6, R4 ;  /* 0x00000000040672ca */ /* 0x000fe400000e0000 */
[----:B------:R-:W-:-:S15]  /*3080*/  R2UR UR7, R5 ;  /* 0x00000000050772ca */ /* 0x000fde00000e0000 */
.L_x_52:
[----:B------:R-:W-:Y:S05]  /*3090*/  @!P0 BRA `(.L_x_48) ;  /* 0x0000000000748947 */ /* 0x000fea0003800000 */
[----:B------:R-:W-:-:S05]  /*30a0*/  UMOV UR4, URZ ;  /* 0x000000ff00047c82 */ /* 0x000fca0008000000 */
.L_x_53:
[----:B------:R-:W-:Y:S02]  /*30b0*/  ULEA UR12, UR10, UR11, 0x3 ;  /* 0x0000000b0a0c7291 */ /* 0x000fe4000f8e18ff */
[----:B------:R-:W-:Y:S01]  /*30c0*/  UIADD3 UR4, UPT, UPT, UR4, 0x1, URZ ;  /* 0x0000000104047890 */ /* 0x000fe2000fffe0ff */
[----:B------:R-:W-:Y:S01]  /*30d0*/  UMOV UR13, UR7 ;  /* 0x00000007000d7c82 */ /* 0x000fe20008000000 */
[----:B------:R-:W-:Y:S01]  /*30e0*/  UIADD3 UR10, UPT, UPT, UR10, 0x1, URZ ;  /* 0x000000010a0a7890 */ /* 0x000fe2000fffe0ff */
[----:B------:R-:W-:-:S04]  /*30f0*/  IMAD.U32 R10, RZ, RZ, UR13 ;  /* 0x0000000dff0a7e24 */ /* 0x000fc8000f8e00ff */
[----:B------:R-:W1:Y:S01]  /*3100*/  LDS.64 R2, [UR12] ;  /* 0x0000000cff027984 */ /* 0x000e620008000a00 */
[----:B------:R-:W-:Y:S02]  /*3110*/  UMOV UR12, UR9 ;  /* 0x00000009000c7c82 */ /* 0x000fe40008000000 */
[----:B0-----:R-:W-:Y:S01]  /*3120*/  IMAD.U32 R8, RZ, RZ, UR12 ;  /* 0x0000000cff087e24 */ /* 0x001fe2000f8e00ff */
[C---:B-1----:R-:W-:Y:S01]  /*3130*/  DSETP.MIN.AND P0, P1, R2.reuse, UR8, PT ;  /* 0x0000000802007e2a */ /* 0x042fe2000b900000 */
[--C-:B------:R-:W-:Y:S01]  /*3140*/  IMAD.MOV.U32 R4, RZ, RZ, R3.reuse ;  /* 0x000000ffff047224 */ /* 0x100fe200078e0003 */
[----:B------:R-:W-:Y:S01]  /*3150*/  DSETP.MAX.AND P2, P3, R2, UR6, PT ;  /* 0x0000000602007e2a */ /* 0x000fe2000bb4f000 */
[----:B------:R-:W-:-:S03]  /*3160*/  IMAD.MOV.U32 R7, RZ, RZ, R3 ;  /* 0x000000ffff077224 */ /* 0x000fc600078e0003 */
[----:B------:R-:W-:Y:S01]  /*3170*/  FSEL R5, R4, UR12, P0 ;  /* 0x0000000c04057c08 */ /* 0x000fe20008000000 */
[--C-:B------:R-:W-:Y:S01]  /*3180*/  IMAD.MOV.U32 R4, RZ, RZ, R2.reuse ;  /* 0x000000ffff047224 */ /* 0x100fe200078e0002 */
[----:B------:R-:W-:Y:S01]  /*3190*/  FSEL R9, R7, UR13, P2 ;  /* 0x0000000d07097c08 */ /* 0x000fe20009000000 */
[----:B------:R-:W-:-:S03]  /*31a0*/  IMAD.MOV.U32 R7, RZ, RZ, R2 ;  /* 0x000000ffff077224 */ /* 0x000fc600078e0002 */
[----:B------:R-:W-:Y:S02]  /*31b0*/  SEL R2, R4, UR8, P0 ;  /* 0x0000000804027c07 */ /* 0x000fe40008000000 */
[----:B------:R-:W-:Y:S02]  /*31c0*/  ISETP.NE.AND P0, PT, R14, UR4, PT ;  /* 0x000000040e007c0c */ /* 0x000fe4000bf05270 */
[----:B------:R-:W-:Y:S02]  /*31d0*/  @P1 LOP3.LUT R5, R8, 0x80000, RZ, 0xfc, !PT ;  /* 0x0008000008051812 */ /* 0x000fe400078efcff */
[----:B------:R-:W-:Y:S02]  /*31e0*/  @P3 LOP3.LUT R9, R10, 0x80000, RZ, 0xfc, !PT ;  /* 0x000800000a093812 */ /* 0x000fe400078efcff */
[----:B------:R-:W-:Y:S01]  /*31f0*/  SEL R4, R7, UR6, P2 ;  /* 0x0000000607047c07 */ /* 0x000fe20009000000 */
[----:B------:R-:W-:Y:S01]  /*3200*/  IMAD.MOV.U32 R3, RZ, RZ, R5 ;  /* 0x000000ffff037224 */ /* 0x000fe200078e0005 */
[----:B------:R-:W-:Y:S01]  /*3210*/  R2UR UR8, R2 ;  /* 0x00000000020872ca */ /* 0x000fe200000e0000 */
[----:B------:R-:W-:Y:S01]  /*3220*/  IMAD.MOV.U32 R5, RZ, RZ, R9 ;  /* 0x000000ffff057224 */ /* 0x000fe200078e0009 */
[----:B------:R-:W-:-:S02]  /*3230*/  R2UR UR6, R4 ;  /* 0x00000000040672ca */ /* 0x000fc400000e0000 */
[----:B------:R-:W-:Y:S02]  /*3240*/  R2UR UR9, R3 ;  /* 0x00000000030972ca */ /* 0x000fe400000e0000 */
[----:B------:R-:W-:Y:S01]  /*3250*/  R2UR UR7, R5 ;  /* 0x00000000050772ca */ /* 0x000fe200000e0000 */
[----:B------:R-:W-:-:S14]  /*3260*/  @P0 BRA `(.L_x_53) ;  /* 0xfffffffc00900947 */ /* 0x000fdc000383ffff */
.L_x_48:
[----:B------:R-:W-:Y:S01]  /*3270*/  IMAD.U32 R2, RZ, RZ, UR6 ;  /* 0x00000006ff027e24 */ /* 0x000fe2000f8e00ff */
[----:B------:R-:W1:Y:S01]  /*3280*/  F2F.F64.F32 R6, R6 ;  /* 0x0000000600067310 */ /* 0x000e620000201800 */
[----:B------:R-:W-:-:S06]  /*3290*/  IMAD.U32 R3, RZ, RZ, UR7 ;  /* 0x00000007ff037e24 */ /* 0x000fcc000f8e00ff */
[----:B------:R-:W-:Y:S01]  /*32a0*/  DSETP.NEU.AND P0, PT, R2, UR8, PT ;  /* 0x0000000802007e2a */ /* 0x000fe2000bf0d000 */
[----:B------:R-:W-:-:S13]  /*32b0*/  CS2R R2, SRZ ;  /* 0x0000000000027805 */ /* 0x000fda000001ff00 */
[----:B-1----:R-:W-:Y:S05]  /*32c0*/  @!P0 BRA `(.L_x_54) ;  /* 0x0000000000708947 */ /* 0x002fea0003800000 */
[----:B0-----:R-:W-:Y:S01]  /*32d0*/  IMAD.U32 R8, RZ, RZ, UR8 ;  /* 0x00000008ff087e24 */ /* 0x001fe2000f8e00ff */
[----:B------:R-:W-:Y:S01]  /*32e0*/  ULEA UR4, UR21, UR11, 0x3 ;  /* 0x0000000b15047291 */ /* 0x000fe2000f8e18ff */
[----:B------:R-:W-:Y:S02]  /*32f0*/  IMAD.U32 R9, RZ, RZ, UR9 ;  /* 0x00000009ff097e24 */ /* 0x000fe4000f8e00ff */
[----:B------:R-:W-:-:S04]  /*3300*/  IMAD.MOV.U32 R4, RZ, RZ, 0x1 ;  /* 0x00000001ff047424 */ /* 0x000fc800078e00ff */
[----:B------:R-:W-:Y:S02]  /*3310*/  DADD R8, -R8, UR6 ;  /* 0x0000000608087e29 */ /* 0x000fe40008000100 */
[----:B------:R-:W0:Y:S04]  /*3320*/  LDS.64 R2, [UR4+-0x8] ;  /* 0xfffff804ff027984 */ /* 0x000e280008000a00 */
[----:B------:R-:W1:Y:S02]  /*3330*/  MUFU.RCP64H R5, R9 ;  /* 0x0000000900057308 */ /* 0x000e640000001800 */
[----:B-1----:R-:W-:-:S08]  /*3340*/  DFMA R10, -R8, R4, 1 ;  /* 0x3ff00000080a742b */ /* 0x002fd00000000104 */
[----:B------:R-:W-:-:S08]  /*3350*/  DFMA R10, R10, R10, R10 ;  /* 0x0000000a0a0a722b */ /* 0x000fd0000000000a */
[----:B------:R-:W-:Y:S02]  /*3360*/  DFMA R10, R4, R10, R4 ;  /* 0x0000000a040a722b */ /* 0x000fe40000000004 */
[----:B0-----:R-:W-:-:S06]  /*3370*/  DADD R12, R2, -UR8 ;  /* 0x80000008020c7e29 */ /* 0x001fcc0008000000 */
[----:B------:R-:W-:-:S04]  /*3380*/  DFMA R4, -R8, R10, 1 ;  /* 0x3ff000000804742b */ /* 0x000fc8000000010a */
[----:B------:R-:W-:-:S04]  /*3390*/  FSETP.GEU.AND P1, PT, |R13|, 6.5827683646048100446e-37, PT ;  /* 0x036000000d00780b */ /* 0x000fc80003f2e200 */
        /* <DEDUP_REMOVED lines=12> */
[----:B------:R-:W-:Y:S05]  /*3460*/  CALL.REL.NOINC `($__internal_1_$__cuda_sm20_div_rn_f64_full) ;  /* 0x0000003000187944 */ /* 0x000fea0003c00000 */
[----:B------:R-:W-:Y:S02]  /*3470*/  IMAD.MOV.U32 R2, RZ, RZ, R4 ;  /* 0x000000ffff027224 */ /* 0x000fe400078e0004 */
[----:B------:R-:W-:-:S07]  /*3480*/  IMAD.MOV.U32 R3, RZ, RZ, R5 ;  /* 0x000000ffff037224 */ /* 0x000fce00078e0005 */
.L_x_54:
[----:B------:R-:W1:Y:S01]  /*3490*/  LDCU.64 UR10, c[0x0][0x390] ;  /* 0x00007200ff0a77ac */ /* 0x000e620008000a00 */
[----:B------:R-:W2:Y:S01]  /*34a0*/  LDCU UR12, c[0x0][0x3a8] ;  /* 0x00007500ff0c77ac */ /* 0x000ea20008000800 */
[----:B-1----:R-:W-:-:S06]  /*34b0*/  UIMAD.WIDE UR10, UR5, 0x4, UR10 ;  /* 0x00000004050a78a5 */ /* 0x002fcc000f8e020a */
[----:B0-----:R-:W-:Y:S02]  /*34c0*/  IMAD.U32 R8, RZ, RZ, UR10 ;  /* 0x0000000aff087e24 */ /* 0x001fe4000f8e00ff */
[----:B------:R-:W-:Y:S01]  /*34d0*/  IMAD.U32 R9, RZ, RZ, UR11 ;  /* 0x0000000bff097e24 */ /* 0x000fe2000f8e00ff */
[----:B------:R-:W-:Y:S02]  /*34e0*/  DFMA R4, R2, R6, 1 ;  /* 0x3ff000000204742b */ /* 0x000fe40000000006 */
[----:B------:R-:W0:Y:S02]  /*34f0*/  LDCU.64 UR10, c[0x0][0x3b8] ;  /* 0x00007700ff0a77ac */ /* 0x000e240008000a00 */
[----:B------:R-:W3:Y:S01]  /*3500*/  LDG.E.CONSTANT R8, desc[UR14][R8.64+-0x8] ;  /* 0xfffff80e08087981 */ /* 0x000ee2000c1e9900 */
[----:B--2---:R-:W-:-:S03]  /*3510*/  UIMAD UR4, UR20, UR12, UR5 ;  /* 0x0000000c140472a4 */ /* 0x004fc6000f8e0205 */
[----:B------:R-:W-:Y:S01]  /*3520*/  DMUL R4, R4, R18 ;  /* 0x0000001204047228 */ /* 0x000fe20000000000 */
[----:B------:R-:W-:Y:S02]  /*3530*/  UISETP.GE.AND UP0, UPT, UR5, UR12, UPT ;  /* 0x0000000c0500728c */ /* 0x000fe4000bf06270 */
[----:B------:R-:W-:-:S04]  /*3540*/  UIADD3 UR4, UPT, UPT, UR4, -0x1, URZ ;  /* 0xffffffff04047890 */ /* 0x000fc8000fffe0ff */
[----:B------:R-:W-:Y:S01]  /*3550*/  PLOP3.LUT P0, PT, PT, PT, UP0, 0x80, 0x8 ;  /* 0x000000000008781c */ /* 0x000fe20003f0f008 */
[----:B0-----:R-:W-:Y:S01]  /*3560*/  UIMAD.WIDE UR10, UR4, 0x4, UR10 ;  /* 0x00000004040a78a5 */ /* 0x001fe2000f8e020a */
[----:B---3--:R-:W0:Y:S02]  /*3570*/  F2F.F64.F32 R2, R8 ;  /* 0x0000000800027310 */ /* 0x008e240000201800 */
[----:B0-----:R-:W-:-:S03]  /*3580*/  DMUL R16, R2, R4 ;  /* 0x0000000402107228 */ /* 0x001fc60000000000 */
[----:B------:R-:W-:Y:S02]  /*3590*/  IMAD.U32 R2, RZ, RZ, UR10 ;  /* 0x0000000aff027e24 */ /* 0x000fe4000f8e00ff */
[----:B------:R-:W-:Y:S01]  /*35a0*/  IMAD.U32 R3, RZ, RZ, UR11 ;  /* 0x0000000bff037e24 */ /* 0x000fe2000f8e00ff */
[----:B------:R-:W0:Y:S04]  /*35b0*/  F2F.F32.F64 R5, R16 ;  /* 0x0000001000057310 */ /* 0x000e280000301000 */
[----:B0-----:R0:W-:Y:S01]  /*35c0*/  STG.E desc[UR14][R2.64], R5 ;  /* 0x0000000502007986 */ /* 0x0011e2000c10190e */
[----:B------:R-:W-:Y:S05]  /*35d0*/  @P0 EXIT ;  /* 0x000000000000094d */ /* 0x000fea0003800000 */
[----:B------:R-:W-:Y:S01]  /*35e0*/  UIADD3 UR10, UPT, UPT, UR21, 0x7, URZ ;  /* 0x00000007150a7890 */ /* 0x000fe2000fffe0ff */
[C---:B0-----:R-:W-:Y:S02]  /*35f0*/  LOP3.LUT R2, R0.reuse, 0xf, RZ, 0xc0, !PT ;  /* 0x0000000f00027812 */ /* 0x041fe400078ec0ff */
[----:B------:R-:W-:Y:S01]  /*3600*/  LOP3.LUT R3, R0, 0xfffffff0, RZ, 0xc0, !PT ;  /* 0xfffffff000037812 */ /* 0x000fe200078ec0ff */
[----:B------:R-:W-:Y:S02]  /*3610*/  ULOP3.LUT UR11, UR10, 0x7, URZ, 0xc0, !UPT ;  /* 0x000000070a0b7892 */ /* 0x000fe4000f8ec0ff */
[----:B------:R-:W-:Y:S01]  /*3620*/  VIADD R2, R2, 0xffffffff ;  /* 0xffffffff02027836 */ /* 0x000fe20000000000 */
[----:B------:R-:W-:Y:S01]  /*3630*/  ULOP3.LUT UR10, UR10, 0x3, URZ, 0xc0, !UPT ;  /* 0x000000030a0a7892 */ /* 0x000fe2000f8ec0ff */
[----:B------:R-:W-:Y:S01]  /*3640*/  IMAD.MOV R3, RZ, RZ, -R3 ;  /* 0x000000ffff037224 */ /* 0x000fe200078e0a03 */
[----:B------:R-:W-:-:S12]  /*3650*/  UIADD3 UR11, UPT, UPT, UR11, -0x1, URZ ;  /* 0xffffffff0b0b7890 */ /* 0x000fd8000fffe0ff */
.L_x_61:
[----:B0-----:R-:W0:Y:S01]  /*3660*/  LDCU.64 UR12, c[0x0][0x390] ;  /* 0x00007200ff0c77ac */ /* 0x001e220008000a00 */
[----:B------:R-:W1:Y:S01]  /*3670*/  LDCU.128 UR16, c[0x0][0x380] ;  /* 0x00007000ff1077ac */ /* 0x000e620008000c00 */
[----:B0-----:R-:W-:-:S06]  /*3680*/  UIMAD.WIDE UR12, UR5, 0x4, UR12 ;  /* 0x00000004050c78a5 */ /* 0x001fcc000f8e020c */
[----:B------:R-:W-:Y:S02]  /*3690*/  IMAD.U32 R4, RZ, RZ, UR12 ;  /* 0x0000000cff047e24 */ /* 0x000fe4000f8e00ff */
[----:B------:R-:W-:Y:S01]  /*36a0*/  IMAD.U32 R5, RZ, RZ, UR13 ;  /* 0x0000000dff057e24 */ /* 0x000fe2000f8e00ff */
[----:B-1----:R-:W-:-:S04]  /*36b0*/  UIMAD.WIDE UR12, UR5, 0x4, UR16 ;  /* 0x00000004050c78a5 */ /* 0x002fc8000f8e0210 */
[----:B------:R-:W2:Y:S02]  /*36c0*/  LDG.E.CONSTANT R12, desc[UR14][R4.64+-0x4] ;  /* 0xfffffc0e040c7981 */ /* 0x000ea4000c1e9900 */
[----:B------:R-:W-:Y:S02]  /*36d0*/  IMAD.U32 R8, RZ, RZ, UR12 ;  /* 0x0000000cff087e24 */ /* 0x000fe4000f8e00ff */
[----:B------:R-:W-:Y:S01]  /*36e0*/  IMAD.U32 R9, RZ, RZ, UR13 ;  /* 0x0000000dff097e24 */ /* 0x000fe2000f8e00ff */
[----:B------:R-:W-:-:S04]  /*36f0*/  UIMAD.WIDE UR12, UR5, 0x4, UR18 ;  /* 0x00000004050c78a5 */ /* 0x000fc8000f8e0212 */
[----:B------:R0:W3:Y:S02]  /*3700*/  LDG.E.CONSTANT R24, desc[UR14][R8.64] ;  /* 0x0000000e08187981 */ /* 0x0000e4000c1e9900 */
[----:B------:R-:W-:Y:S02]  /*3710*/  IMAD.U32 R10, RZ, RZ, UR12 ;  /* 0x0000000cff0a7e24 */ /* 0x000fe4000f8e00ff */
[----:B------:R-:W-:-:S05]  /*3720*/  IMAD.U32 R11, RZ, RZ, UR13 ;  /* 0x0000000dff0b7e24 */ /* 0x000fca000f8e00ff */
[----:B------:R1:W4:Y:S01]  /*3730*/  LDG.E.CONSTANT R10, desc[UR14][R10.64] ;  /* 0x0000000e0a0a7981 */ /* 0x000322000c1e9900 */
[----:B------:R-:W-:Y:S01]  /*3740*/  IABS R15, UR21 ;  /* 0x00000015000f7c13 */ /* 0x000fe20008000000 */
[----:B------:R-:W-:Y:S01]  /*3750*/  VIADD R0, R0, 0x1 ;  /* 0x0000000100007836 */ /* 0x000fe20000000000 */
[----:B------:R-:W5:Y:S01]  /*3760*/  S2UR UR12, SR_CgaCtaId ;  /* 0x00000000000c79c3 */ /* 0x000f620000008800 */
[----:B------:R-:W-:Y:S01]  /*3770*/  UMOV UR4, 0x400 ;  /* 0x0000040000047882 */ /* 0x000fe20000000000 */
[----:B------:R-:W5:Y:S02]  /*3780*/  I2F.RP R13, R15 ;  /* 0x0000000f000d7306 */ /* 0x000f640000209400 */
[----:B0-----:R-:W-:Y:S02]  /*3790*/  IABS R8, R0 ;  /* 0x0000000000087213 */ /* 0x001fe40000000000 */
[----:B------:R-:W-:Y:S02]  /*37a0*/  ISETP.GE.AND P2, PT, R0, RZ, PT ;  /* 0x000000ff0000720c */ /* 0x000fe40003f46270 */
[----:B-1----:R-:W-:-:S05]  /*37b0*/  IABS R11, UR21 ;  /* 0x00000015000b7c13 */ /* 0x002fca0008000000 */
[----:B------:R-:W-:Y:S01]  /*37c0*/  IMAD.MOV R11, RZ, RZ, -R11 ;  /* 0x000000ffff0b7224 */ /* 0x000fe200078e0a0b */
[----:B-----5:R-:W0:Y:S01]  /*37d0*/  MUFU.RCP R13, R13 ;  /* 0x0000000d000d7308 */ /* 0x020e220000001000 */
[----:B------:R-:W-:Y:S01]  /*37e0*/  ULEA UR12, UR12, UR4, 0x18 ;  /* 0x000000040c0c7291 */ /* 0x000fe2000f8ec0ff */
[----:B0-----:R-:W-:-:S06]  /*37f0*/  VIADD R14, R13, 0xffffffe ;  /* 0x0ffffffe0d0e7836 */ /* 0x001fcc0000000000 */
[----:B------:R-:W0:Y:S02]  /*3800*/  F2I.FTZ.U32.TRUNC.NTZ R5, R14 ;  /* 0x0000000e00057305 */ /* 0x000e24000021f000 */
[----:B0-----:R-:W-:-:S04]  /*3810*/  IMAD.MOV R4, RZ, RZ, -R5 ;  /* 0x000000ffff047224 */ /* 0x001fc800078e0a05 */
[----:B------:R-:W-:Y:S02]  /*3820*/  IMAD R9, R4, R15, RZ ;  /* 0x0000000f04097224 */ /* 0x000fe400078e02ff */
[----:B------:R-:W-:-:S04]  /*3830*/  IMAD.MOV.U32 R4, RZ, RZ, RZ ;  /* 0x000000ffff047224 */ /* 0x000fc800078e00ff */
[----:B------:R-:W-:-:S04]  /*3840*/  IMAD.HI.U32 R4, R5, R9, R4 ;  /* 0x0000000905047227 */ /* 0x000fc800078e0004 */
[----:B------:R-:W-:Y:S02]  /*3850*/  IMAD.MOV.U32 R5, RZ, RZ, R8 ;  /* 0x000000ffff057224 */ /* 0x000fe400078e0008 */
[----:B------:R-:W-:Y:S02]  /*3860*/  IMAD.MOV.U32 R8, RZ, RZ, R11 ;  /* 0x000000ffff087224 */ /* 0x000fe400078e000b */
[----:B------:R-:W-:-:S04]  /*3870*/  IMAD.HI.U32 R4, R4, R5, RZ ;  /* 0x0000000504047227 */ /* 0x000fc800078e00ff */
[----:B------:R-:W-:-:S05]  /*3880*/  IMAD R4, R4, R8, R5 ;  /* 0x0000000804047224 */ /* 0x000fca00078e0205 */
[----:B------:R-:W-:-:S13]  /*3890*/  ISETP.GT.U32.AND P0, PT, R15, R4, PT ;  /* 0x000000040f00720c */ /* 0x000fda0003f04070 */
[----:B------:R-:W-:Y:S01]  /*38a0*/  @!P0 IMAD.IADD R4, R4, 0x1, -R15 ;  /* 0x0000000104048824 */ /* 0x000fe200078e0a0f */
[----:B------:R-:W-:-:S04]  /*38b0*/  ISETP.NE.AND P0, PT, RZ, UR21, PT ;  /* 0x00000015ff007c0c */ /* 0x000fc8000bf05270 */
[----:B------:R-:W-:-:S13]  /*38c0*/  ISETP.GT.U32.AND P1, PT, R15, R4, PT ;  /* 0x000000040f00720c */ /* 0x000fda0003f24070 */
[----:B------:R-:W-:-:S04]  /*38d0*/  @!P1 IMAD.IADD R4, R4, 0x1, -R15 ;  /* 0x0000000104049824 */ /* 0x000fc800078e0a0f */
[----:B------:R-:W-:-:S04]  /*38e0*/  IMAD.MOV.U32 R0, RZ, RZ, R4 ;  /* 0x000000ffff007224 */ /* 0x000fc800078e0004 */
[----:B------:R-:W-:Y:S01]  /*38f0*/  @!P2 IMAD.MOV R0, RZ, RZ, -R0 ;  /* 0x000000ffff00a224 */ /* 0x000fe200078e0a00 */
[----:B------:R-:W-:-:S04]  /*3900*/  @!P0 LOP3.LUT R0, RZ, UR21, RZ, 0x33, !PT ;  /* 0x00000015ff008c12 */ /* 0x000fc8000f8e33ff */
[----:B------:R-:W-:-:S05]  /*3910*/  LEA R13, R0, UR12, 0x3 ;  /* 0x0000000c000d7c11 */ /* 0x000fca000f8e18ff */
[----:B------:R-:W0:Y:S02]  /*3920*/  LDS.64 R4, [R13] ;  /* 0x000000000d047984 */ /* 0x000e240000000a00 */
[----:B0-----:R-:W-:Y:S01]  /*3930*/  DSETP.GE.AND P0, PT, R4, UR6, PT ;  /* 0x0000000604007e2a */ /* 0x001fe2000bf06000 */
[----:B--2---:R-:W-:Y:S08]  /*3940*/  F2F.F64.F32 R8, R12 ;  /* 0x0000000c00087310 */ /* 0x004ff00000201800 */
[----:B---3--:R-:W0:Y:S08]  /*3950*/  F2F.F64.F32 R14, R24 ;  /* 0x00000018000e7310 */ /* 0x008e300000201800 */
[----:B----4-:R-:W1:Y:S01]  /*3960*/  F2F.F64.F32 R10, R10 ;  /* 0x0000000a000a7310 */ /* 0x010e620000201800 */
[----:B0-----:R-:W-:-:S02]  /*3970*/  DADD R20, -R8, R14 ;  /* 0x0000000008147229 */ /* 0x001fc4000000010e */
[----:B-1----:R-:W-:-:S08]  /*3980*/  DADD R22, -R8, R10 ;  /* 0x0000000008167229 */ /* 0x002fd0000000010a */
[----:B------:R-:W-:Y:S01]  /*3990*/  IMAD.MOV.U32 R25, RZ, RZ, R20 ;  /* 0x000000ffff197224 */ /* 0x000fe200078e0014 */
[----:B------:R-:W-:Y:S02]  /*39a0*/  DADD R14, R14, -R10 ;  /* 0x000000000e0e7229 */ /* 0x000fe4000000080a */
[----:B------:R-:W-:Y:S01]  /*39b0*/  DSETP.MAX.AND P1, P2, |R20|, |R22|, PT ;  /* 0x400000161400722a */ /* 0x000fe20003a2f200 */
[----:B------:R-:W-:-:S05]  /*39c0*/  IMAD.MOV.U32 R12, RZ, RZ, R23 ;  /* 0x000000ffff0c7224 */ /* 0x000fca00078e0017 */
[----:B------:R-:W-:Y:S02]  /*39d0*/  SEL R10, R25, R22, P1 ;  /* 0x00000016190a7207 */ /* 0x000fe40000800000 */
[----:B------:R-:W-:Y:S01]  /*39e0*/  FSEL R11, |R21|, |R12|, P1 ;  /* 0x4000000c150b7208 */ /* 0x000fe20000800200 */
[----:B------:R-:W-:Y:S02]  /*39f0*/  DSETP.GTU.AND P1, PT, R4, UR8, !P0 ;  /* 0x0000000804007e2a */ /* 0x000fe4000c72c000 */
[----:B------:R-:W-:-:S03]  /*3a00*/  IMAD.MOV.U32 R21, RZ, RZ, R10 ;  /* 0x000000ffff157224 */ /* 0x000fc600078e000a */
[----:B------:R-:W-:Y:S01]  /*3a10*/  @P2 LOP3.LUT R11, R12, 0x80000, RZ, 0xfc, !PT ;  /* 0x000800000c0b2812 */ /* 0x000fe200078efcff */
[----:B------:R-:W-:-:S05]  /*3a20*/  IMAD.MOV.U32 R12, RZ, RZ, R14 ;  /* 0x000000ffff0c7224 */ /* 0x000fca00078e000e */
[----:B------:R-:W-:-:S03]  /*3a30*/  DSETP.MAX.AND P2, P3, R14, R10, PT ;  /* 0x0000000a0e00722a */ /* 0x000fc60003b4f000 */
[----:B------:R-:W-:Y:S02]  /*3a40*/  @P1 IMAD.U32 R14, RZ, RZ, UR9 ;  /* 0x00000009ff0e1e24 */ /* 0x000fe4000f8e00ff */
[----:B------:R-:W-:Y:S01]  /*3a50*/  @P1 IMAD.U32 R20, RZ, RZ, UR7 ;  /* 0x00000007ff141e24 */ /* 0x000fe2000f8e00ff */
[----:B------:R-:W-:Y:S02]  /*3a60*/  FSEL R15, R15, R11, P2 ;  /* 0x0000000b0f0f7208 */ /* 0x000fe40001000000 */
[----:B------:R-:W-:Y:S02]  /*3a70*/  @P1 R2UR UR13, R14 ;  /* 0x000000000e0d12ca */ /* 0x000fe400000e0000 */
[----:B------:R-:W-:Y:S02]  /*3a80*/  @P1 R2UR UR17, R20 ;  /* 0x00000000141112ca */ /* 0x000fe400000e0000 */
[----:B------:R-:W-:Y:S01]  /*3a90*/  SEL R10, R12, R21, P2 ;  /* 0x000000150c0a7207 */ /* 0x000fe20001000000 */
[----:B------:R-:W-:Y:S01]  /*3aa0*/  @P1 IMAD.U32 R12, RZ, RZ, UR6 ;  /* 0x00000006ff0c1e24 */ /* 0x000fe2000f8e00ff */
[----:B------:R-:W-:-:S02]  /*3ab0*/  @P3 LOP3.LUT R15, R11, 0x80000, RZ, 0xfc, !PT ;  /* 0x000800000b0f3812 */ /* 0x000fc400078efcff */
[----:B------:R-:W-:Y:S02]  /*3ac0*/  @P1 MOV R11, UR8 ;  /* 0x00000008000b1c02 */ /* 0x000fe40008000f00 */
[----:B------:R-:W-:Y:S02]  /*3ad0*/  @P1 R2UR UR16, R12 ;  /* 0x000000000c1012ca */ /* 0x000fe400000e0000 */
[----:B------:R-:W-:Y:S01]  /*3ae0*/  @P1 R2UR UR4, R11 ;  /* 0x000000000b0412ca */ /* 0x000fe200000e0000 */
[----:B------:R-:W-:Y:S02]  /*3af0*/  IMAD.MOV.U32 R11, RZ, RZ, R15 ;  /* 0x000000ffff0b7224 */ /* 0x000fe400078e000f */
[----:B------:R-:W-:Y:S02]  /*3b00*/  IMAD.U32 R21, RZ, RZ, UR13 ;  /* 0x0000000dff157e24 */ /* 0x000fe4000f8e00ff */
[--C-:B------:R-:W-:Y:S01]  /*3b10*/  @P1 IMAD.MOV.U32 R12, RZ, RZ, R11.reuse ;  /* 0x000000ffff0c1224 */ /* 0x100fe200078e000b */
[----:B------:R0:W-:Y:S01]  /*3b20*/  STS.64 [R13], R10 ;  /* 0x0000000a0d007388 */ /* 0x0001e20000000a00 */
[C---:B------:R-:W-:Y:S01]  /*3b30*/  @P1 DSETP.MIN.AND P2, P3, R10.reuse, UR8, PT ;  /* 0x000000080a001e2a */ /* 0x040fe2000bb40000 */
[----:B------:R-:W-:Y:S01]  /*3b40*/  @P1 IMAD.MOV.U32 R15, RZ, RZ, R11 ;  /* 0x000000ffff0f1224 */ /* 0x000fe200078e000b */
[----:B------:R-:W-:Y:S01]  /*3b50*/  @P1 DSETP.MAX.AND P4, P5, R10, UR6, PT ;  /* 0x000000060a001e2a */ /* 0x000fe2000bd8f000 */
[----:B------:R-:W-:-:S03]  /*3b60*/  IMAD.U32 R22, RZ, RZ, UR17 ;  /* 0x00000011ff167e24 */ /* 0x000fc6000f8e00ff */
[----:B------:R-:W-:Y:S01]  /*3b70*/  @P1 FSEL R14, R12, UR13, P2 ;  /* 0x0000000d0c0e1c08 */ /* 0x000fe20009000000 */
[--C-:B------:R-:W-:Y:S01]  /*3b80*/  @P1 IMAD.MOV.U32 R12, RZ, RZ, R10.reuse ;  /* 0x000000ffff0c1224 */ /* 0x100fe200078e000a */
[----:B------:R-:W-:Y:S02]  /*3b90*/  @P1 FSEL R20, R15, UR17, P4 ;  /* 0x000000110f141c08 */ /* 0x000fe4000a000000 */
[----:B------:R-:W-:Y:S02]  /*3ba0*/  @P1 LOP3.LUT R15, R21, 0x80000, RZ, 0xfc, !PT ;  /* 0x00080000150f1812 */ /* 0x000fe400078efcff */
[----:B------:R-:W-:Y:S02]  /*3bb0*/  @P1 LOP3.LUT R21, R22, 0x80000, RZ, 0xfc, !PT ;  /* 0x0008000016151812 */ /* 0x000fe400078efcff */
[----:B------:R-:W-:Y:S02]  /*3bc0*/  @P1 SEL R15, R15, R14, P3 ;  /* 0x0000000e0f0f1207 */ /* 0x000fe40001800000 */
[----:B------:R-:W-:Y:S01]  /*3bd0*/  @P1 SEL R14, R12, UR4, P2 ;  /* 0x000000040c0e1c07 */ /* 0x000fe20009000000 */
[----:B------:R-:W-:Y:S01]  /*3be0*/  DSETP.GTU.AND P2, PT, R4, UR8, PT ;  /* 0x0000000804007e2a */ /* 0x000fe2000bf4c000 */
[----:B------:R-:W-:Y:S01]  /*3bf0*/  @P1 SEL R21, R21, R20, P5 ;  /* 0x0000001415151207 */ /* 0x000fe20002800000 */
[----:B------:R-:W-:Y:S01]  /*3c00*/  @P1 IMAD.MOV.U32 R20, RZ, RZ, R10 ;  /* 0x000000ffff141224 */ /* 0x000fe200078e000a */
[----:B------:R-:W-:-:S02]  /*3c10*/  @P1 R2UR UR8, R14 ;  /* 0x000000000e0812ca */ /* 0x000fc400000e0000 */
[----:B------:R-:W-:Y:S02]  /*3c20*/  @P1 R2UR UR9, R15 ;  /* 0x000000000f0912ca */ /* 0x000fe400000e0000 */
[----:B------:R-:W-:Y:S02]  /*3c30*/  @P1 SEL R20, R20, UR16, P4 ;  /* 0x0000001014141c07 */ /* 0x000fe4000a000000 */
[----:B------:R-:W-:Y:S02]  /*3c40*/  @P1 R2UR UR7, R21 ;  /* 0x00000000150712ca */ /* 0x000fe400000e0000 */
[----:B------:R-:W-:-:S03]  /*3c50*/  @P1 R2UR UR6, R20 ;  /* 0x00000000140612ca */ /* 0x000fc600000e0000 */
[----:B0-----:R-:W-:-:S12]  /*3c60*/  @!P0 BRA P2, `(.L_x_55) ;  /* 0x0000002400648947 */ /* 0x001fd80001000000 */
[----:B------:R-:W0:Y:S01]  /*3c70*/  LDS.64 R4, [UR12] ;  /* 0x0000000cff047984 */ /* 0x000e220008000a00 */
[----:B------:R-:W-:Y:S01]  /*3c80*/  UISETP.GE.AND UP0, UPT, UR21, 0x2, UPT ;  /* 0x000000021500788c */ /* 0x000fe2000bf06270 */
[C---:B0-----:R-:W-:Y:S02]  /*3c90*/  R2UR UR8, R4.reuse ;  /* 0x00000000040872ca */ /* 0x041fe400000e0000 */
[C---:B------:R-:W-:Y:S02]  /*3ca0*/  R2UR UR9, R5.reuse ;  /* 0x00000000050972ca */ /* 0x040fe400000e0000 */
[----:B------:R-:W-:Y:S02]  /*3cb0*/  R2UR UR6, R4 ;  /* 0x00000000040672ca */ /* 0x000fe400000e0000 */
[----:B------:R-:W-:Y:S02]  /*3cc0*/  R2UR UR7, R5 ;  /* 0x00000000050772ca */ /* 0x000fe400000e0000 */
[----:B------:R-:W-:-:S13]  /*3cd0*/  BRA.U !UP0, `(.L_x_55) ;  /* 0x0000002508487547 */ /* 0x000fda000b800000 */
[----:B------:R-:W-:Y:S01]  /*3ce0*/  UIADD3 UR4, UPT, UPT, UR21, -0x2, URZ ;  /* 0xfffffffe15047890 */ /* 0x000fe2000fffe0ff */
[----:B------:R-:W-:Y:S01]  /*3cf0*/  UMOV UR6, UR8 ;  /* 0x0000000800067c82 */ /* 0x000fe20008000000 */
[----:B------:R-:W-:Y:S02]  /*3d00*/  UMOV UR7, UR9 ;  /* 0x0000000900077c82 */ /* 0x000fe40008000000 */
[----:B------:R-:W-:-:S03]  /*3d10*/  UISETP.GE.U32.AND UP0, UPT, UR4, 0xf, UPT ;  /* 0x0000000f0400788c */ /* 0x000fc6000bf06070 */
[----:B------:R-:W-:-:S06]  /*3d20*/  UMOV UR4, 0x1 ;  /* 0x0000000100047882 */ /* 0x000fcc0000000000 */
[----:B------:R-:W-:Y:S05]  /*3d30*/  BRA.U !UP0, `(.L_x_56) ;  /* 0x0000001108347547 */ /* 0x000fea000b800000 */
[----:B------:R-:W-:Y:S01]  /*3d40*/  IMAD.MOV.U32 R4, RZ, RZ, R3 ;  /* 0x000000ffff047224 */ /* 0x000fe200078e0003 */
[----:B------:R-:W-:Y:S01]  /*3d50*/  UIADD3 UR17, UPT, UPT, UR12, 0x40, URZ ;  /* 0x000000400c117890 */ /* 0x000fe2000fffe0ff */
[----:B------:R-:W-:Y:S01]  /*3d60*/  UMOV UR4, URZ ;  /* 0x000000ff00047c82 */ /* 0x000fe20008000000 */
[----:B------:R-:W-:Y:S01]  /*3d70*/  UMOV UR6, UR8 ;  /* 0x0000000800067c82 */ /* 0x000fe20008000000 */
[----:B------:R-:W-:-:S09]  /*3d80*/  UMOV UR7, UR9 ;  /* 0x0000000900077c82 */ /* 0x000fd20008000000 */
.L_x_57:
[----:B------:R-:W0:Y:S01]  /*3d90*/  LDS.64 R20, [UR17+-0x38] ;  /* 0xffffc811ff147984 */ /* 0x000e220008000a00 */
[----:B------:R-:W-:Y:S01]  /*3da0*/  UMOV UR13, UR9 ;  /* 0x00000009000d7c82 */ /* 0x000fe20008000000 */
[----:B------:R-:W-:Y:S01]  /*3db0*/  UMOV UR16, UR7 ;  /* 0x0000000700107c82 */ /* 0x000fe20008000000 */
[----:B------:R-:W-:Y:S01]  /*3dc0*/  IMAD.U32 R24, RZ, RZ, UR13 ;  /* 0x0000000dff187e24 */ /* 0x000fe2000f8e00ff */
[----:B------:R-:W1:Y:S01]  /*3dd0*/  LDS.128 R12, [UR17+-0x30] ;  /* 0xffffd011ff0c7984 */ /* 0x000e620008000c00 */
[----:B------:R-:W-:Y:S01]  /*3de0*/  IMAD.U32 R26, RZ, RZ, UR16 ;  /* 0x00000010ff1a7e24 */ /* 0x000fe2000f8e00ff */
[----:B------:R-:W-:Y:S01]  /*3df0*/  UIADD3 UR4, UPT, UPT, UR4, 0x10, URZ ;  /* 0x0000001004047890 */ /* 0x000fe2000fffe0ff */
[----:B------:R-:W-:Y:S01]  /*3e00*/  VIADD R4, R4, 0x10 ;  /* 0x0000001004047836 */ /* 0x000fe20000000000 */
[C---:B0-----:R-:W-:Y:S01]  /*3e10*/  DSETP.MIN.AND P0, P1, R20.reuse, UR8, PT ;  /* 0x0000000814007e2a */ /* 0x041fe2000b900000 */
        /* <DEDUP_REMOVED lines=8> */
[----:B------:R-:W-:Y:S02]  /*3ea0*/  @P1 LOP3.LUT R23, R24, 0x80000, RZ, 0xfc, !PT ;  /* 0x0008000018171812 */ /* 0x000fe400078efcff */
[----:B------:R-:W-:Y:S01]  /*3eb0*/  @P3 LOP3.LUT R25, R26, 0x80000, RZ, 0xfc, !PT ;  /* 0x000800001a193812 */ /* 0x000fe200078efcff */
[----:B------:R-:W-:Y:S01]  /*3ec0*/  IMAD.MOV.U32 R5, RZ, RZ, R20 ;  /* 0x000000ffff057224 */ /* 0x000fe200078e0014 */
[----:B------:R-:W-:Y:S01]  /*3ed0*/  SEL R22, R22, UR6, P2 ;  /* 0x0000000616167c07 */ /* 0x000fe20009000000 */
[----:B------:R-:W-:Y:S02]  /*3ee0*/  IMAD.MOV.U32 R21, RZ, RZ, R23 ;  /* 0x000000ffff157224 */ /* 0x000fe400078e0017 */
[----:B------:R-:W-:Y:S02]  /*3ef0*/  IMAD.MOV.U32 R23, RZ, RZ, R25 ;  /* 0x000000ffff177224 */ /* 0x000fe400078e0019 */
[----:B------:R-:W-:-:S02]  /*3f00*/  IMAD.MOV.U32 R24, RZ, RZ, R22 ;  /* 0x000000ffff187224 */ /* 0x000fc400078e0016 */
[--C-:B-1----:R-:W-:Y:S01]  /*3f10*/  DSETP.MIN.AND P0, P1, R20, R12.reuse, PT ;  /* 0x0000000c1400722a */ /* 0x102fe20003900000 */
[--C-:B------:R-:W-:Y:S01]  /*3f20*/  IMAD.MOV.U32 R26, RZ, RZ, R13.reuse ;  /* 0x000000ffff1a7224 */ /* 0x100fe200078e000d */
[----:B------:R-:W-:Y:S01]  /*3f30*/  DSETP.MAX.AND P2, P3, R22, R12, PT ;  /* 0x0000000c1600722a */ /* 0x000fe20003b4f000 */
[--C-:B------:R-:W-:Y:S02]  /*3f40*/  IMAD.MOV.U32 R20, RZ, RZ, R12.reuse ;  /* 0x000000ffff147224 */ /* 0x100fe400078e000c */
[----:B------:R-:W-:Y:S02]  /*3f50*/  IMAD.MOV.U32 R22, RZ, RZ, R13 ;  /* 0x000000ffff167224 */ /* 0x000fe400078e000d */
[----:B------:R-:W-:Y:S01]  /*3f60*/  IMAD.MOV.U32 R25, RZ, RZ, R12 ;  /* 0x000000ffff197224 */ /* 0x000fe200078e000c */
[----:B------:R-:W-:Y:S01]  /*3f70*/  SEL R12, R5, R20, P0 ;  /* 0x00000014050c7207 */ /* 0x000fe20000000000 */
[----:B------:R-:W-:Y:S01]  /*3f80*/  IMAD.MOV.U32 R5, RZ, RZ, R14 ;  /* 0x000000ffff057224 */ /* 0x000fe200078e000e */
[----:B------:R-:W-:-:S02]  /*3f90*/  FSEL R13, R21, R22, P0 ;  /* 0x00000016150d7208 */ /* 0x000fc40000000000 */
[----:B------:R-:W-:Y:S01]  /*3fa0*/  FSEL R21, R23, R26, P2 ;  /* 0x0000001a17157208 */ /* 0x000fe20001000000 */
[--C-:B------:R-:W-:Y:S01]  /*3fb0*/  IMAD.MOV.U32 R23, RZ, RZ, R15.reuse ;  /* 0x000000ffff177224 */ /* 0x100fe200078e000f */
[----:B------:R-:W-:Y:S01]  /*3fc0*/  SEL R20, R24, R25, P2 ;  /* 0x0000001918147207 */ /* 0x000fe20001000000 */
[----:B------:R-:W-:Y:S01]  /*3fd0*/  IMAD.MOV.U32 R25, RZ, RZ, R12 ;  /* 0x000000ffff197224 */ /* 0x000fe200078e000c */
[----:B------:R-:W-:Y:S01]  /*3fe0*/  @P1 LOP3.LUT R13, R22, 0x80000, RZ, 0xfc, !PT ;  /* 0x00080000160d1812 */ /* 0x000fe200078efcff */
[----:B------:R-:W-:Y:S01]  /*3ff0*/  IMAD.MOV.U32 R22, RZ, RZ, R14 ;  /* 0x000000ffff167224 */ /* 0x000fe200078e000e */
[----:B------:R-:W-:Y:S01]  /*4000*/  @P3 LOP3.LUT R21, R26, 0x80000, RZ, 0xfc, !PT ;  /* 0x000800001a153812 */ /* 0x000fe200078efcff */
[----:B------:R-:W-:Y:S02]  /*4010*/  IMAD.MOV.U32 R26, RZ, RZ, R15 ;  /* 0x000000ffff1a7224 */ /* 0x000fe400078e000f */
[----:B------:R-:W-:Y:S01]  /*4020*/  IMAD.MOV.U32 R24, RZ, RZ, R13 ;  /* 0x000000ffff187224 */ /* 0x000fe200078e000d */
[C---:B------:R-:W-:Y:S01]  /*4030*/  DSETP.MIN.AND P0, P1, R14.reuse, R12, PT ;  /* 0x0000000c0e00722a */ /* 0x040fe20003900000 */
[----:B------:R-:W-:Y:S01]  /*4040*/  IMAD.MOV.U32 R27, RZ, RZ, R21 ;  /* 0x000000ffff1b7224 */ /* 0x000fe200078e0015 */
[----:B------:R-:W-:Y:S01]  /*4050*/  DSETP.MAX.AND P2, P3, R14, R20, PT ;  /* 0x000000140e00722a */ /* 0x000fe20003b4f000 */
[----:B------:R-:W-:Y:S01]  /*4060*/  IMAD.MOV.U32 R28, RZ, RZ, R20 ;  /* 0x000000ffff1c7224 */ /* 0x000fe200078e0014 */
[----:B------:R-:W0:Y:S02]  /*4070*/  LDS.128 R12, [UR17+-0x20] ;  /* 0xffffe011ff0c7984 */ /* 0x000e240008000c00 */
[----:B------:R-:W-:-:S02]  /*4080*/  FSEL R21, R23, R24, P0 ;  /* 0x0000001817157208 */ /* 0x000fc40000000000 */
[----:B------:R-:W-:Y:S02]  /*4090*/  SEL R20, R22, R25, P0 ;  /* 0x0000001916147207 */ /* 0x000fe40000000000 */
[----:B------:R-:W-:Y:S02]  /*40a0*/  FSEL R23, R26, R27, P2 ;  /* 0x0000001b1a177208 */ /* 0x000fe40001000000 */
[----:B------:R-:W-:Y:S01]  /*40b0*/  SEL R22, R5, R28, P2 ;  /* 0x0000001c05167207 */ /* 0x000fe20001000000 */
[----:B------:R-:W-:Y:S01]  /*40c0*/  IMAD.MOV.U32 R5, RZ, RZ, R20 ;  /* 0x000000ffff057224 */ /* 0x000fe200078e0014 */
[----:B------:R-:W-:Y:S02]  /*40d0*/  @P1 LOP3.LUT R21, R24, 0x80000, RZ, 0xfc, !PT ;  /* 0x0008000018151812 */ /* 0x000fe400078efcff */
[----:B------:R-:W-:Y:S01]  /*40e0*/  @P3 LOP3.LUT R23, R27, 0x80000, RZ, 0xfc, !PT ;  /* 0x000800001b173812 */ /* 0x000fe200078efcff */
[----:B------:R-:W-:-:S03]  /*40f0*/  IMAD.MOV.U32 R24, RZ, RZ, R22 ;  /* 0x000000ffff187224 */ /* 0x000fc600078e0016 */
[--C-:B0-----:R-:W-:Y:S01]  /*4100*/  DSETP.MIN.AND P0, P1, R20, R12.reuse, PT ;  /* 0x0000000c1400722a */ /* 0x101fe20003900000 */
        /* <DEDUP_REMOVED lines=52> */
[----:B------:R-:W0:Y:S02]  /*4450*/  LDS.128 R12, [UR17] ;  /* 0x00000011ff0c7984 */ /* 0x000e240008000c00 */
        /* <DEDUP_REMOVED lines=24> */
[----:B------:R-:W-:Y:S01]  /*45e0*/  IMAD.MOV.U32 R26, RZ, RZ, R15 ;  /* 0x000000ffff1a7224 */ /* 0x000fe200078e000f */
[----:B------:R-:W-:Y:S01]  /*45f0*/  MOV R24, R13 ;  /* 0x0000000d00187202 */ /* 0x000fe20000000f00 */
[----:B------:R-:W-:Y:S01]  /*4600*/  IMAD.MOV.U32 R28, RZ, RZ, R20 ;  /* 0x000000ffff1c7224 */ /* 0x000fe200078e0014 */
[C---:B------:R-:W-:Y:S01]  /*4610*/  DSETP.MIN.AND P0, P1, R14.reuse, R12, PT ;  /* 0x0000000c0e00722a */ /* 0x040fe20003900000 */
[----:B------:R-:W-:Y:S01]  /*4620*/  IMAD.MOV.U32 R27, RZ, RZ, R21 ;  /* 0x000000ffff1b7224 */ /* 0x000fe200078e0015 */
[----:B------:R-:W-:Y:S01]  /*4630*/  DSETP.MAX.AND P2, P3, R14, R20, PT ;  /* 0x000000140e00722a */ /* 0x000fe20003b4f000 */
[----:B------:R-:W0:Y:S03]  /*4640*/  LDS.128 R12, [UR17+0x10] ;  /* 0x00001011ff0c7984 */ /* 0x000e260008000c00 */
        /* <DEDUP_REMOVED lines=30> */
[----:B------:R-:W0:Y:S02]  /*4830*/  LDS.128 R12, [UR17+0x20] ;  /* 0x00002011ff0c7984 */ /* 0x000e240008000c00 */
        /* <DEDUP_REMOVED lines=26> */
[----:B------:R-:W-:-:S02]  /*49e0*/  DSETP.MIN.AND P0, P1, R14, R12, PT ;  /* 0x0000000c0e00722a */ /* 0x000fc40003900000 */
[----:B------:R-:W-:Y:S01]  /*49f0*/  DSETP.MAX.AND P2, P3, R14, R20, PT ;  /* 0x000000140e00722a */ /* 0x000fe20003b4f000 */
[----:B------:R-:W0:Y:S03]  /*4a00*/  LDS.128 R12, [UR17+0x30] ;  /* 0x00003011ff0c7984 */ /* 0x000e260008000c00 */
[----:B------:R-:W-:Y:S01]  /*4a10*/  SEL R22, R22, R25, P0 ;  /* 0x0000001916167207 */ /* 0x000fe20000000000 */
[----:B------:R-:W-:Y:S01]  /*4a20*/  IMAD.MOV.U32 R25, RZ, RZ, R21 ;  /* 0x000000ffff197224 */ /* 0x000fe200078e0015 */
[----:B------:R-:W-:Y:S02]  /*4a30*/  FSEL R23, R23, R24, P0 ;  /* 0x0000001817177208 */ /* 0x000fe40000000000 */
[----:B------:R-:W-:Y:S01]  /*4a40*/  SEL R20, R5, R20, P2 ;  /* 0x0000001405147207 */ /* 0x000fe20001000000 */
[----:B------:R-:W-:Y:S01]  /*4a50*/  IMAD.MOV.U32 R5, RZ, RZ, R22 ;  /* 0x000000ffff057224 */ /* 0x000fe200078e0016 */
[----:B------:R-:W-:-:S02]  /*4a60*/  FSEL R27, R26, R25, P2 ;  /* 0x000000191a1b7208 */ /* 0x000fc40001000000 */
[----:B------:R-:W-:Y:S02]  /*4a70*/  @P1 LOP3.LUT R23, R24, 0x80000, RZ, 0xfc, !PT ;  /* 0x0008000018171812 */ /* 0x000fe400078efcff */
[----:B------:R-:W-:-:S03]  /*4a80*/  @P3 LOP3.LUT R27, R25, 0x80000, RZ, 0xfc, !PT ;  /* 0x00080000191b3812 */ /* 0x000fc600078efcff */
[----:B------:R-:W-:Y:S02]  /*4a90*/  IMAD.MOV.U32 R24, RZ, RZ, R23 ;  /* 0x000000ffff187224 */ /* 0x000fe400078e0017 */
[----:B------:R-:W-:Y:S01]  /*4aa0*/  IMAD.MOV.U32 R21, RZ, RZ, R27 ;  /* 0x000000ffff157224 */ /* 0x000fe200078e001b */
[----:B0-----:R-:W-:Y:S01]  /*4ab0*/  DSETP.MIN.AND P0, P1, R22, R12, PT ;  /* 0x0000000c1600722a */ /* 0x001fe20003900000 */
[----:B------:R-:W-:-:S04]  /*4ac0*/  IMAD.MOV.U32 R25, RZ, RZ, R12 ;  /* 0x000000ffff197224 */ /* 0x000fc800078e000c */
[----:B------:R-:W-:Y:S01]  /*4ad0*/  DSETP.MAX.AND P2, P3, R20, R12, PT ;  /* 0x0000000c1400722a */ /* 0x000fe20003b4f000 */
[----:B------:R-:W-:Y:S02]  /*4ae0*/  IMAD.MOV.U32 R22, RZ, RZ, R20 ;  /* 0x000000ffff167224 */ /* 0x000fe400078e0014 */
[----:B------:R-:W-:Y:S02]  /*4af0*/  IMAD.MOV.U32 R23, RZ, RZ, R21 ;  /* 0x000000ffff177224 */ /* 0x000fe400078e0015 */
[----:B------:R-:W-:Y:S01]  /*4b00*/  IMAD.MOV.U32 R20, RZ, RZ, R12 ;  /* 0x000000ffff147224 */ /* 0x000fe200078e000c */
[----:B------:R-:W-:Y:S01]  /*4b10*/  SEL R22, R22, R25, P2 ;  /* 0x0000001916167207 */ /* 0x000fe20001000000 */
[--C-:B------:R-:W-:Y:S02]  /*4b20*/  IMAD.MOV.U32 R21, RZ, RZ, R13.reuse ;  /* 0x000000ffff157224 */ /* 0x100fe400078e000d */
[----:B------:R-:W-:Y:S01]  /*4b30*/  IMAD.MOV.U32 R26, RZ, RZ, R13 ;  /* 0x000000ffff1a7224 */ /* 0x000fe200078e000d */
[----:B------:R-:W-:Y:S01]  /*4b40*/  SEL R20, R5, R20, P0 ;  /* 0x0000001405147207 */ /* 0x000fe20000000000 */
[----:B------:R-:W0:Y:S01]  /*4b50*/  LDS.64 R12, [UR17+0x40] ;  /* 0x00004011ff0c7984 */ /* 0x000e220008000a00 */
[----:B------:R-:W-:Y:S01]  /*4b60*/  FSEL R5, R24, R21, P0 ;  /* 0x0000001518057208 */ /* 0x000fe20000000000 */
[--C-:B------:R-:W-:Y:S01]  /*4b70*/  IMAD.MOV.U32 R24, RZ, RZ, R14.reuse ;  /* 0x000000ffff187224 */ /* 0x100fe200078e000e */
[----:B------:R-:W-:Y:S01]  /*4b80*/  @P1 LOP3.LUT R5, R21, 0x80000, RZ, 0xfc, !PT ;  /* 0x0008000015051812 */ /* 0x000fe200078efcff */
[----:B------:R-:W-:Y:S01]  /*4b90*/  IMAD.MOV.U32 R25, RZ, RZ, R14 ;  /* 0x000000ffff197224 */ /* 0x000fe200078e000e */
[----:B------:R-:W-:Y:S01]  /*4ba0*/  FSEL R23, R23, R26, P2 ;  /* 0x0000001a17177208 */ /* 0x000fe20001000000 */
[----:B------:R-:W-:Y:S01]  /*4bb0*/  UIADD3 UR17, UPT, UPT, UR17, 0x80, URZ ;  /* 0x0000008011117890 */ /* 0x000fe2000fffe0ff */
[----:B------:R-:W-:Y:S01]  /*4bc0*/  @P3 LOP3.LUT R23, R26, 0x80000, RZ, 0xfc, !PT ;  /* 0x000800001a173812 */ /* 0x000fe200078efcff */
[----:B------:R-:W-:-:S02]  /*4bd0*/  IMAD.MOV.U32 R21, RZ, RZ, R5 ;  /* 0x000000ffff157224 */ /* 0x000fc400078e0005 */
[--C-:B------:R-:W-:Y:S02]  /*4be0*/  IMAD.MOV.U32 R5, RZ, RZ, R15.reuse ;  /* 0x000000ffff057224 */ /* 0x100fe400078e000f */
[----:B------:R-:W-:Y:S01]  /*4bf0*/  IMAD.MOV.U32 R26, RZ, RZ, R15 ;  /* 0x000000ffff1a7224 */ /* 0x000fe200078e000f */
[C---:B------:R-:W-:Y:S02]  /*4c00*/  DSETP.MAX.AND P2, P3, R14.reuse, R22, PT ;  /* 0x000000160e00722a */ /* 0x040fe40003b4f000 */
[----:B------:R-:W-:Y:S01]  /*4c10*/  DSETP.MIN.AND P0, P1, R14, R20, PT ;  /* 0x000000140e00722a */ /* 0x000fe20003900000 */
[----:B------:R-:W-:-:S03]  /*4c20*/  IMAD.MOV.U32 R15, RZ, RZ, R20 ;  /* 0x000000ffff0f7224 */ /* 0x000fc600078e0014 */
[----:B------:R-:W-:Y:S01]  /*4c30*/  FSEL R27, R26, R23, P2 ;  /* 0x000000171a1b7208 */ /* 0x000fe20001000000 */
[----:B------:R-:W-:Y:S01]  /*4c40*/  IMAD.MOV.U32 R20, RZ, RZ, R22 ;  /* 0x000000ffff147224 */ /* 0x000fe200078e0016 */
[----:B------:R-:W-:Y:S02]  /*4c50*/  FSEL R5, R5, R21, P0 ;  /* 0x0000001505057208 */ /* 0x000fe40000000000 */
[----:B------:R-:W-:Y:S02]  /*4c60*/  SEL R14, R24, R15, P0 ;  /* 0x0000000f180e7207 */ /* 0x000fe40000000000 */
[----:B------:R-:W-:Y:S02]  /*4c70*/  SEL R20, R25, R20, P2 ;  /* 0x0000001419147207 */ /* 0x000fe40001000000 */
[----:B------:R-:W-:Y:S02]  /*4c80*/  @P3 LOP3.LUT R27, R23, 0x80000, RZ, 0xfc, !PT ;  /* 0x00080000171b3812 */ /* 0x000fe400078efcff */
[----:B------:R-:W-:Y:S01]  /*4c90*/  @P1 LOP3.LUT R5, R21, 0x80000, RZ, 0xfc, !PT ;  /* 0x0008000015051812 */ /* 0x000fe200078efcff */
[----:B------:R-:W-:-:S02]  /*4ca0*/  IMAD.MOV.U32 R22, RZ, RZ, R20 ;  /* 0x000000ffff167224 */ /* 0x000fc400078e0014 */
[----:B------:R-:W-:Y:S02]  /*4cb0*/  IMAD.MOV.U32 R21, RZ, RZ, R27 ;  /* 0x000000ffff157224 */ /* 0x000fe400078e001b */
[----:B------:R-:W-:Y:S02]  /*4cc0*/  IMAD.MOV.U32 R15, RZ, RZ, R5 ;  /* 0x000000ffff0f7224 */ /* 0x000fe400078e0005 */
[----:B------:R-:W-:-:S04]  /*4cd0*/  IMAD.MOV.U32 R5, RZ, RZ, R14 ;  /* 0x000000ffff057224 */ /* 0x000fc800078e000e */
[--C-:B0-----:R-:W-:Y:S01]  /*4ce0*/  DSETP.MIN.AND P0, P1, R14, R12.reuse, PT ;  /* 0x0000000c0e00722a */ /* 0x101fe20003900000 */
[--C-:B------:R-:W-:Y:S01]  /*4cf0*/  IMAD.MOV.U32 R23, RZ, RZ, R12.reuse ;  /* 0x000000ffff177224 */ /* 0x100fe200078e000c */
[----:B------:R-:W-:Y:S01]  /*4d00*/  DSETP.MAX.AND P2, P3, R20, R12, PT ;  /* 0x0000000c1400722a */ /* 0x000fe20003b4f000 */
[----:B------:R-:W-:Y:S02]  /*4d10*/  IMAD.MOV.U32 R14, RZ, RZ, R12 ;  /* 0x000000ffff0e7224 */ /* 0x000fe400078e000c */
[--C-:B------:R-:W-:Y:S02]  /*4d20*/  IMAD.MOV.U32 R20, RZ, RZ, R13.reuse ;  /* 0x000000ffff147224 */ /* 0x100fe400078e000d */
[----:B------:R-:W-:Y:S01]  /*4d30*/  IMAD.MOV.U32 R24, RZ, RZ, R13 ;  /* 0x000000ffff187224 */ /* 0x000fe200078e000d */
[----:B------:R-:W-:Y:S02]  /*4d40*/  SEL R12, R5, R14, P0 ;  /* 0x0000000e050c7207 */ /* 0x000fe40000000000 */
[----:B------:R-:W-:-:S02]  /*4d50*/  FSEL R13, R15, R20, P0 ;  /* 0x000000140f0d7208 */ /* 0x000fc40000000000 */
[----:B------:R-:W-:Y:S02]  /*4d60*/  ISETP.NE.AND P0, PT, R4, RZ, PT ;  /* 0x000000ff0400720c */ /* 0x000fe40003f05270 */
[----:B------:R-:W-:Y:S02]  /*4d70*/  FSEL R15, R21, R24, P2 ;  /* 0x00000018150f7208 */ /* 0x000fe40001000000 */
[----:B------:R-:W-:Y:S02]  /*4d80*/  SEL R14, R22, R23, P2 ;  /* 0x00000017160e7207 */ /* 0x000fe40001000000 */
[----:B------:R-:W-:Y:S02]  /*4d90*/  @P1 LOP3.LUT R13, R20, 0x80000, RZ, 0xfc, !PT ;  /* 0x00080000140d1812 */ /* 0x000fe400078efcff */
[----:B------:R-:W-:Y:S02]  /*4da0*/  @P3 LOP3.LUT R15, R24, 0x80000, RZ, 0xfc, !PT ;  /* 0x00080000180f3812 */ /* 0x000fe400078efcff */
[----:B------:R-:W-:-:S02]  /*4db0*/  R2UR UR8, R12 ;  /* 0x000000000c0872ca */ /* 0x000fc400000e0000 */
[----:B------:R-:W-:Y:S02]  /*4dc0*/  R2UR UR9, R13 ;  /* 0x000000000d0972ca */ /* 0x000fe400000e0000 */
[----:B------:R-:W-:Y:S02]  /*4dd0*/  R2UR UR6, R14 ;  /* 0x000000000e0672ca */ /* 0x000fe400000e0000 */
[----:B------:R-:W-:Y:S01]  /*4de0*/  R2UR UR7, R15 ;  /* 0x000000000f0772ca */ /* 0x000fe200000e0000 */
[----:B------:R-:W-:-:S14]  /*4df0*/  @P0 BRA `(.L_x_57) ;  /* 0xffffffec00e40947 */ /* 0x000fdc000383ffff */
[----:B------:R-:W-:-:S12]  /*4e00*/  UIADD3 UR4, UPT, UPT, UR4, 0x1, URZ ;  /* 0x0000000104047890 */ /* 0x000fd8000fffe0ff */
.L_x_56:
[----:B------:R-:W-:-:S04]  /*4e10*/  UIADD3 UR13, UPT, UPT, UR21, -0x1, URZ ;  /* 0xffffffff150d7890 */ /* 0x000fc8000fffe0ff */
[----:B------:R-:W-:-:S09]  /*4e20*/  ULOP3.LUT UP0, URZ, UR13, 0xf, URZ, 0xc0, !UPT ;  /* 0x0000000f0dff7892 */ /* 0x000fd2000f80c0ff */
[----:B------:R-:W-:Y:S05]  /*4e30*/  BRA.U !UP0, `(.L_x_55) ;  /* 0x0000001108f07547 */ /* 0x000fea000b800000 */
[----:B------:R-:W-:Y:S01]  /*4e40*/  ISETP.GE.U32.AND P0, PT, R2, 0x7, PT ;  /* 0x000000070200780c */ /* 0x000fe20003f06070 */
[----:B------:R-:W-:-:S12]  /*4e50*/  ULOP3.LUT UP0, URZ, UR13, 0x7, URZ, 0xc0, !UPT ;  /* 0x000000070dff7892 */ /* 0x000fd8000f80c0ff */
[----:B------:R-:W-:Y:S05]  /*4e60*/  @!P0 BRA `(.L_x_58) ;  /* 0x0000000800348947 */ /* 0x000fea0003800000 */
[----:B------:R-:W-:Y:S01]  /*4e70*/  ULEA UR16, UR4, UR12, 0x3 ;  /* 0x0000000c04107291 */ /* 0x000fe2000f8e18ff */
[----:B------:R-:W-:Y:S01]  /*4e80*/  IMAD.U32 R14, RZ, RZ, UR8 ;  /* 0x00000008ff0e7e24 */ /* 0x000fe2000f8e00ff */
[----:B------:R-:W-:Y:S01]  /*4e90*/  UMOV UR13, UR9 ;  /* 0x00000009000d7c82 */ /* 0x000fe20008000000 */
[----:B------:R-:W-:Y:S01]  /*4ea0*/  IMAD.U32 R15, RZ, RZ, UR9 ;  /* 0x00000009ff0f7e24 */ /* 0x000fe2000f8e00ff */
[----:B------:R-:W-:Y:S01]  /*4eb0*/  UMOV UR9, UR7 ;  /* 0x0000000700097c82 */ /* 0x000fe20008000000 */
[----:B------:R-:W-:Y:S01]  /*4ec0*/  IMAD.U32 R20, RZ, RZ, UR6 ;  /* 0x00000006ff147e24 */ /* 0x000fe2000f8e00ff */
[----:B------:R-:W-:Y:S01]  /*4ed0*/  UIADD3 UR4, UPT, UPT, UR4, 0x8, URZ ;  /* 0x0000000804047890 */ /* 0x000fe2000fffe0ff */
[----:B------:R-:W-:Y:S02]  /*4ee0*/  IMAD.U32 R21, RZ, RZ, UR7 ;  /* 0x00000007ff157e24 */ /* 0x000fe4000f8e00ff */
[----:B------:R-:W0:Y:S04]  /*4ef0*/  LDS.64 R12, [UR16] ;  /* 0x00000010ff0c7984 */ /* 0x000e280008000a00 */
[----:B------:R-:W1:Y:S01]  /*4f00*/  LDS.64 R4, [UR16+0x8] ;  /* 0x00000810ff047984 */ /* 0x000e620008000a00 */
[--C-:B0-----:R-:W-:Y:S01]  /*4f10*/  DSETP.MIN.AND P0, P1, R14, R12.reuse, PT ;  /* 0x0000000c0e00722a */ /* 0x101fe20003900000 */
[--C-:B------:R-:W-:Y:S01]  /*4f20*/  IMAD.MOV.U32 R22, RZ, RZ, R13.reuse ;  /* 0x000000ffff167224 */ /* 0x100fe200078e000d */
[----:B------:R-:W-:Y:S01]  /*4f30*/  DSETP.MAX.AND P2, P3, R20, R12, PT ;  /* 0x0000000c1400722a */ /* 0x000fe20003b4f000 */
[----:B------:R-:W0:Y:S01]  /*4f40*/  LDS.64 R14, [UR16+0x10] ;  /* 0x00001010ff0e7984 */ /* 0x000e220008000a00 */
[----:B------:R-:W-:-:S04]  /*4f50*/  IMAD.MOV.U32 R20, RZ, RZ, R13 ;  /* 0x000000ffff147224 */ /* 0x000fc800078e000d */
[----:B------:R-:W-:Y:S02]  /*4f60*/  FSEL R23, R22, UR9, !P2 ;  /* 0x0000000916177c08 */ /* 0x000fe4000d000000 */
[----:B------:R-:W-:-:S04]  /*4f70*/  FSEL R21, R20, UR13, !P0 ;  /* 0x0000000d14157c08 */ /* 0x000fc8000c000000 */
[----:B------:R-:W-:Y:S01]  /*4f80*/  @P1 LOP3.LUT R21, R20, 0x80000, RZ, 0xfc, !PT ;  /* 0x0008000014151812 */ /* 0x000fe200078efcff */
[----:B------:R-:W-:Y:S01]  /*4f90*/  IMAD.MOV.U32 R20, RZ, RZ, R12 ;  /* 0x000000ffff147224 */ /* 0x000fe200078e000c */
[----:B------:R-:W-:Y:S02]  /*4fa0*/  @P3 LOP3.LUT R23, R22, 0x80000, RZ, 0xfc, !PT ;  /* 0x0008000016173812 */ /* 0x000fe400078efcff */
[----:B------:R-:W-:Y:S02]  /*4fb0*/  SEL R22, R12, UR6, !P2 ;  /* 0x000000060c167c07 */ /* 0x000fe4000d000000 */
[----:B------:R-:W-:Y:S01]  /*4fc0*/  SEL R20, R20, UR8, !P0 ;  /* 0x0000000814147c07 */ /* 0x000fe2000c000000 */
[----:B------:R-:W-:Y:S01]  /*4fd0*/  IMAD.MOV.U32 R26, RZ, RZ, R23 ;  /* 0x000000ffff1a7224 */ /* 0x000fe200078e0017 */
[----:B------:R-:W2:Y:S01]  /*4fe0*/  LDS.64 R12, [UR16+0x18] ;  /* 0x00001810ff0c7984 */ /* 0x000ea20008000a00 */
[----:B------:R-:W-:Y:S01]  /*4ff0*/  IMAD.MOV.U32 R25, RZ, RZ, R22 ;  /* 0x000000ffff197224 */ /* 0x000fe200078e0016 */
[--C-:B-1----:R-:W-:Y:S01]  /*5000*/  DSETP.MAX.AND P2, P3, R22, R4.reuse, PT ;  /* 0x000000041600722a */ /* 0x102fe20003b4f000 */
[----:B------:R-:W-:Y:S01]  /*5010*/  IMAD.MOV.U32 R24, RZ, RZ, R20 ;  /* 0x000000ffff187224 */ /* 0x000fe200078e0014 */
[----:B------:R-:W-:Y:S01]  /*5020*/  DSETP.MIN.AND P0, P1, R20, R4, PT ;  /* 0x000000041400722a */ /* 0x000fe20003900000 */
[----:B------:R-:W-:-:S05]  /*5030*/  IMAD.MOV.U32 R22, RZ, RZ, R5 ;  /* 0x000000ffff167224 */ /* 0x000fca00078e0005 */
[----:B------:R-:W-:Y:S01]  /*5040*/  FSEL R23, R21, R22, P0 ;  /* 0x0000001615177208 */ /* 0x000fe20000000000 */
[----:B------:R-:W-:-:S05]  /*5050*/  IMAD.MOV.U32 R21, RZ, RZ, R4 ;  /* 0x000000ffff157224 */ /* 0x000fca00078e0004 */
[----:B------:R-:W-:Y:S01]  /*5060*/  SEL R20, R24, R21, P0 ;  /* 0x0000001518147207 */ /* 0x000fe20000000000 */
[----:B------:R-:W-:Y:S01]  /*5070*/  IMAD.MOV.U32 R21, RZ, RZ, R5 ;  /* 0x000000ffff157224 */ /* 0x000fe200078e0005 */
[----:B------:R-:W-:Y:S02]  /*5080*/  @P1 LOP3.LUT R23, R22, 0x80000, RZ, 0xfc, !PT ;  /* 0x0008000016171812 */ /* 0x000fe400078efcff */
[----:B------:R-:W-:Y:S01]  /*5090*/  SEL R22, R25, R4, P2 ;  /* 0x0000000419167207 */ /* 0x000fe20001000000 */
[----:B------:R-:W-:Y:S01]  /*50a0*/  IMAD.MOV.U32 R24, RZ, RZ, R20 ;  /* 0x000000ffff187224 */ /* 0x000fe200078e0014 */
[----:B------:R-:W-:Y:S01]  /*50b0*/  FSEL R27, R26, R21, P2 ;  /* 0x000000151a1b7208 */ /* 0x000fe20001000000 */
[----:B------:R-:W1:Y:S01]  /*50c0*/  LDS.64 R4, [UR16+0x20] ;  /* 0x00002010ff047984 */ /* 0x000e620008000a00 */
[----:B------:R-:W-:Y:S01]  /*50d0*/  @P3 LOP3.LUT R27, R21, 0x80000, RZ, 0xfc, !PT ;  /* 0x00080000151b3812 */ /* 0x000fe200078efcff */
[----:B------:R-:W-:Y:S01]  /*50e0*/  IMAD.MOV.U32 R21, RZ, RZ, R23 ;  /* 0x000000ffff157224 */ /* 0x000fe200078e0017 */
[----:B------:R-:W-:-:S03]  /*50f0*/  MOV R25, R22 ;  /* 0x0000001600197202 */ /* 0x000fc60000000f00 */
[----:B------:R-:W-:Y:S02]  /*5100*/  IMAD.MOV.U32 R23, RZ, RZ, R27 ;  /* 0x000000ffff177224 */ /* 0x000fe400078e001b */
[--C-:B0-----:R-:W-:Y:S02]  /*5110*/  DSETP.MIN.AND P0, P1, R20, R14.reuse, PT ;  /* 0x0000000e1400722a */ /* 0x101fe40003900000 */
[----:B------:R-:W-:Y:S02]  /*5120*/  IMAD.MOV.U32 R26, RZ, RZ, R23 ;  /* 0x000000ffff1a7224 */ /* 0x000fe400078e0017 */
[----:B------:R-:W-:Y:S01]  /*5130*/  DSETP.MAX.AND P2, P3, R22, R14, PT ;  /* 0x0000000e1600722a */ /* 0x000fe20003b4f000 */
[----:B------:R-:W-:-:S05]  /*5140*/  IMAD.MOV.U32 R22, RZ, RZ, R15 ;  /* 0x000000ffff167224 */ /* 0x000fca00078e000f */
[----:B------:R-:W-:Y:S01]  /*5150*/  FSEL R23, R21, R22, P0 ;  /* 0x0000001615177208 */ /* 0x000fe20000000000 */
[----:B------:R-:W-:-:S03]  /*5160*/  IMAD.MOV.U32 R21, RZ, RZ, R14 ;  /* 0x000000ffff157224 */ /* 0x000fc600078e000e */
[----:B------:R-:W-:Y:S02]  /*5170*/  @P1 LOP3.LUT R23, R22, 0x80000, RZ, 0xfc, !PT ;  /* 0x0008000016171812 */ /* 0x000fe400078efcff */
[----:B------:R-:W-:Y:S02]  /*5180*/  SEL R22, R25, R14, P2 ;  /* 0x0000000e19167207 */ /* 0x000fe40001000000 */
[----:B------:R-:W-:Y:S01]  /*5190*/  SEL R20, R24, R21, P0 ;  /* 0x0000001518147207 */ /* 0x000fe20000000000 */
[----:B------:R-:W-:Y:S02]  /*51a0*/  IMAD.MOV.U32 R21, RZ, RZ, R15 ;  /* 0x000000ffff157224 */ /* 0x000fe400078e000f */
[----:B------:R-:W-:Y:S01]  /*51b0*/  IMAD.MOV.U32 R25, RZ, RZ, R22 ;  /* 0x000000ffff197224 */ /* 0x000fe200078e0016 */
[----:B------:R-:W0:Y:S01]  /*51c0*/  LDS.64 R14, [UR16+0x28] ;  /* 0x00002810ff0e7984 */ /* 0x000e220008000a00 */
[----:B------:R-:W-:Y:S01]  /*51d0*/  IMAD.MOV.U32 R24, RZ, RZ, R20 ;  /* 0x000000ffff187224 */ /* 0x000fe200078e0014 */
[----:B------:R-:W-:-:S02]  /*51e0*/  FSEL R27, R26, R21, P2 ;  /* 0x000000151a1b7208 */ /* 0x000fc40001000000 */
[----:B------:R-:W-:Y:S01]  /*51f0*/  @P3 LOP3.LUT R27, R21, 0x80000, RZ, 0xfc, !PT ;  /* 0x00080000151b3812 */ /* 0x000fe200078efcff */
[----:B------:R-:W-:-:S04]  /*5200*/  IMAD.MOV.U32 R21, RZ, RZ, R23 ;  /* 0x000000ffff157224 */ /* 0x000fc800078e0017 */
[----:B------:R-:W-:Y:S02]  /*5210*/  IMAD.MOV.U32 R23, RZ, RZ, R27 ;  /* 0x000000ffff177224 */ /* 0x000fe400078e001b */
[--C-:B--2---:R-:W-:Y:S02]  /*5220*/  DSETP.MIN.AND P0, P1, R20, R12.reuse, PT ;  /* 0x0000000c1400722a */ /* 0x104fe40003900000 */
        /* <DEDUP_REMOVED lines=10> */
[----:B------:R-:W2:Y:S01]  /*52d0*/  LDS.64 R12, [UR16+0x30] ;  /* 0x00003010ff0c7984 */ /* 0x000ea20008000a00 */
[----:B------:R-:W-:Y:S01]  /*52e0*/  IMAD.MOV.U32 R24, RZ, RZ, R20 ;  /* 0x000000ffff187224 */ /* 0x000fe200078e0014 */
[----:B------:R-:W-:-:S02]  /*52f0*/  FSEL R27, R26, R21, P2 ;  /* 0x000000151a1b7208 */ /* 0x000fc40001000000 */
[----:B------:R-:W-:Y:S01]  /*5300*/  @P3 LOP3.LUT R27, R21, 0x80000, RZ, 0xfc, !PT ;  /* 0x00080000151b3812 */ /* 0x000fe200078efcff */
[----:B------:R-:W-:-:S04]  /*5310*/  IMAD.MOV.U32 R21, RZ, RZ, R23 ;  /* 0x000000ffff157224 */ /* 0x000fc800078e0017 */
[----:B------:R-:W-:Y:S02]  /*5320*/  IMAD.MOV.U32 R23, RZ, RZ, R27 ;  /* 0x000000ffff177224 */ /* 0x000fe400078e001b */
[--C-:B-1----:R-:W-:Y:S02]  /*5330*/  DSETP.MIN.AND P0, P1, R20, R4.reuse, PT ;  /* 0x000000041400722a */ /* 0x102fe40003900000 */
        /* <DEDUP_REMOVED lines=9> */
[----:B------:R-:W1:Y:S02]  /*53d0*/  LDS.64 R4, [UR16+0x38] ;  /* 0x00003810ff047984 */ /* 0x000e640008000a00 */
[----:B------:R-:W-:Y:S01]  /*53e0*/  IMAD.MOV.U32 R24, RZ, RZ, R20 ;  /* 0x000000ffff187224 */ /* 0x000fe200078e0014 */
[----:B------:R-:W-:Y:S01]  /*53f0*/  FSEL R27, R26, R21, P2 ;  /* 0x000000151a1b7208 */ /* 0x000fe20001000000 */
[----:B------:R-:W-:Y:S01]  /*5400*/  IMAD.MOV.U32 R26, RZ, RZ, R22 ;  /* 0x000000ffff1a7224 */ /* 0x000fe200078e0016 */
[----:B------:R-:W-:Y:S01]  /*5410*/  @P3 LOP3.LUT R27, R21, 0x80000, RZ, 0xfc, !PT ;  /* 0x00080000151b3812 */ /* 0x000fe200078efcff */
[----:B------:R-:W-:-:S04]  /*5420*/  IMAD.MOV.U32 R21, RZ, RZ, R23 ;  /* 0x000000ffff157224 */ /* 0x000fc800078e0017 */
[----:B------:R-:W-:Y:S02]  /*5430*/  IMAD.MOV.U32 R23, RZ, RZ, R27 ;  /* 0x000000ffff177224 */ /* 0x000fe400078e001b */
[--C-:B0-----:R-:W-:Y:S01]  /*5440*/  DSETP.MIN.AND P0, P1, R20, R14.reuse, PT ;  /* 0x0000000e1400722a */ /* 0x101fe20003900000 */
[----:B------:R-:W-:Y:S02]  /*5450*/  IMAD.MOV.U32 R25, RZ, RZ, R21 ;  /* 0x000000ffff197224 */ /* 0x000fe400078e0015 */
[--C-:B------:R-:W-:Y:S01]  /*5460*/  IMAD.MOV.U32 R21, RZ, RZ, R14.reuse ;  /* 0x000000ffff157224 */ /* 0x100fe200078e000e */
[----:B------:R-:W-:Y:S01]  /*5470*/  DSETP.MAX.AND P2, P3, R22, R14, PT ;  /* 0x0000000e1600722a */ /* 0x000fe20003b4f000 */
[--C-:B------:R-:W-:Y:S02]  /*5480*/  IMAD.MOV.U32 R20, RZ, RZ, R15.reuse ;  /* 0x000000ffff147224 */ /* 0x100fe400078e000f */
[----:B------:R-:W-:Y:S02]  /*5490*/  IMAD.MOV.U32 R22, RZ, RZ, R15 ;  /* 0x000000ffff167224 */ /* 0x000fe400078e000f */
[----:B------:R-:W-:Y:S01]  /*54a0*/  IMAD.MOV.U32 R27, RZ, RZ, R14 ;  /* 0x000000ffff1b7224 */ /* 0x000fe200078e000e */
[----:B------:R-:W-:-:S02]  /*54b0*/  SEL R14, R24, R21, P0 ;  /* 0x00000015180e7207 */ /* 0x000fc40000000000 */
[----:B------:R-:W-:Y:S02]  /*54c0*/  FSEL R15, R25, R20, P0 ;  /* 0x00000014190f7208 */ /* 0x000fe40000000000 */
[----:B------:R-:W-:Y:S02]  /*54d0*/  FSEL R21, R23, R22, P2 ;  /* 0x0000001617157208 */ /* 0x000fe40001000000 */
[----:B------:R-:W-:Y:S02]  /*54e0*/  @P1 LOP3.LUT R15, R20, 0x80000, RZ, 0xfc, !PT ;  /* 0x00080000140f1812 */ /* 0x000fe400078efcff */
[----:B------:R-:W-:Y:S02]  /*54f0*/  SEL R20, R26, R27, P2 ;  /* 0x0000001b1a147207 */ /* 0x000fe40001000000 */
[----:B------:R-:W-:Y:S01]  /*5500*/  @P3 LOP3.LUT R21, R22, 0x80000, RZ, 0xfc, !PT ;  /* 0x0008000016153812 */ /* 0x000fe200078efcff */
[----:B------:R-:W-:Y:S01]  /*5510*/  IMAD.MOV.U32 R22, RZ, RZ, R14 ;  /* 0x000000ffff167224 */ /* 0x000fe200078e000e */
[----:B--2---:R-:W-:Y:S01]  /*5520*/  DSETP.MIN.AND P0, P1, R14, R12, PT ;  /* 0x0000000c0e00722a */ /* 0x004fe20003900000 */
[----:B------:R-:W-:-:S02]  /*5530*/  IMAD.MOV.U32 R23, RZ, RZ, R20 ;  /* 0x000000ffff177224 */ /* 0x000fc400078e0014 */
[----:B------:R-:W-:Y:S01]  /*5540*/  IMAD.MOV.U32 R14, RZ, RZ, R13 ;  /* 0x000000ffff0e7224 */ /* 0x000fe200078e000d */
[----:B------:R-:W-:Y:S01]  /*5550*/  DSETP.MAX.AND P2, P3, R20, R12, PT ;  /* 0x0000000c1400722a */ /* 0x000fe20003b4f000 */
[----:B------:R-:W-:Y:S02]  /*5560*/  IMAD.MOV.U32 R24, RZ, RZ, R21 ;  /* 0x000000ffff187224 */ /* 0x000fe400078e0015 */
[--C-:B------:R-:W-:Y:S01]  /*5570*/  IMAD.MOV.U32 R21, RZ, RZ, R12.reuse ;  /* 0x000000ffff157224 */ /* 0x100fe200078e000c */
[----:B------:R-:W-:Y:S01]  /*5580*/  FSEL R15, R15, R14, P0 ;  /* 0x0000000e0f0f7208 */ /* 0x000fe20000000000 */
[----:B------:R-:W-:Y:S01]  /*5590*/  IMAD.MOV.U32 R20, RZ, RZ, R12 ;  /* 0x000000ffff147224 */ /* 0x000fe200078e000c */
[----:B------:R-:W-:Y:S02]  /*55a0*/  FSEL R25, R24, R13, P2 ;  /* 0x0000000d18197208 */ /* 0x000fe40001000000 */
[----:B------:R-:W-:Y:S01]  /*55b0*/  SEL R12, R22, R21, P0 ;  /* 0x00000015160c7207 */ /* 0x000fe20000000000 */
[----:B-1----:R-:W-:Y:S01]  /*55c0*/  IMAD.MOV.U32 R22, RZ, RZ, R5 ;  /* 0x000000ffff167224 */ /* 0x002fe200078e0005 */
[----:B------:R-:W-:-:S02]  /*55d0*/  @P1 LOP3.LUT R15, R14, 0x80000, RZ, 0xfc, !PT ;  /* 0x000800000e0f1812 */ /* 0x000fc400078efcff */
[----:B------:R-:W-:Y:S01]  /*55e0*/  SEL R14, R23, R20, P2 ;  /* 0x00000014170e7207 */ /* 0x000fe20001000000 */
[----:B------:R-:W-:Y:S01]  /*55f0*/  IMAD.MOV.U32 R20, RZ, RZ, R12 ;  /* 0x000000ffff147224 */ /* 0x000fe200078e000c */
[----:B------:R-:W-:Y:S01]  /*5600*/  @P3 LOP3.LUT R25, R13, 0x80000, RZ, 0xfc, !PT ;  /* 0x000800000d193812 */ /* 0x000fe200078efcff */
[----:B------:R-:W-:Y:S02]  /*5610*/  IMAD.MOV.U32 R13, RZ, RZ, R15 ;  /* 0x000000ffff0d7224 */ /* 0x000fe400078e000f */
[----:B------:R-:W-:Y:S02]  /*5620*/  IMAD.MOV.U32 R23, RZ, RZ, R4 ;  /* 0x000000ffff177224 */ /* 0x000fe400078e0004 */
[----:B------:R-:W-:Y:S02]  /*5630*/  IMAD.MOV.U32 R15, RZ, RZ, R25 ;  /* 0x000000ffff0f7224 */ /* 0x000fe400078e0019 */
[----:B------:R-:W-:Y:S01]  /*5640*/  DSETP.MIN.AND P0, P1, R12, R4, PT ;  /* 0x000000040c00722a */ /* 0x000fe20003900000 */
[----:B------:R-:W-:-:S03]  /*5650*/  IMAD.MOV.U32 R12, RZ, RZ, R14 ;  /* 0x000000ffff0c7224 */ /* 0x000fc600078e000e */
[----:B------:R-:W-:Y:S01]  /*5660*/  DSETP.MAX.AND P2, P3, R14, R4, PT ;  /* 0x000000040e00722a */ /* 0x000fe20003b4f000 */
[----:B------:R-:W-:Y:S02]  /*5670*/  IMAD.MOV.U32 R21, RZ, RZ, R15 ;  /* 0x000000ffff157224 */ /* 0x000fe400078e000f */
[----:B------:R-:W-:Y:S02]  /*5680*/  IMAD.MOV.U32 R14, RZ, RZ, R5 ;  /* 0x000000ffff0e7224 */ /* 0x000fe400078e0005 */
[----:B------:R-:W-:Y:S01]  /*5690*/  IMAD.MOV.U32 R15, RZ, RZ, R4 ;  /* 0x000000ffff0f7224 */ /* 0x000fe200078e0004 */
[----:B------:R-:W-:Y:S02]  /*56a0*/  SEL R12, R12, R23, P2 ;  /* 0x000000170c0c7207 */ /* 0x000fe40001000000 */
[----:B------:R-:W-:Y:S02]  /*56b0*/  FSEL R5, R13, R14, P0 ;  /* 0x0000000e0d057208 */ /* 0x000fe40000000000 */
[----:B------:R-:W-:-:S02]  /*56c0*/  FSEL R13, R21, R22, P2 ;  /* 0x00000016150d7208 */ /* 0x000fc40001000000 */
[----:B------:R-:W-:Y:S02]  /*56d0*/  SEL R4, R20, R15, P0 ;  /* 0x0000000f14047207 */ /* 0x000fe40000000000 */
[----:B------:R-:W-:Y:S02]  /*56e0*/  @P1 LOP3.LUT R5, R14, 0x80000, RZ, 0xfc, !PT ;  /* 0x000800000e051812 */ /* 0x000fe400078efcff */
[----:B------:R-:W-:Y:S02]  /*56f0*/  @P3 LOP3.LUT R13, R22, 0x80000, RZ, 0xfc, !PT ;  /* 0x00080000160d3812 */ /* 0x000fe400078efcff */
[----:B------:R-:W-:Y:S02]  /*5700*/  R2UR UR8, R4 ;  /* 0x00000000040872ca */ /* 0x000fe400000e0000 */
[----:B------:R-:W-:Y:S02]  /*5710*/  R2UR UR9, R5 ;  /* 0x00000000050972ca */ /* 0x000fe400000e0000 */
[----:B------:R-:W-:-:S02]  /*5720*/  R2UR UR6, R12 ;  /* 0x000000000c0672ca */ /* 0x000fc400000e0000 */
[----:B------:R-:W-:-:S15]  /*5730*/  R2UR UR7, R13 ;  /* 0x000000000d0772ca */ /* 0x000fde00000e0000 */
.L_x_58:
[----:B------:R-:W-:Y:S05]  /*5740*/  BRA.U !UP0, `(.L_x_55) ;  /* 0x0000000908ac7547 */ /* 0x000fea000b800000 */
[----:B------:R-:W-:Y:S02]  /*5750*/  UISETP.GE.U32.AND UP0, UPT, UR11, 0x3, UPT ;  /* 0x000000030b00788c */ /* 0x000fe4000bf06070 */
[----:B------:R-:W-:-:S07]  /*5760*/  UISETP.NE.AND UP1, UPT, UR10, URZ, UPT ;  /* 0x000000ff0a00728c */ /* 0x000fce000bf25270 */
[----:B------:R-:W-:Y:S05]  /*5770*/  BRA.U !UP0, `(.L_x_59) ;  /* 0x0000000508247547 */ /* 0x000fea000b800000 */
        /* <DEDUP_REMOVED lines=14> */
[----:B------:R-:W-:-:S02]  /*5860*/  IMAD.MOV.U32 R20, RZ, RZ, R15 ;  /* 0x000000ffff147224 */ /* 0x000fc400078e000f */
[----:B-1----:R-:W-:Y:S02]  /*5870*/  IMAD.MOV.U32 R27, RZ, RZ, R12 ;  /* 0x000000ffff1b7224 */ /* 0x002fe400078e000c */
[----:B------:R-:W-:Y:S02]  /*5880*/  FSEL R23, R22, UR9, !P2 ;  /* 0x0000000916177c08 */ /* 0x000fe4000d000000 */
[----:B------:R-:W-:-:S04]  /*5890*/  FSEL R21, R20, UR13, !P0 ;  /* 0x0000000d14157c08 */ /* 0x000fc8000c000000 */
[----:B------:R-:W-:Y:S01]  /*58a0*/  @P1 LOP3.LUT R21, R20, 0x80000, RZ, 0xfc, !PT ;  /* 0x0008000014151812 */ /* 0x000fe200078efcff */
[----:B------:R-:W-:Y:S01]  /*58b0*/  IMAD.MOV.U32 R20, RZ, RZ, R14 ;  /* 0x000000ffff147224 */ /* 0x000fe200078e000e */
[----:B------:R-:W-:Y:S02]  /*58c0*/  @P3 LOP3.LUT R23, R22, 0x80000, RZ, 0xfc, !PT ;  /* 0x0008000016173812 */ /* 0x000fe400078efcff */
[----:B------:R-:W-:Y:S01]  /*58d0*/  SEL R22, R14, UR6, !P2 ;  /* 0x000000060e167c07 */ /* 0x000fe2000d000000 */
[----:B------:R-:W-:Y:S01]  /*58e0*/  IMAD.MOV.U32 R25, RZ, RZ, R21 ;  /* 0x000000ffff197224 */ /* 0x000fe200078e0015 */
[----:B------:R-:W-:Y:S01]  /*58f0*/  SEL R20, R20, UR8, !P0 ;  /* 0x0000000814147c07 */ /* 0x000fe2000c000000 */
[----:B------:R-:W1:Y:S02]  /*5900*/  LDS.64 R14, [UR16+0x18] ;  /* 0x00001810ff0e7984 */ /* 0x000e640008000a00 */
[----:B------:R-:W-:Y:S01]  /*5910*/  IMAD.MOV.U32 R26, RZ, RZ, R22 ;  /* 0x000000ffff1a7224 */ /* 0x000fe200078e0016 */
[--C-:B------:R-:W-:Y:S01]  /*5920*/  DSETP.MAX.AND P2, P3, R22, R12.reuse, PT ;  /* 0x0000000c1600722a */ /* 0x100fe20003b4f000 */
[----:B------:R-:W-:Y:S01]  /*5930*/  IMAD.MOV.U32 R24, RZ, RZ, R20 ;  /* 0x000000ffff187224 */ /* 0x000fe200078e0014 */
[----:B------:R-:W-:Y:S01]  /*5940*/  DSETP.MIN.AND P0, P1, R20, R12, PT ;  /* 0x0000000c1400722a */ /* 0x000fe20003900000 */
[----:B------:R-:W-:-:S02]  /*5950*/  IMAD.MOV.U32 R22, RZ, RZ, R13 ;  /* 0x000000ffff167224 */ /* 0x000fc400078e000d */
[----:B------:R-:W-:Y:S02]  /*5960*/  IMAD.MOV.U32 R21, RZ, RZ, R12 ;  /* 0x000000ffff157224 */ /* 0x000fe400078e000c */
[----:B------:R-:W-:-:S03]  /*5970*/  IMAD.MOV.U32 R20, RZ, RZ, R13 ;  /* 0x000000ffff147224 */ /* 0x000fc600078e000d */
[----:B------:R-:W-:Y:S02]  /*5980*/  SEL R12, R24, R21, P0 ;  /* 0x00000015180c7207 */ /* 0x000fe40000000000 */
[----:B------:R-:W-:Y:S02]  /*5990*/  FSEL R13, R25, R20, P0 ;  /* 0x00000014190d7208 */ /* 0x000fe40000000000 */
[----:B------:R-:W-:Y:S02]  /*59a0*/  FSEL R21, R23, R22, P2 ;  /* 0x0000001617157208 */ /* 0x000fe40001000000 */
[----:B------:R-:W-:Y:S02]  /*59b0*/  @P1 LOP3.LUT R13, R20, 0x80000, RZ, 0xfc, !PT ;  /* 0x00080000140d1812 */ /* 0x000fe400078efcff */
[----:B------:R-:W-:Y:S02]  /*59c0*/  SEL R20, R26, R27, P2 ;  /* 0x0000001b1a147207 */ /* 0x000fe40001000000 */
[----:B------:R-:W-:Y:S01]  /*59d0*/  @P3 LOP3.LUT R21, R22, 0x80000, RZ, 0xfc, !PT ;  /* 0x0008000016153812 */ /* 0x000fe200078efcff */
[----:B------:R-:W-:Y:S01]  /*59e0*/  IMAD.MOV.U32 R22, RZ, RZ, R12 ;  /* 0x000000ffff167224 */ /* 0x000fe200078e000c */
[----:B0-----:R-:W-:Y:S01]  /*59f0*/  DSETP.MIN.AND P0, P1, R12, R4, PT ;  /* 0x000000040c00722a */ /* 0x001fe20003900000 */
[----:B------:R-:W-:-:S02]  /*5a00*/  IMAD.MOV.U32 R23, RZ, RZ, R20 ;  /* 0x000000ffff177224 */ /* 0x000fc400078e0014 */
[----:B------:R-:W-:Y:S01]  /*5a10*/  IMAD.MOV.U32 R12, RZ, RZ, R5 ;  /* 0x000000ffff0c7224 */ /* 0x000fe200078e0005 */
[----:B------:R-:W-:Y:S01]  /*5a20*/  DSETP.MAX.AND P2, P3, R20, R4, PT ;  /* 0x000000041400722a */ /* 0x000fe20003b4f000 */
[----:B------:R-:W-:Y:S02]  /*5a30*/  IMAD.MOV.U32 R24, RZ, RZ, R21 ;  /* 0x000000ffff187224 */ /* 0x000fe400078e0015 */
[--C-:B------:R-:W-:Y:S01]  /*5a40*/  IMAD.MOV.U32 R20, RZ, RZ, R4.reuse ;  /* 0x000000ffff147224 */ /* 0x100fe200078e0004 */
[----:B------:R-:W-:Y:S01]  /*5a50*/  FSEL R13, R13, R12, P0 ;  /* 0x0000000c0d0d7208 */ /* 0x000fe20000000000 */
[----:B------:R-:W-:Y:S01]  /*5a60*/  IMAD.MOV.U32 R21, RZ, RZ, R4 ;  /* 0x000000ffff157224 */ /* 0x000fe200078e0004 */
[----:B------:R-:W-:-:S04]  /*5a70*/  FSEL R25, R24, R5, P2 ;  /* 0x0000000518197208 */ /* 0x000fc80001000000 */
[----:B------:R-:W-:Y:S02]  /*5a80*/  @P1 LOP3.LUT R13, R12, 0x80000, RZ, 0xfc, !PT ;  /* 0x000800000c0d1812 */ /* 0x000fe400078efcff */
[----:B------:R-:W-:Y:S02]  /*5a90*/  SEL R12, R23, R20, P2 ;  /* 0x00000014170c7207 */ /* 0x000fe40001000000 */
[----:B------:R-:W-:Y:S01]  /*5aa0*/  @P3 LOP3.LUT R25, R5, 0x80000, RZ, 0xfc, !PT ;  /* 0x0008000005193812 */ /* 0x000fe200078efcff */
[----:B------:R-:W-:Y:S01]  /*5ab0*/  IMAD.MOV.U32 R5, RZ, RZ, R13 ;  /* 0x000000ffff057224 */ /* 0x000fe200078e000d */
[----:B------:R-:W-:Y:S01]  /*5ac0*/  SEL R4, R22, R21, P0 ;  /* 0x0000001516047207 */ /* 0x000fe20000000000 */
[----:B------:R-:W-:Y:S01]  /*5ad0*/  IMAD.MOV.U32 R21, RZ, RZ, R12 ;  /* 0x000000ffff157224 */ /* 0x000fe200078e000c */
[----:B-1----:R-:W-:Y:S01]  /*5ae0*/  MOV R22, R15 ;  /* 0x0000000f00167202 */ /* 0x002fe20000000f00 */
[----:B------:R-:W-:Y:S02]  /*5af0*/  IMAD.MOV.U32 R13, RZ, RZ, R25 ;  /* 0x000000ffff0d7224 */ /* 0x000fe400078e0019 */
[----:B------:R-:W-:Y:S01]  /*5b00*/  IMAD.MOV.U32 R20, RZ, RZ, R4 ;  /* 0x000000ffff147224 */ /* 0x000fe200078e0004 */
[----:B------:R-:W-:Y:S01]  /*5b10*/  DSETP.MIN.AND P0, P1, R4, R14, PT ;  /* 0x0000000e0400722a */ /* 0x000fe20003900000 */
[----:B------:R-:W-:-:S02]  /*5b20*/  IMAD.MOV.U32 R4, RZ, RZ, R13 ;  /* 0x000000ffff047224 */ /* 0x000fc400078e000d */
[----:B------:R-:W-:Y:S01]  /*5b30*/  DSETP.MAX.AND P2, P3, R12, R14, PT ;  /* 0x0000000e0c00722a */ /* 0x000fe20003b4f000 */
[--C-:B------:R-:W-:Y:S02]  /*5b40*/  IMAD.MOV.U32 R13, RZ, RZ, R14.reuse ;  /* 0x000000ffff0d7224 */ /* 0x100fe400078e000e */
[----:B------:R-:W-:Y:S01]  /*5b50*/  FSEL R5, R5, R22, P0 ;  /* 0x0000001605057208 */ /* 0x000fe20000000000 */
[----:B------:R-:W-:Y:S02]  /*5b60*/  IMAD.MOV.U32 R12, RZ, RZ, R14 ;  /* 0x000000ffff0c7224 */ /* 0x000fe400078e000e */
[----:B------:R-:W-:Y:S02]  /*5b70*/  FSEL R23, R4, R15, P2 ;  /* 0x0000000f04177208 */ /* 0x000fe40001000000 */
[----:B------:R-:W-:Y:S02]  /*5b80*/  SEL R4, R20, R13, P0 ;  /* 0x0000000d14047207 */ /* 0x000fe40000000000 */
[----:B------:R-:W-:-:S02]  /*5b90*/  SEL R12, R21, R12, P2 ;  /* 0x0000000c150c7207 */ /* 0x000fc40001000000 */
[----:B------:R-:W-:Y:S02]  /*5ba0*/  @P1 LOP3.LUT R5, R22, 0x80000, RZ, 0xfc, !PT ;  /* 0x0008000016051812 */ /* 0x000fe400078efcff */
[----:B------:R-:W-:Y:S02]  /*5bb0*/  @P3 LOP3.LUT R23, R15, 0x80000, RZ, 0xfc, !PT ;  /* 0x000800000f173812 */ /* 0x000fe400078efcff */
[----:B------:R-:W-:Y:S02]  /*5bc0*/  R2UR UR8, R4 ;  /* 0x00000000040872ca */ /* 0x000fe400000e0000 */
[----:B------:R-:W-:Y:S01]  /*5bd0*/  R2UR UR9, R5 ;  /* 0x00000000050972ca */ /* 0x000fe200000e0000 */
[----:B------:R-:W-:Y:S01]  /*5be0*/  IMAD.MOV.U32 R13, RZ, RZ, R23 ;  /* 0x000000ffff0d7224 */ /* 0x000fe200078e0017 */
[----:B------:R-:W-:-:S04]  /*5bf0*/  R2UR UR6, R12 ;  /* 0x000000000c0672ca */ /* 0x000fc800000e0000 */
[----:B------:R-:W-:-:S15]  /*5c00*/  R2UR UR7, R13 ;  /* 0x000000000d0772ca */ /* 0x000fde00000e0000 */
.L_x_59:
[----:B------:R-:W-:Y:S05]  /*5c10*/  BRA.U !UP1, `(.L_x_55) ;  /* 0x0000000509787547 */ /* 0x000fea000b800000 */
[----:B------:R-:W-:Y:S01]  /*5c20*/  ULEA UR4, UR4, UR12, 0x3 ;  /* 0x0000000c04047291 */ /* 0x000fe2000f8e18ff */
[----:B------:R-:W-:Y:S01]  /*5c30*/  IMAD.U32 R12, RZ, RZ, UR8 ;  /* 0x00000008ff0c7e24 */ /* 0x000fe2000f8e00ff */
[----:B------:R-:W-:Y:S01]  /*5c40*/  UMOV UR13, UR7 ;  /* 0x00000007000d7c82 */ /* 0x000fe20008000000 */
[----:B------:R-:W-:Y:S01]  /*5c50*/  IMAD.U32 R13, RZ, RZ, UR9 ;  /* 0x00000009ff0d7e24 */ /* 0x000fe2000f8e00ff */
[----:B------:R-:W-:Y:S01]  /*5c60*/  UMOV UR12, UR9 ;  /* 0x00000009000c7c82 */ /* 0x000fe20008000000 */
[----:B------:R-:W-:Y:S01]  /*5c70*/  IMAD.U32 R14, RZ, RZ, UR6 ;  /* 0x00000006ff0e7e24 */ /* 0x000fe2000f8e00ff */
[----:B------:R-:W-:Y:S01]  /*5c80*/  UISETP.NE.AND UP0, UPT, UR10, 0x1, UPT ;  /* 0x000000010a00788c */ /* 0x000fe2000bf05270 */
[----:B------:R-:W-:Y:S02]  /*5c90*/  IMAD.U32 R15, RZ, RZ, UR7 ;  /* 0x00000007ff0f7e24 */ /* 0x000fe4000f8e00ff */
[----:B------:R-:W0:Y:S02]  /*5ca0*/  LDS.64 R4, [UR4] ;  /* 0x00000004ff047984 */ /* 0x000e240008000a00 */
[--C-:B0-----:R-:W-:Y:S01]  /*5cb0*/  DSETP.MIN.AND P0, P1, R12, R4.reuse, PT ;  /* 0x000000040c00722a */ /* 0x101fe20003900000 */
[--C-:B------:R-:W-:Y:S01]  /*5cc0*/  IMAD.MOV.U32 R20, RZ, RZ, R5.reuse ;  /* 0x000000ffff147224 */ /* 0x100fe200078e0005 */
[----:B------:R-:W-:Y:S01]  /*5cd0*/  DSETP.MAX.AND P2, P3, R14, R4, PT ;  /* 0x000000040e00722a */ /* 0x000fe20003b4f000 */
[----:B------:R-:W-:-:S02]  /*5ce0*/  IMAD.MOV.U32 R13, RZ, RZ, R5 ;  /* 0x000000ffff0d7224 */ /* 0x000fc400078e0005 */
[--C-:B------:R-:W-:Y:S02]  /*5cf0*/  IMAD.MOV.U32 R12, RZ, RZ, R4.reuse ;  /* 0x000000ffff0c7224 */ /* 0x100fe400078e0004 */
[----:B------:R-:W-:Y:S01]  /*5d00*/  IMAD.MOV.U32 R14, RZ, RZ, R4 ;  /* 0x000000ffff0e7224 */ /* 0x000fe200078e0004 */
[C---:B------:R-:W-:Y:S02]  /*5d10*/  FSEL R15, R13.reuse, UR12, !P0 ;  /* 0x0000000c0d0f7c08 */ /* 0x040fe4000c000000 */
[----:B------:R-:W-:Y:S02]  /*5d20*/  FSEL R21, R20, UR13, !P2 ;  /* 0x0000000d14157c08 */ /* 0x000fe4000d000000 */
[----:B------:R-:W-:Y:S02]  /*5d30*/  SEL R4, R12, UR8, !P0 ;  /* 0x000000080c047c07 */ /* 0x000fe4000c000000 */
[----:B------:R-:W-:Y:S02]  /*5d40*/  @P1 LOP3.LUT R15, R13, 0x80000, RZ, 0xfc, !PT ;  /* 0x000800000d0f1812 */ /* 0x000fe400078efcff */
[----:B------:R-:W-:-:S02]  /*5d50*/  @P3 LOP3.LUT R21, R20, 0x80000, RZ, 0xfc, !PT ;  /* 0x0008000014153812 */ /* 0x000fc400078efcff */
[----:B------:R-:W-:Y:S01]  /*5d60*/  SEL R12, R14, UR6, !P2 ;  /* 0x000000060e0c7c07 */ /* 0x000fe2000d000000 */
[----:B------:R-:W-:Y:S01]  /*5d70*/  IMAD.MOV.U32 R5, RZ, RZ, R15 ;  /* 0x000000ffff057224 */ /* 0x000fe200078e000f */
[----:B------:R-:W-:Y:S01]  /*5d80*/  R2UR UR8, R4 ;  /* 0x00000000040872ca */ /* 0x000fe200000e0000 */
[----:B------:R-:W-:Y:S01]  /*5d90*/  IMAD.MOV.U32 R13, RZ, RZ, R21 ;  /* 0x000000ffff0d7224 */ /* 0x000fe200078e0015 */
[----:B------:R-:W-:Y:S02]  /*5da0*/  R2UR UR6, R12 ;  /* 0x000000000c0672ca */ /* 0x000fe400000e0000 */
[----:B------:R-:W-:Y:S02]  /*5db0*/  R2UR UR9, R5 ;  /* 0x00000000050972ca */ /* 0x000fe400000e0000 */
[----:B------:R-:W-:Y:S01]  /*5dc0*/  R2UR UR7, R13 ;  /* 0x000000000d0772ca */ /* 0x000fe200000e0000 */
[----:B------:R-:W-:-:S14]  /*5dd0*/  BRA.U !UP0, `(.L_x_55) ;  /* 0x0000000508087547 */ /* 0x000fdc000b800000 */
[----:B------:R-:W0:Y:S01]  /*5de0*/  LDS.64 R12, [UR4+0x8] ;  /* 0x00000804ff0c7984 */ /* 0x000e220008000a00 */
[----:B------:R-:W-:Y:S01]  /*5df0*/  UISETP.NE.AND UP0, UPT, UR10, 0x2, UPT ;  /* 0x000000020a00788c */ /* 0x000fe2000bf05270 */
[----:B------:R-:W-:Y:S01]  /*5e00*/  IMAD.U32 R4, RZ, RZ, UR8 ;  /* 0x00000008ff047e24 */ /* 0x000fe2000f8e00ff */
[----:B------:R-:W-:Y:S01]  /*5e10*/  UMOV UR12, UR9 ;  /* 0x00000009000c7c82 */ /* 0x000fe20008000000 */
[----:B------:R-:W-:Y:S02]  /*5e20*/  IMAD.U32 R5, RZ, RZ, UR9 ;  /* 0x00000009ff057e24 */ /* 0x000fe4000f8e00ff */
[----:B------:R-:W-:Y:S01]  /*5e30*/  IMAD.U32 R14, RZ, RZ, UR6 ;  /* 0x00000006ff0e7e24 */ /* 0x000fe2000f8e00ff */
[----:B------:R-:W-:Y:S01]  /*5e40*/  PLOP3.LUT P0, PT, PT, PT, UP0, 0x80, 0x8 ;  /* 0x000000000008781c */ /* 0x000fe20003f0f008 */
[----:B------:R-:W-:Y:S02]  /*5e50*/  IMAD.U32 R15, RZ, RZ, UR7 ;  /* 0x00000007ff0f7e24 */ /* 0x000fe4000f8e00ff */
[----:B0-----:R-:W-:Y:S01]  /*5e60*/  DSETP.MIN.AND P1, P2, R4, R12, PT ;  /* 0x0000000c0400722a */ /* 0x001fe20003a20000 */
[----:B------:R-:W-:-:S03]  /*5e70*/  IMAD.MOV.U32 R20, RZ, RZ, R12 ;  /* 0x000000ffff147224 */ /* 0x000fc600078e000c */
[----:B------:R-:W-:-:S06]  /*5e80*/  DSETP.MAX.AND P3, P4, R14, R12, PT ;  /* 0x0000000c0e00722a */ /* 0x000fcc0003c6f000 */
[----:B------:R-:W0:Y:S01]  /*5e90*/  @P0 LDS.64 R4, [UR4+0x10] ;  /* 0x00001004ff040984 */ /* 0x000e220008000a00 */
[----:B------:R-:W-:Y:S01]  /*5ea0*/  IMAD.MOV.U32 R15, RZ, RZ, R13 ;  /* 0x000000ffff0f7224 */ /* 0x000fe200078e000d */
[----:B------:R-:W-:Y:S01]  /*5eb0*/  UMOV UR4, UR7 ;  /* 0x0000000700047c82 */ /* 0x000fe20008000000 */
[----:B------:R-:W-:Y:S01]  /*5ec0*/  IMAD.MOV.U32 R14, RZ, RZ, R12 ;  /* 0x000000ffff0e7224 */ /* 0x000fe200078e000c */
[----:B------:R-:W-:Y:S02]  /*5ed0*/  FSEL R23, R13, UR4, !P3 ;  /* 0x000000040d177c08 */ /* 0x000fe4000d800000 */
[C---:B------:R-:W-:Y:S02]  /*5ee0*/  FSEL R21, R15.reuse, UR12, !P1 ;  /* 0x0000000c0f157c08 */ /* 0x040fe4000c800000 */
[----:B------:R-:W-:Y:S02]  /*5ef0*/  SEL R12, R14, UR8, !P1 ;  /* 0x000000080e0c7c07 */ /* 0x000fe4000c800000 */
[----:B------:R-:W-:-:S02]  /*5f00*/  @P2 LOP3.LUT R21, R15, 0x80000, RZ, 0xfc, !PT ;  /* 0x000800000f152812 */ /* 0x000fc400078efcff */
[----:B------:R-:W-:Y:S02]  /*5f10*/  @P4 LOP3.LUT R23, R13, 0x80000, RZ, 0xfc, !PT ;  /* 0x000800000d174812 */ /* 0x000fe400078efcff */
[----:B------:R-:W-:Y:S01]  /*5f20*/  SEL R14, R20, UR6, !P3 ;  /* 0x00000006140e7c07 */ /* 0x000fe2000d800000 */
[----:B------:R-:W-:Y:S01]  /*5f30*/  IMAD.MOV.U32 R13, RZ, RZ, R21 ;  /* 0x000000ffff0d7224 */ /* 0x000fe200078e0015 */
[----:B------:R-:W-:Y:S01]  /*5f40*/  R2UR UR8, R12 ;  /* 0x000000000c0872ca */ /* 0x000fe200000e0000 */
[----:B------:R-:W-:Y:S01]  /*5f50*/  IMAD.MOV.U32 R15, RZ, RZ, R23 ;  /* 0x000000ffff0f7224 */ /* 0x000fe200078e0017 */
[----:B------:R-:W-:Y:S02]  /*5f60*/  R2UR UR6, R14 ;  /* 0x000000000e0672ca */ /* 0x000fe400000e0000 */
[----:B------:R-:W-:Y:S02]  /*5f70*/  R2UR UR9, R13 ;  /* 0x000000000d0972ca */ /* 0x000fe400000e0000 */
[----:B------:R-:W-:-:S07]  /*5f80*/  R2UR UR7, R15 ;  /* 0x000000000f0772ca */ /* 0x000fce00000e0000 */
[----:B------:R-:W-:Y:S02]  /*5f90*/  @P0 IMAD.U32 R12, RZ, RZ, UR8 ;  /* 0x00000008ff0c0e24 */ /* 0x000fe4000f8e00ff */
[----:B------:R-:W-:Y:S02]  /*5fa0*/  @P0 IMAD.U32 R20, RZ, RZ, UR6 ;  /* 0x00000006ff140e24 */ /* 0x000fe4000f8e00ff */
[----:B------:R-:W-:Y:S01]  /*5fb0*/  @P0 IMAD.U32 R13, RZ, RZ, UR9 ;  /* 0x00000009ff0d0e24 */ /* 0x000fe2000f8e00ff */
[----:B------:R-:W-:Y:S01]  /*5fc0*/  @P0 R2UR UR4, R12 ;  /* 0x000000000c0402ca */ /* 0x000fe200000e0000 */
[----:B------:R-:W-:Y:S01]  /*5fd0*/  @P0 IMAD.U32 R14, RZ, RZ, UR7 ;  /* 0x00000007ff0e0e24 */ /* 0x000fe2000f8e00ff */
[----:B------:R-:W-:Y:S01]  /*5fe0*/  @P0 R2UR UR13, R20 ;  /* 0x00000000140d02ca */ /* 0x000fe200000e0000 */
[----:B------:R-:W-:Y:S01]  /*5ff0*/  IMAD.U32 R12, RZ, RZ, UR8 ;  /* 0x00000008ff0c7e24 */ /* 0x000fe2000f8e00ff */
[----:B------:R-:W-:Y:S01]  /*6000*/  @P0 R2UR UR12, R13 ;  /* 0x000000000d0c02ca */ /* 0x000fe200000e0000 */
[----:B------:R-:W-:Y:S01]  /*6010*/  IMAD.U32 R13, RZ, RZ, UR9 ;  /* 0x00000009ff0d7e24 */ /* 0x000fe2000f8e00ff */
[----:B------:R-:W-:Y:S01]  /*6020*/  @P0 R2UR UR16, R14 ;  /* 0x000000000e1002ca */ /* 0x000fe200000e0000 */
[----:B------:R-:W-:-:S02]  /*6030*/  IMAD.U32 R14, RZ, RZ, UR6 ;  /* 0x00000006ff0e7e24 */ /* 0x000fc4000f8e00ff */
[----:B------:R-:W-:Y:S02]  /*6040*/  IMAD.U32 R15, RZ, RZ, UR7 ;  /* 0x00000007ff0f7e24 */ /* 0x000fe4000f8e00ff */
[----:B0-----:R-:W-:Y:S01]  /*6050*/  @P0 DSETP.MIN.AND P1, P2, R12, R4, PT ;  /* 0x000000040c00022a */ /* 0x001fe20003a20000 */
[----:B------:R-:W-:-:S03]  /*6060*/  @P0 IMAD.MOV.U32 R13, RZ, RZ, R5 ;  /* 0x000000ffff0d0224 */ /* 0x000fc600078e0005 */
[----:B------:R-:W-:Y:S01]  /*6070*/  @P0 DSETP.MAX.AND P3, P4, R14, R4, PT ;  /* 0x000000040e00022a */ /* 0x000fe20003c6f000 */
[--C-:B------:R-:W-:Y:S02]  /*6080*/  @P0 IMAD.MOV.U32 R12, RZ, RZ, R4.reuse ;  /* 0x000000ffff0c0224 */ /* 0x100fe400078e0004 */
[----:B------:R-:W-:Y:S01]  /*6090*/  @P0 IMAD.MOV.U32 R14, RZ, RZ, R4 ;  /* 0x000000ffff0e0224 */ /* 0x000fe200078e0004 */
[----:B------:R-:W-:Y:S02]  /*60a0*/  @P0 FSEL R4, R13, UR12, !P1 ;  /* 0x0000000c0d040c08 */ /* 0x000fe4000c800000 */
[----:B------:R-:W-:Y:S02]  /*60b0*/  @P0 FSEL R15, R5, UR16, !P3 ;  /* 0x00000010050f0c08 */ /* 0x000fe4000d800000 */
[----:B------:R-:W-:Y:S02]  /*60c0*/  @P0 SEL R12, R12, UR4, !P1 ;  /* 0x000000040c0c0c07 */ /* 0x000fe4000c800000 */
[----:B------:R-:W-:-:S02]  /*60d0*/  @P0 SEL R14, R14, UR13, !P3 ;  /* 0x0000000d0e0e0c07 */ /* 0x000fc4000d800000 */
[----:B------:R-:W-:Y:S02]  /*60e0*/  @P0 R2UR UR12, R4 ;  /* 0x00000000040c02ca */ /* 0x000fe400000e0000 */
[----:B------:R-:W-:Y:S02]  /*60f0*/  @P0 R2UR UR16, R15 ;  /* 0x000000000f1002ca */ /* 0x000fe400000e0000 */
[----:B------:R-:W-:Y:S02]  /*6100*/  @P0 R2UR UR4, R12 ;  /* 0x000000000c0402ca */ /* 0x000fe400000e0000 */
[----:B------:R-:W-:Y:S02]  /*6110*/  @P0 R2UR UR13, R14 ;  /* 0x000000000e0d02ca */ /* 0x000fe400000e0000 */
[----:B------:R-:W-:Y:S02]  /*6120*/  @P0 LOP3.LUT R4, R13, 0x80000, RZ, 0xfc, !PT ;  /* 0x000800000d040812 */ /* 0x000fe400078efcff */
[----:B------:R-:W-:-:S03]  /*6130*/  @P0 LOP3.LUT R12, R5, 0x80000, RZ, 0xfc, !PT ;  /* 0x00080000050c0812 */ /* 0x000fc600078efcff */
[----:B------:R-:W-:Y:S02]  /*6140*/  @P0 SEL R5, R4, UR12, P2 ;  /* 0x0000000c04050c07 */ /* 0x000fe40009000000 */
[----:B------:R-:W-:Y:S02]  /*6150*/  @P0 SEL R13, R12, UR16, P4 ;  /* 0x000000100c0d0c07 */ /* 0x000fe4000a000000 */
[----:B------:R-:W-:Y:S02]  /*6160*/  IMAD.U32 R4, RZ, RZ, UR4 ;  /* 0x00000004ff047e24 */ /* 0x000fe4000f8e00ff */
[----:B------:R-:W-:Y:S01]  /*6170*/  IMAD.U32 R12, RZ, RZ, UR13 ;  /* 0x0000000dff0c7e24 */ /* 0x000fe2000f8e00ff */
[----:B------:R-:W-:Y:S02]  /*6180*/  @P0 R2UR UR13, R5 ;  /* 0x00000000050d02ca */ /* 0x000fe400000e0000 */
[----:B------:R-:W-:Y:S02]  /*6190*/  @P0 R2UR UR12, R4 ;  /* 0x00000000040c02ca */ /* 0x000fe400000e0000 */
[----:B------:R-:W-:-:S02]  /*61a0*/  @P0 R2UR UR16, R12 ;  /* 0x000000000c1002ca */ /* 0x000fc400000e0000 */
[----:B------:R-:W-:-:S07]  /*61b0*/  @P0 R2UR UR17, R13 ;  /* 0x000000000d1102ca */ /* 0x000fce00000e0000 */
[----:B------:R-:W-:Y:S02]  /*61c0*/  @UP0 UMOV UR9, UR13 ;  /* 0x0000000d00090c82 */ /* 0x000fe40008000000 */
[----:B------:R-:W-:Y:S02]  /*61d0*/  @UP0 UMOV UR8, UR12 ;  /* 0x0000000c00080c82 */ /* 0x000fe40008000000 */
[----:B------:R-:W-:Y:S02]  /*61e0*/  @UP0 UMOV UR6, UR16 ;  /* 0x0000001000060c82 */ /* 0x000fe40008000000 */
[----:B------:R-:W-:-:S05]  /*61f0*/  @UP0 UMOV UR7, UR17 ;  /* 0x0000001100070c82 */ /* 0x000fca0008000000 */
.L_x_55:
[----:B------:R-:W-:Y:S02]  /*6200*/  IMAD.U32 R4, RZ, RZ, UR6 ;  /* 0x00000006ff047e24 */ /* 0x000fe4000f8e00ff */
[----:B------:R-:W-:-:S06]  /*6210*/  IMAD.U32 R5, RZ, RZ, UR7 ;  /* 0x00000007ff057e24 */ /* 0x000fcc000f8e00ff */
[----:B------:R-:W-:Y:S01]  /*6220*/  DSETP.NEU.AND P0, PT, R4, UR8, PT ;  /* 0x0000000804007e2a */ /* 0x000fe2000bf0d000 */
[----:B------:R-:W-:-:S13]  /*6230*/  CS2R R4, SRZ ;  /* 0x0000000000047805 */ /* 0x000fda000001ff00 */
[----:B------:R-:W-:Y:S05]  /*6240*/  @!P0 BRA `(.L_x_60) ;  /* 0x0000000000608947 */ /* 0x000fea0003800000 */
[----:B------:R-:W-:Y:S01]  /*6250*/  IMAD.U32 R12, RZ, RZ, UR8 ;  /* 0x00000008ff0c7e24 */ /* 0x000fe2000f8e00ff */
[----:B------:R-:W-:Y:S01]  /*6260*/  DADD R20, R10, -UR8 ;  /* 0x800000080a147e29 */ /* 0x000fe20008000000 */
[----:B------:R-:W-:Y:S02]  /*6270*/  IMAD.U32 R13, RZ, RZ, UR9 ;  /* 0x00000009ff0d7e24 */ /* 0x000fe4000f8e00ff */
[----:B------:R-:W-:-:S04]  /*6280*/  IMAD.MOV.U32 R4, RZ, RZ, 0x1 ;  /* 0x00000001ff047424 */ /* 0x000fc800078e00ff */
[----:B------:R-:W-:-:S03]  /*6290*/  DADD R12, -R12, UR6 ;  /* 0x000000060c0c7e29 */ /* 0x000fc60008000100 */
[----:B------:R-:W-:-:S03]  /*62a0*/  FSETP.GEU.AND P1, PT, |R21|, 6.5827683646048100446e-37, PT ;  /* 0x036000001500780b */ /* 0x000fc60003f2e200 */
[----:B------:R-:W0:Y:S02]  /*62b0*/  MUFU.RCP64H R5, R13 ;  /* 0x0000000d00057308 */ /* 0x000e240000001800 */
        /* <DEDUP_REMOVED lines=17> */
.L_x_60:
[----:B------:R-:W-:Y:S01]  /*63d0*/  DFMA R4, R4, R6, 1 ;  /* 0x3ff000000404742b */ /* 0x000fe20000000006 */
[----:B------:R-:W0:Y:S01]  /*63e0*/  LDCU UR16, c[0x0][0x3a8] ;  /* 0x00007500ff1077ac */ /* 0x000e220008000800 */
[----:B------:R-:W-:Y:S01]  /*63f0*/  DADD R8, R8, -R16 ;  /* 0x0000000008087229 */ /* 0x000fe20000000810 */
[----:B------:R-:W1:Y:S05]  /*6400*/  LDCU.64 UR12, c[0x0][0x3b8] ;  /* 0x00007700ff0c77ac */ /* 0x000e6a0008000a00 */
[----:B------:R-:W-:-:S08]  /*6410*/  DMUL R4, R4, R18 ;  /* 0x0000001204047228 */ /* 0x000fd00000000000 */
[----:B------:R-:W-:Y:S01]  /*6420*/  DFMA R16, R4, R8, R16 ;  /* 0x000000080410722b */ /* 0x000fe20000000010 */
[----:B0-----:R-:W-:Y:S02]  /*6430*/  UIMAD UR4, UR20, UR16, UR5 ;  /* 0x00000010140472a4 */ /* 0x001fe4000f8e0205 */
[----:B------:R-:W-:-:S03]  /*6440*/  UIADD3 UR5, UPT, UPT, UR5, 0x1, URZ ;  /* 0x0000000105057890 */ /* 0x000fc6000fffe0ff */
[----:B------:R-:W0:Y:S01]  /*6450*/  F2F.F32.F64 R9, R16 ;  /* 0x0000001000097310 */ /* 0x000e220000301000 */
[----:B-1----:R-:W-:Y:S02]  /*6460*/  UIMAD.WIDE UR12, UR4, 0x4, UR12 ;  /* 0x00000004040c78a5 */ /* 0x002fe4000f8e020c */
[----:B------:R-:W-:-:S04]  /*6470*/  UISETP.GE.AND UP0, UPT, UR5, UR16, UPT ;  /* 0x000000100500728c */ /* 0x000fc8000bf06270 */
[----:B------:R-:W-:Y:S02]  /*6480*/  IMAD.U32 R4, RZ, RZ, UR12 ;  /* 0x0000000cff047e24 */ /* 0x000fe4000f8e00ff */
[----:B------:R-:W-:-:S05]  /*6490*/  IMAD.U32 R5, RZ, RZ, UR13 ;  /* 0x0000000dff057e24 */ /* 0x000fca000f8e00ff */
[----:B0-----:R0:W-:Y:S01]  /*64a0*/  STG.E desc[UR14][R4.64], R9 ;  /* 0x0000000904007986 */ /* 0x0011e2000c10190e */
[----:B------:R-:W-:Y:S05]  /*64b0*/  BRA.U !UP0, `(.L_x_61) ;  /* 0xffffffd108687547 */ /* 0x000fea000b83ffff */
[----:B------:R-:W-:Y:S05]  /*64c0*/  EXIT ;  /* 0x000000000000794d */ /* 0x000fea0003800000 */
        .weak           $__internal_1_$__cuda_sm20_div_rn_f64_full
        .type           $__internal_1_$__cuda_sm20_div_rn_f64_full,@function
        .size           $__internal_1_$__cuda_sm20_div_rn_f64_full,(.L_x_69 - $__internal_1_$__cuda_sm20_div_rn_f64_full)
$__internal_1_$__cuda_sm20_div_rn_f64_full:
[C---:B------:R-:W-:Y:S01]  /*64d0*/  FSETP.GEU.AND P0, PT, |R11|.reuse, 1.469367938527859385e-39, PT ;  /* 0x001000000b00780b */ /* 0x040fe20003f0e200 */
[----:B------:R-:W-:Y:S01]  /*64e0*/  IMAD.MOV.U32 R20, RZ, RZ, 0x1 ;  /* 0x00000001ff147424 */ /* 0x000fe200078e00ff */
[C---:B------:R-:W-:Y:S01]  /*64f0*/  LOP3.LUT R12, R11.reuse, 0x800fffff, RZ, 0xc0, !PT ;  /* 0x800fffff0b0c7812 */ /* 0x040fe200078ec0ff */
[----:B------:R-:W-:Y:S01]  /*6500*/  IMAD.MOV.U32 R29, RZ, RZ, 0x1ca00000 ;  /* 0x1ca00000ff1d7424 */ /* 0x000fe200078e00ff */
[----:B------:R-:W-:Y:S02]  /*6510*/  LOP3.LUT R27, R11, 0x7ff00000, RZ, 0xc0, !PT ;  /* 0x7ff000000b1b7812 */ /* 0x000fe400078ec0ff */
[----:B------:R-:W-:Y:S01]  /*6520*/  LOP3.LUT R13, R12, 0x3ff00000, RZ, 0xfc, !PT ;  /* 0x3ff000000c0d7812 */ /* 0x000fe200078efcff */
[----:B------:R-:W-:Y:S01]  /*6530*/  IMAD.MOV.U32 R12, RZ, RZ, R10 ;  /* 0x000000ffff0c7224 */ /* 0x000fe200078e000a */
[----:B------:R-:W-:-:S04]  /*6540*/  LOP3.LUT R28, R5, 0x7ff00000, RZ, 0xc0, !PT ;  /* 0x7ff00000051c7812 */ /* 0x000fc800078ec0ff */
[----:B------:R-:W-:Y:S01]  /*6550*/  ISETP.GE.U32.AND P1, PT, R28, R27, PT ;  /* 0x0000001b1c00720c */ /* 0x000fe20003f26070 */
[----:B------:R-:W-:Y:S01]  /*6560*/  @!P0 DMUL R12, R10, 8.98846567431157953865e+307 ;  /* 0x7fe000000a0c8828 */ /* 0x000fe20000000000 */
[----:B------:R-:W-:Y:S02]  /*6570*/  IMAD.MOV.U32 R30, RZ, RZ, R28 ;  /* 0x000000ffff1e7224 */ /* 0x000fe400078e001c */
[----:B------:R-:W-:Y:S02]  /*6580*/  SEL R23, R29, 0x63400000, !P1 ;  /* 0x634000001d177807 */ /* 0x000fe40004800000 */
[----:B------:R-:W-:Y:S01]  /*6590*/  FSETP.GEU.AND P1, PT, |R5|, 1.469367938527859385e-39, PT ;  /* 0x001000000500780b */ /* 0x000fe20003f2e200 */
[----:B------:R-:W0:Y:S02]  /*65a0*/  MUFU.RCP64H R21, R13 ;  /* 0x0000000d00157308 */ /* 0x000e240000001800 */
[----:B0-----:R-:W-:-:S08]  /*65b0*/  DFMA R14, R20, -R12, 1 ;  /* 0x3ff00000140e742b */ /* 0x001fd0000000080c */
[----:B------:R-:W-:-:S08]  /*65c0*/  DFMA R14, R14, R14, R14 ;  /* 0x0000000e0e0e722b */ /* 0x000fd0000000000e */
[----:B------:R-:W-:-:S08]  /*65d0*/  DFMA R20, R20, R14, R20 ;  /* 0x0000000e1414722b */ /* 0x000fd00000000014 */
[----:B------:R-:W-:-:S08]  /*65e0*/  DFMA R14, R20, -R12, 1 ;  /* 0x3ff00000140e742b */ /* 0x000fd0000000080c */
[----:B------:R-:W-:Y:S01]  /*65f0*/  DFMA R20, R20, R14, R20 ;  /* 0x0000000e1414722b */ /* 0x000fe20000000014 */
[----:B------:R-:W-:Y:S01]  /*6600*/  LOP3.LUT R15, R23, 0x800fffff, R5, 0xf8, !PT ;  /* 0x800fffff170f7812 */ /* 0x000fe200078ef805 */
[----:B------:R-:W-:Y:S01]  /*6610*/  IMAD.MOV.U32 R14, RZ, RZ, R4 ;  /* 0x000000ffff0e7224 */ /* 0x000fe200078e0004 */
[----:B------:R-:W-:Y:S08]  /*6620*/  @P1 BRA `(.L_x_62) ;  /* 0x0000000000201947 */ /* 0x000ff00003800000 */
        /* <DEDUP_REMOVED lines=8> */
.L_x_62:
[----:B------:R-:W-:Y:S01]  /*66b0*/  DMUL R22, R20, R14 ;  /* 0x0000000e14167228 */ /* 0x000fe20000000000 */
[----:B------:R-:W-:-:S07]  /*66c0*/  @!P0 LOP3.LUT R27, R13, 0x7ff00000, RZ, 0xc0, !PT ;  /* 0x7ff000000d1b8812 */ /* 0x000fce00078ec0ff */
[----:B------:R-:W-:-:S08]  /*66d0*/  DFMA R24, R22, -R12, R14 ;  /* 0x8000000c1618722b */ /* 0x000fd0000000000e */
[----:B------:R-:W-:Y:S01]  /*66e0*/  DFMA R24, R20, R24, R22 ;  /* 0x000000181418722b */ /* 0x000fe20000000016 */
[----:B------:R-:W-:-:S05]  /*66f0*/  VIADD R20, R30, 0xffffffff ;  /* 0xffffffff1e147836 */ /* 0x000fca0000000000 */
[----:B------:R-:W-:Y:S01]  /*6700*/  ISETP.GT.U32.AND P0, PT, R20, 0x7feffffe, PT ;  /* 0x7feffffe1400780c */ /* 0x000fe20003f04070 */
[----:B------:R-:W-:-:S05]  /*6710*/  VIADD R20, R27, 0xffffffff ;  /* 0xffffffff1b147836 */ /* 0x000fca0000000000 */
[----:B------:R-:W-:-:S13]  /*6720*/  ISETP.GT.U32.OR P0, PT, R20, 0x7feffffe, P0 ;  /* 0x7feffffe1400780c */ /* 0x000fda0000704470 */
[----:B------:R-:W-:Y:S05]  /*6730*/  @P0 BRA `(.L_x_63) ;  /* 0x00000000006c0947 */ /* 0x000fea0003800000 */
[----:B------:R-:W-:-:S04]  /*6740*/  LOP3.LUT R5, R11, 0x7ff00000, RZ, 0xc0, !PT ;  /* 0x7ff000000b057812 */ /* 0x000fc800078ec0ff */
[CC--:B------:R-:W-:Y:S02]  /*6750*/  VIADDMNMX R4, R28.reuse, -R5.reuse, 0xb9600000, !PT ;  /* 0xb96000001c047446 */ /* 0x0c0fe40007800905 */
[----:B------:R-:W-:Y:S02]  /*6760*/  ISETP.GE.U32.AND P0, PT, R28, R5, PT ;  /* 0x000000051c00720c */ /* 0x000fe40003f06070 */
[----:B------:R-:W-:Y:S02]  /*6770*/  VIMNMX R4, PT, PT, R4, 0x46a00000, PT ;  /* 0x46a0000004047848 */ /* 0x000fe40003fe0100 */
[----:B------:R-:W-:-:S05]  /*6780*/  SEL R29, R29, 0x63400000, !P0 ;  /* 0x634000001d1d7807 */ /* 0x000fca0004000000 */
[----:B------:R-:W-:Y:S02]  /*6790*/  IMAD.IADD R22, R4, 0x1, -R29 ;  /* 0x0000000104167824 */ /* 0x000fe400078e0a1d */
[----:B------:R-:W-:Y:S02]  /*67a0*/  IMAD.MOV.U32 R4, RZ, RZ, RZ ;  /* 0x000000ffff047224 */ /* 0x000fe400078e00ff */
[----:B------:R-:W-:-:S06]  /*67b0*/  VIADD R5, R22, 0x7fe00000 ;  /* 0x7fe0000016057836 */ /* 0x000fcc0000000000 */
[----:B------:R-:W-:-:S10]  /*67c0*/  DMUL R20, R24, R4 ;  /* 0x0000000418147228 */ /* 0x000fd40000000000 */
[----:B------:R-:W-:-:S13]  /*67d0*/  FSETP.GTU.AND P0, PT, |R21|, 1.469367938527859385e-39, PT ;  /* 0x001000001500780b */ /* 0x000fda0003f0c200 */
[----:B------:R-:W-:Y:S05]  /*67e0*/  @P0 BRA `(.L_x_64) ;  /* 0x0000000000940947 */ /* 0x000fea0003800000 */
[----:B------:R-:W-:Y:S01]  /*67f0*/  DFMA R12, R24, -R12, R14 ;  /* 0x8000000c180c722b */ /* 0x000fe2000000000e */
[----:B------:R-:W-:-:S09]  /*6800*/  IMAD.MOV.U32 R4, RZ, RZ, RZ ;  /* 0x000000ffff047224 */ /* 0x000fd200078e00ff */
[C---:B------:R-:W-:Y:S02]  /*6810*/  FSETP.NEU.AND P0, PT, R13.reuse, RZ, PT ;  /* 0x000000ff0d00720b */ /* 0x040fe40003f0d000 */
[----:B------:R-:W-:-:S04]  /*6820*/  LOP3.LUT R15, R13, 0x80000000, R11, 0x48, !PT ;  /* 0x800000000d0f7812 */ /* 0x000fc800078e480b */
[----:B------:R-:W-:-:S07]  /*6830*/  LOP3.LUT R5, R15, R5, RZ, 0xfc, !PT ;  /* 0x000000050f057212 */ /* 0x000fce00078efcff */
[----:B------:R-:W-:Y:S05]  /*6840*/  @!P0 BRA `(.L_x_64) ;  /* 0x00000000007c8947 */ /* 0x000fea0003800000 */
[----:B------:R-:W-:Y:S01]  /*6850*/  IMAD.MOV R11, RZ, RZ, -R22 ;  /* 0x000000ffff0b7224 */ /* 0x000fe200078e0a16 */
[----:B------:R-:W-:Y:S01]  /*6860*/  DMUL.RP R4, R24, R4 ;  /* 0x0000000418047228 */ /* 0x000fe20000008000 */
[----:B------:R-:W-:-:S06]  /*6870*/  IMAD.MOV.U32 R10, RZ, RZ, RZ ;  /* 0x000000ffff0a7224 */ /* 0x000fcc00078e00ff */
[----:B------:R-:W-:-:S03]  /*6880*/  DFMA R10, R20, -R10, R24 ;  /* 0x8000000a140a722b */ /* 0x000fc60000000018 */
[----:B------:R-:W-:-:S03]  /*6890*/  LOP3.LUT R15, R5, R15, RZ, 0x3c, !PT ;  /* 0x0000000f050f7212 */ /* 0x000fc600078e3cff */
[----:B------:R-:W-:-:S04]  /*68a0*/  IADD3 R10, PT, PT, -R22, -0x43300000, RZ ;  /* 0xbcd00000160a7810 */ /* 0x000fc80007ffe1ff */
[----:B------:R-:W-:-:S04]  /*68b0*/  FSETP.NEU.AND P0, PT, |R11|, R10, PT ;  /* 0x0000000a0b00720b */ /* 0x000fc80003f0d200 */
[----:B------:R-:W-:Y:S02]  /*68c0*/  FSEL R20, R4, R20, !P0 ;  /* 0x0000001404147208 */ /* 0x000fe40004000000 */
[----:B------:R-:W-:Y:S01]  /*68d0*/  FSEL R21, R15, R21, !P0 ;  /* 0x000000150f157208 */ /* 0x000fe20004000000 */
[----:B------:R-:W-:Y:S06]  /*68e0*/  BRA `(.L_x_64) ;  /* 0x0000000000547947 */ /* 0x000fec0003800000 */
.L_x_63:
[----:B------:R-:W-:-:S14]  /*68f0*/  DSETP.NAN.AND P0, PT, R4, R4, PT ;  /* 0x000000040400722a */ /* 0x000fdc0003f08000 */
[----:B------:R-:W-:Y:S05]  /*6900*/  @P0 BRA `(.L_x_65) ;  /* 0x0000000000440947 */ /* 0x000fea0003800000 */
[----:B------:R-:W-:-:S14]  /*6910*/  DSETP.NAN.AND P0, PT, R10, R10, PT ;  /* 0x0000000a0a00722a */ /* 0x000fdc0003f08000 */
[----:B------:R-:W-:Y:S05]  /*6920*/  @P0 BRA `(.L_x_66) ;  /* 0x0000000000300947 */ /* 0x000fea0003800000 */
[----:B------:R-:W-:Y:S01]  /*6930*/  ISETP.NE.AND P0, PT, R30, R27, PT ;  /* 0x0000001b1e00720c */ /* 0x000fe20003f05270 */
[----:B------:R-:W-:Y:S02]  /*6940*/  IMAD.MOV.U32 R20, RZ, RZ, 0x0 ;  /* 0x00000000ff147424 */ /* 0x000fe400078e00ff */
[----:B------:R-:W-:-:S10]  /*6950*/  IMAD.MOV.U32 R21, RZ, RZ, -0x80000 ;  /* 0xfff80000ff157424 */ /* 0x000fd400078e00ff */
[----:B------:R-:W-:Y:S05]  /*6960*/  @!P0 BRA `(.L_x_64) ;  /* 0x0000000000348947 */ /* 0x000fea0003800000 */
[----:B------:R-:W-:Y:S02]  /*6970*/  ISETP.NE.AND P0, PT, R30, 0x7ff00000, PT ;  /* 0x7ff000001e00780c */ /* 0x000fe40003f05270 */
[----:B------:R-:W-:Y:S02]  /*6980*/  LOP3.LUT R21, R5, 0x80000000, R11, 0x48, !PT ;  /* 0x8000000005157812 */ /* 0x000fe400078e480b */
[----:B------:R-:W-:-:S13]  /*6990*/  ISETP.EQ.OR P0, PT, R27, RZ, !P0 ;  /* 0x000000ff1b00720c */ /* 0x000fda0004702670 */
[----:B------:R-:W-:Y:S01]  /*69a0*/  @P0 LOP3.LUT R4, R21, 0x7ff00000, RZ, 0xfc, !PT ;  /* 0x7ff0000015040812 */ /* 0x000fe200078efcff */
[----:B------:R-:W-:Y:S02]  /*69b0*/  @!P0 IMAD.MOV.U32 R20, RZ, RZ, RZ ;  /* 0x000000ffff148224 */ /* 0x000fe400078e00ff */
[----:B------:R-:W-:Y:S02]  /*69c0*/  @P0 IMAD.MOV.U32 R20, RZ, RZ, RZ ;  /* 0x000000ffff140224 */ /* 0x000fe400078e00ff */
[----:B------:R-:W-:Y:S01]  /*69d0*/  @P0 IMAD.MOV.U32 R21, RZ, RZ, R4 ;  /* 0x000000ffff150224 */ /* 0x000fe200078e0004 */
[----:B------:R-:W-:Y:S06]  /*69e0*/  BRA `(.L_x_64) ;  /* 0x0000000000147947 */ /* 0x000fec0003800000 */
.L_x_66:
[----:B------:R-:W-:Y:S01]  /*69f0*/  LOP3.LUT R21, R11, 0x80000, RZ, 0xfc, !PT ;  /* 0x000800000b157812 */ /* 0x000fe200078efcff */
[----:B------:R-:W-:Y:S01]  /*6a00*/  IMAD.MOV.U32 R20, RZ, RZ, R10 ;  /* 0x000000ffff147224 */ /* 0x000fe200078e000a */
[----:B------:R-:W-:Y:S06]  /*6a10*/  BRA `(.L_x_64) ;  /* 0x0000000000087947 */ /* 0x000fec0003800000 */
.L_x_65:
[----:B------:R-:W-:Y:S01]  /*6a20*/  LOP3.LUT R21, R5, 0x80000, RZ, 0xfc, !PT ;  /* 0x0008000005157812 */ /* 0x000fe200078efcff */
[----:B------:R-:W-:-:S07]  /*6a30*/  IMAD.MOV.U32 R20, RZ, RZ, R4 ;  /* 0x000000ffff147224 */ /* 0x000fce00078e0004 */
.L_x_64:
[----:B------:R-:W-:Y:S02]  /*6a40*/  IMAD.MOV.U32 R27, RZ, RZ, 0x0 ;  /* 0x00000000ff1b7424 */ /* 0x000fe400078e00ff */
[----:B------:R-:W-:Y:S02]  /*6a50*/  IMAD.MOV.U32 R4, RZ, RZ, R20 ;  /* 0x000000ffff047224 */ /* 0x000fe400078e0014 */
[----:B------:R-:W-:Y:S01]  /*6a60*/  IMAD.MOV.U32 R5, RZ, RZ, R21 ;  /* 0x000000ffff057224 */ /* 0x000fe200078e0015 */
[----:B------:R-:W-:Y:S06]  /*6a70*/  RET.REL.NODEC R26 `(tradjema_batch_f32) ;  /* 0xffffff941a607950 */ /* 0x000fec0003c3ffff */
.L_x_67:
        /* <DEDUP_REMOVED lines=16> */
.L_x_69:


//--------------------- .nv.shared.tradjema_many_series_one_param_time_major_f32 --------------------------
	.section	.nv.shared.tradjema_many_series_one_param_time_major_f32,"aw",@nobits
	.sectionflags	@""
	.align	16
	.zero		1024


//--------------------- .nv.shared.reserved.0     --------------------------
	.section	.nv.shared.reserved.0,"aw",@nobits
	.weak		__nv_reservedSMEM_offset_0_alias
	.size		__nv_reservedSMEM_offset_0_alias, 0, 64
	.other		__nv_reservedSMEM_offset_0_alias,@"STO_CUDA_RESERVED_SHARED STV_DEFAULT"
__nv_reservedSMEM_offset_0_alias:
	.zero		0
	.zero		64


//--------------------- .nv.shared.tradjema_batch_f32 --------------------------
	.section	.nv.shared.tradjema_batch_f32,"aw",@nobits
	.sectionflags	@""
	.align	16
	.zero		1024


//--------------------- .nv.constant0.tradjema_many_series_one_param_time_major_f32 --------------------------
	.section	.nv.constant0.tradjema_many_series_one_param_time_major_f32,"a",@progbits
	.sectionflags	@""
	.align	4
.nv.constant0.tradjema_many_series_one_param_time_major_f32:
	.zero		952


//--------------------- .nv.constant0.tradjema_batch_f32 --------------------------
	.section	.nv.constant0.tradjema_batch_f32,"a",@progbits
	.sectionflags	@""
	.align	4
.nv.constant0.tradjema_batch_f32:
	.zero		960


//--------------------- SYMBOLS --------------------------

	.type		.nv.reservedSmem.offset0,@object
	.size		.nv.reservedSmem.offset0,0x4
	.type		.nv.reservedSmem.cap,@object
	.size		.nv.reservedSmem.cap,0x4
